def matmul_kernel(
    a_ptr,
    b_ptr,
    c_ptr,
    M,
    N,
    K,
    stride_am,
    stride_ak,
    stride_bk,
    stride_bn,
    stride_cm,
    stride_cn,
    BLOCK_M: tl.constexpr,
    BLOCK_N: tl.constexpr,
    BLOCK_K: tl.constexpr,
    GROUP_M: tl.constexpr,
):
    pid = tl.program_id(axis=0)
    num_pid_m = tl.cdiv(M, BLOCK_M)
    num_pid_n = tl.cdiv(N, BLOCK_N)
    num_pid_in_group = GROUP_M * num_pid_n
    group_id = pid // num_pid_in_group
    first_pid_m = group_id * GROUP_M
    group_size_m = min(num_pid_m - first_pid_m, GROUP_M)
    pid_m = first_pid_m + ((pid % num_pid_in_group) % group_size_m)
    pid_n = (pid % num_pid_in_group) // group_size_m

    offs_am = (pid_m * BLOCK_M + tl.arange(0, BLOCK_M)) % M
    offs_bn = (pid_n * BLOCK_N + tl.arange(0, BLOCK_N)) % N
    offs_k = tl.arange(0, BLOCK_K)
    a_ptrs = a_ptr + offs_am[:, None] * stride_am + offs_k[None, :] * stride_ak
    b_ptrs = b_ptr + offs_k[:, None] * stride_bk + offs_bn[None, :] * stride_bn

    acc = tl.zeros((BLOCK_M, BLOCK_N), dtype=tl.float32)
    for kk in range(0, tl.cdiv(K, BLOCK_K)):
        a = tl.load(a_ptrs, mask=offs_k[None, :] < K - kk * BLOCK_K, other=0.0)
        b = tl.load(b_ptrs, mask=offs_k[:, None] < K - kk * BLOCK_K, other=0.0)
        acc = tl.dot(a, b, acc)
        a_ptrs += BLOCK_K * stride_ak
        b_ptrs += BLOCK_K * stride_bk

    c = acc.to(c_ptr.dtype.element_ty)
    offs_cm = pid_m * BLOCK_M + tl.arange(0, BLOCK_M)
    offs_cn = pid_n * BLOCK_N + tl.arange(0, BLOCK_N)
    c_ptrs = c_ptr + offs_cm[:, None] * stride_cm + offs_cn[None, :] * stride_cn
    mask = (offs_cm[:, None] < M) & (offs_cn[None, :] < N)
    tl.store(c_ptrs, c, mask=mask)

# config = {"BLOCK_K": 32, "BLOCK_M": 512, "BLOCK_N": 128, "GROUP_M": 8, "arch": "sm_100", "dtype": "bf16", "num_ctas": 1, "num_stages": 6, "num_warps": 4}
# arch = sm_100


// ===== COMPILED SASS (sm_100a) =====

	.target	sm_100a

	.elftype	@"ET_EXEC"


//--------------------- .note.nv.tkinfo           --------------------------
	.section	.note.nv.tkinfo,"",@"SHT_NOTE"
	.sectionflags	@"SHF_NOTE_NV_TKINFO"
	.tkinfo
        /*0018*/ 	.word	0x00000081
        /*0030*/ 	.string	""
        /*0030*/ 	.string	"ptxas-blackwell"
        /*0030*/ 	.string	"Cuda compilation tools, release 12.9, V12.9.86"
        /*0030*/ 	.string	"Build cuda_12.9.r12.9/compiler.36037853_0"
        /*0030*/ 	.string	"-v  -suppress-debug-info  -lineinfo  -arch sm_100a "



//--------------------- .note.nv.cuver            --------------------------
	.section	.note.nv.cuver,"",@"SHT_NOTE"
	.sectionflags	@"SHF_NOTE_NV_CUVER"
        /*0018*/ 	.short	0x0001
        /*001a*/ 	.short	0x0064
        /*001c*/ 	.short	0x0001
        /*001e*/ 	.short	0x0000
        /*0020*/ 	.short	0x0001
        /*0022*/ 	.short	0x0000


//--------------------- .nv.info                  --------------------------
	.section	.nv.info,"",@"SHT_CUDA_INFO"
	.align	4


	//----- nvinfo : EIATTR_REGCOUNT
	.align		4
        /*0000*/ 	.byte	0x04, 0x2f
        /*0002*/ 	.short	(.L_4 - .L_3)
	.align		4
.L_3:
        /*0004*/ 	.word	index@(matmul_kernel)
        /*0008*/ 	.word	0x00000060


	//----- nvinfo : EIATTR_FRAME_SIZE
	.align		4
.L_4:
        /*000c*/ 	.byte	0x04, 0x11
        /*000e*/ 	.short	(.L_6 - .L_5)
	.align		4
.L_5:
        /*0010*/ 	.word	index@($__internal_2_$__cuda_sm10x_tcgen05_guardrail_trap_unallocated_columns_being_dealloced)
        /*0014*/ 	.word	0x00000d90


	//----- nvinfo : EIATTR_FRAME_SIZE
	.align		4
.L_6:
        /*0018*/ 	.byte	0x04, 0x11
        /*001a*/ 	.short	(.L_8 - .L_7)
	.align		4
.L_7:
        /*001c*/ 	.word	index@($__internal_1_$__cuda_sm10x_tcgen05_guardrail_trap_phase_invalid_during_alloc)
        /*0020*/ 	.word	0x00000d90


	//----- nvinfo : EIATTR_FRAME_SIZE
	.align		4
.L_8:
        /*0024*/ 	.byte	0x04, 0x11
        /*0026*/ 	.short	(.L_10 - .L_9)
	.align		4
.L_9:
        /*0028*/ 	.word	index@($__internal_0_$__cuda_sm10x_tcgen05_guardrail_trap_col_being_dealloced_not_returned_by_alloc)
        /*002c*/ 	.word	0x00000d90


	//----- nvinfo : EIATTR_FRAME_SIZE
	.align		4
.L_10:
        /*0030*/ 	.byte	0x04, 0x11
        /*0032*/ 	.short	(.L_12 - .L_11)
	.align		4
.L_11:
        /*0034*/ 	.word	index@(matmul_kernel)
        /*0038*/ 	.word	0x00000d90


	//----- nvinfo : EIATTR_MIN_STACK_SIZE
	.align		4
.L_12:
        /*003c*/ 	.byte	0x04, 0x12
        /*003e*/ 	.short	(.L_14 - .L_13)
	.align		4
.L_13:
        /*0040*/ 	.word	index@(matmul_kernel)
        /*0044*/ 	.word	0x00000d90
.L_14:


//--------------------- .nv.info.matmul_kernel    --------------------------
	.section	.nv.info.matmul_kernel,"",@"SHT_CUDA_INFO"
	.sectionflags	@""
	.align	4


	//----- nvinfo : EIATTR_CUDA_API_VERSION
	.align		4
        /*0000*/ 	.byte	0x04, 0x37
        /*0002*/ 	.short	(.L_16 - .L_15)
.L_15:
        /*0004*/ 	.word	0x00000081


	//----- nvinfo : EIATTR_KPARAM_INFO
	.align		4
.L_16:
        /*0008*/ 	.byte	0x04, 0x17
        /*000a*/ 	.short	(.L_18 - .L_17)
.L_17:
        /*000c*/ 	.word	0x00000000
        /*0010*/ 	.short	0x000d
        /*0012*/ 	.short	0x0048
        /*0014*/ 	.byte	0x00, 0xf4, 0x21, 0x00


	//----- nvinfo : EIATTR_KPARAM_INFO
	.align		4
.L_18:
        /*0018*/ 	.byte	0x04, 0x17
        /*001a*/ 	.short	(.L_20 - .L_19)
.L_19:
        /*001c*/ 	.word	0x00000000
        /*0020*/ 	.short	0x000c
        /*0022*/ 	.short	0x0040
        /*0024*/ 	.byte	0x00, 0xf4, 0x21, 0x00


	//----- nvinfo : EIATTR_KPARAM_INFO
	.align		4
.L_20:
        /*0028*/ 	.byte	0x04, 0x17
        /*002a*/ 	.short	(.L_22 - .L_21)
.L_21:
        /*002c*/ 	.word	0x00000000
        /*0030*/ 	.short	0x000b
        /*0032*/ 	.short	0x0038
        /*0034*/ 	.byte	0x00, 0xf0, 0x11, 0x00


	//----- nvinfo : EIATTR_KPARAM_INFO
	.align		4
.L_22:
        /*0038*/ 	.byte	0x04, 0x17
        /*003a*/ 	.short	(.L_24 - .L_23)
.L_23:
        /*003c*/ 	.word	0x00000000
        /*0040*/ 	.short	0x000a
        /*0042*/ 	.short	0x0034
        /*0044*/ 	.byte	0x00, 0xf0, 0x11, 0x00


	//----- nvinfo : EIATTR_KPARAM_INFO
	.align		4
.L_24:
        /*0048*/ 	.byte	0x04, 0x17
        /*004a*/ 	.short	(.L_26 - .L_25)
.L_25:
        /*004c*/ 	.word	0x00000000
        /*0050*/ 	.short	0x0009
        /*0052*/ 	.short	0x0030
        /*0054*/ 	.byte	0x00, 0xf0, 0x11, 0x00


	//----- nvinfo : EIATTR_KPARAM_INFO
	.align		4
.L_26:
        /*0058*/ 	.byte	0x04, 0x17
        /*005a*/ 	.short	(.L_28 - .L_27)
.L_27:
        /*005c*/ 	.word	0x00000000
        /*0060*/ 	.short	0x0008
        /*0062*/ 	.short	0x002c
        /*0064*/ 	.byte	0x00, 0xf0, 0x11, 0x00


	//----- nvinfo : EIATTR_KPARAM_INFO
	.align		4
.L_28:
        /*0068*/ 	.byte	0x04, 0x17
        /*006a*/ 	.short	(.L_30 - .L_29)
.L_29:
        /*006c*/ 	.word	0x00000000
        /*0070*/ 	.short	0x0007
        /*0072*/ 	.short	0x0028
        /*0074*/ 	.byte	0x00, 0xf0, 0x11, 0x00


	//----- nvinfo : EIATTR_KPARAM_INFO
	.align		4
.L_30:
        /*0078*/ 	.byte	0x04, 0x17
        /*007a*/ 	.short	(.L_32 - .L_31)
.L_31:
        /*007c*/ 	.word	0x00000000
        /*0080*/ 	.short	0x0006
        /*0082*/ 	.short	0x0024
        /*0084*/ 	.byte	0x00, 0xf0, 0x11, 0x00


	//----- nvinfo : EIATTR_KPARAM_INFO
	.align		4
.L_32:
        /*0088*/ 	.byte	0x04, 0x17
        /*008a*/ 	.short	(.L_34 - .L_33)
.L_33:
        /*008c*/ 	.word	0x00000000
        /*0090*/ 	.short	0x0005
        /*0092*/ 	.short	0x0020
        /*0094*/ 	.byte	0x00, 0xf0, 0x11, 0x00


	//----- nvinfo : EIATTR_KPARAM_INFO
	.align		4
.L_34:
        /*0098*/ 	.byte	0x04, 0x17
        /*009a*/ 	.short	(.L_36 - .L_35)
.L_35:
        /*009c*/ 	.word	0x00000000
        /*00a0*/ 	.short	0x0004
        /*00a2*/ 	.short	0x001c
        /*00a4*/ 	.byte	0x00, 0xf0, 0x11, 0x00


	//----- nvinfo : EIATTR_KPARAM_INFO
	.align		4
.L_36:
        /*00a8*/ 	.byte	0x04, 0x17
        /*00aa*/ 	.short	(.L_38 - .L_37)
.L_37:
        /*00ac*/ 	.word	0x00000000
        /*00b0*/ 	.short	0x0003
        /*00b2*/ 	.short	0x0018
        /*00b4*/ 	.byte	0x00, 0xf0, 0x11, 0x00


	//----- nvinfo : EIATTR_KPARAM_INFO
	.align		4
.L_38:
        /*00b8*/ 	.byte	0x04, 0x17
        /*00ba*/ 	.short	(.L_40 - .L_39)
.L_39:
        /*00bc*/ 	.word	0x00000000
        /*00c0*/ 	.short	0x0002
        /*00c2*/ 	.short	0x0010
        /*00c4*/ 	.byte	0x00, 0xf4, 0x21, 0x00


	//----- nvinfo : EIATTR_KPARAM_INFO
	.align		4
.L_40:
        /*00c8*/ 	.byte	0x04, 0x17
        /*00ca*/ 	.short	(.L_42 - .L_41)
.L_41:
        /*00cc*/ 	.word	0x00000000
        /*00d0*/ 	.short	0x0001
        /*00d2*/ 	.short	0x0008
        /*00d4*/ 	.byte	0x00, 0xf4, 0x21, 0x00


	//----- nvinfo : EIATTR_KPARAM_INFO
	.align		4
.L_42:
        /*00d8*/ 	.byte	0x04, 0x17
        /*00da*/ 	.short	(.L_44 - .L_43)
.L_43:
        /*00dc*/ 	.word	0x00000000
        /*00e0*/ 	.short	0x0000
        /*00e2*/ 	.short	0x0000
        /*00e4*/ 	.byte	0x00, 0xf4, 0x21, 0x00


	//----- nvinfo : EIATTR_AT_ENTRY_FRAGMENTS
	.align		4
.L_44:
        /*00e8*/ 	.byte	0x04, 0x4f
        /*00ea*/ 	.short	(.L_46 - .L_45)


	//   ....[0]....
.L_45:
        /*00ec*/ 	.word	0x00000004


	//----- nvinfo : EIATTR_RESERVED_SMEM_USED
	.align		4
.L_46:
        /*00f0*/ 	.byte	0x01, 0x41
	.zero		2


	//----- nvinfo : EIATTR_SPARSE_MMA_MASK
	.align		4
        /*00f4*/ 	.byte	0x03, 0x50
        /*00f6*/ 	.short	0x0000


	//----- nvinfo : EIATTR_TCGEN05_1CTA_USED
	.align		4
        /*00f8*/ 	.byte	0x01, 0x51
	.zero		2


	//----- nvinfo : EIATTR_MAXREG_COUNT
	.align		4
        /*00fc*/ 	.byte	0x03, 0x1b
        /*00fe*/ 	.short	0x00ff


	//----- nvinfo : EIATTR_NUM_BARRIERS
	.align		4
        /*0100*/ 	.byte	0x02, 0x4c
        /*0102*/ 	.byte	0x01
	.zero		1


	//----- nvinfo : EIATTR_ANNOTATIONS
	.align		4
        /*0104*/ 	.byte	0x04, 0x55
        /*0106*/ 	.short	(.L_48 - .L_47)


	//   ....[0]....
.L_47:
        /*0108*/ 	.word	0x00000001
        /*010c*/ 	.byte	0x80, 0x09, 0x00, 0x00, 0x01, 0x00, 0x00, 0x00, 0xf0, 0x09, 0x00, 0x00, 0x01, 0x00, 0x00, 0x00
        /* <DEDUP_REMOVED lines=1426> */
        /*5a3c*/ 	.byte	0x50, 0x1c, 0x02, 0x00, 0x01, 0x00, 0x00, 0x00, 0x70, 0x1c, 0x02, 0x00


	//----- nvinfo : EIATTR_INT_WARP_WIDE_INSTR_OFFSETS
	.align		4
.L_48:
        /*5a48*/ 	.byte	0x04, 0x31
        /*5a4a*/ 	.short	(.L_50 - .L_49)


	//   ....[0]....
.L_49:
        /*5a4c*/ 	.word	0x00002890


	//   ....[1]....
        /*5a50*/ 	.word	0x00002a10


	//   ....[2]....
        /*5a54*/ 	.word	0x00005040


	//   ....[3]....
        /*5a58*/ 	.word	0x00021b20


	//   ....[4]....
        /*5a5c*/ 	.word	0x00021b70


	//----- nvinfo : EIATTR_COOP_GROUP_MASK_REGIDS
	.align		4
.L_50:
        /*5a60*/ 	.byte	0x04, 0x29
        /*5a62*/ 	.short	(.L_52 - .L_51)


	//   ....[0]....
.L_51:
        /*5a64*/ 	.word	0xffffffff


	//   ....[1]....
        /*5a68*/ 	.word	0xffffffff


	//   ....[2]....
        /*5a6c*/ 	.word	0xffffffff


	//   ....[3]....
        /*5a70*/ 	.word	0xffffffff


	//----- nvinfo : EIATTR_COOP_GROUP_INSTR_OFFSETS
	.align		4
.L_52:
        /*5a74*/ 	.byte	0x04, 0x28
        /*5a76*/ 	.short	(.L_54 - .L_53)


	//   ....[0]....
.L_53:
        /*5a78*/ 	.word	0x00000080


	//   ....[1]....
        /*5a7c*/ 	.word	0x00000340


	//   ....[2]....
        /*5a80*/ 	.word	0x000219b0


	//   ....[3]....
        /*5a84*/ 	.word	0x00021c20


	//----- nvinfo : EIATTR_VRC_CTA_INIT_COUNT
	.align		4
.L_54:
        /*5a88*/ 	.byte	0x02, 0x4a
        /*5a8a*/ 	.byte	0x80
	.zero		1


	//----- nvinfo : EIATTR_MBARRIER_INSTR_OFFSETS
	.align		4
        /*5a8c*/ 	.byte	0x04, 0x39
        /*5a8e*/ 	.short	(.L_56 - .L_55)


	//   ....[0]....
.L_55:
        /*5a90*/ 	.word	0x00002c00
        /*5a94*/ 	.word	0x000000ff
        /*5a98*/ 	.word	0x00000000
        /*5a9c*/ 	.short	0x0100
        /*5a9e*/ 	.byte	0x0b
	.zero		1


	//   ....[1]....
        /*5aa0*/ 	.word	0x00005080
        /*5aa4*/ 	.word	0x000000ff
        /*5aa8*/ 	.word	0x00014008
        /*5aac*/ 	.short	0x0100
        /*5aae*/ 	.byte	0x09
	.zero		1


	//   ....[2]....
        /*5ab0*/ 	.word	0x000082c0
        /*5ab4*/ 	.word	0x000000ff
        /*5ab8*/ 	.word	0x00000000
        /*5abc*/ 	.short	0x010a
        /*5abe*/ 	.byte	0x0b
	.zero		1


	//   ....[3]....
        /*5ac0*/ 	.word	0x0000f360
        /*5ac4*/ 	.word	0x000000ff
        /*5ac8*/ 	.word	0x00000000
        /*5acc*/ 	.short	0x010a
        /*5ace*/ 	.byte	0x0b
	.zero		1


	//   ....[4]....
        /*5ad0*/ 	.word	0x0000f8d0
        /*5ad4*/ 	.word	0x000000ff
        /*5ad8*/ 	.word	0x00014000
        /*5adc*/ 	.short	0x0108
        /*5ade*/ 	.byte	0x09
	.zero		1


	//   ....[5]....
        /*5ae0*/ 	.word	0x0000fb60
        /*5ae4*/ 	.word	0x000000ff
        /*5ae8*/ 	.word	0x00014008
        /*5aec*/ 	.short	0x0108
        /*5aee*/ 	.byte	0x09
	.zero		1


	//   ....[6]....
        /*5af0*/ 	.word	0x00021c60
        /*5af4*/ 	.word	0x000000ff
        /*5af8*/ 	.word	0x00000000
        /*5afc*/ 	.short	0x010a
        /*5afe*/ 	.byte	0x0b
	.zero		1


	//   ....[7]....
        /*5b00*/ 	.word	0x00021ca0
        /*5b04*/ 	.word	0x000000ff
        /*5b08*/ 	.word	0x00000000
        /*5b0c*/ 	.short	0x010a
        /*5b0e*/ 	.byte	0x0b
	.zero		1


	//----- nvinfo : EIATTR_NUM_MBARRIERS
	.align		4
.L_56:
        /*5b10*/ 	.byte	0x03, 0x38
        /*5b12*/ 	.short	0x0002


	//----- nvinfo : EIATTR_EXIT_INSTR_OFFSETS
	.align		4
        /*5b14*/ 	.byte	0x04, 0x1c
        /*5b16*/ 	.short	(.L_58 - .L_57)


	//   ....[0]....
.L_57:
        /*5b18*/ 	.word	0x00021c30


	//----- nvinfo : EIATTR_REQNTID
	.align		4
.L_58:
        /*5b1c*/ 	.byte	0x04, 0x10
        /*5b1e*/ 	.short	(.L_60 - .L_59)
.L_59:
        /*5b20*/ 	.word	0x00000080
        /*5b24*/ 	.word	0x00000001
        /*5b28*/ 	.word	0x00000001


	//----- nvinfo : EIATTR_CRS_STACK_SIZE
	.align		4
.L_60:
        /*5b2c*/ 	.byte	0x04, 0x1e
        /*5b2e*/ 	.short	(.L_62 - .L_61)
.L_61:
        /*5b30*/ 	.word	0x00000000


	//----- nvinfo : EIATTR_CBANK_PARAM_SIZE
	.align		4
.L_62:
        /*5b34*/ 	.byte	0x03, 0x19
        /*5b36*/ 	.short	0x0050


	//----- nvinfo : EIATTR_PARAM_CBANK
	.align		4
        /*5b38*/ 	.byte	0x04, 0x0a
        /*5b3a*/ 	.short	(.L_64 - .L_63)
	.align		4
.L_63:
        /*5b3c*/ 	.word	index@(.nv.constant0.matmul_kernel)
        /*5b40*/ 	.short	0x0380
        /*5b42*/ 	.short	0x0050


	//----- nvinfo : EIATTR_SW_WAR
	.align		4
.L_64:
        /*5b44*/ 	.byte	0x04, 0x36
        /*5b46*/ 	.short	(.L_66 - .L_65)
.L_65:
        /*5b48*/ 	.word	0x00000008
.L_66:


//--------------------- .nv.compat                --------------------------
	.section	.nv.compat,"",@"SHT_CUDA_COMPAT_INFO"
	.align	4
        /*0000*/ 	.byte	0x02, 0x02, 0x02, 0x00, 0x02, 0x05, 0x05, 0x00, 0x02, 0x03, 0x00, 0x00, 0x02, 0x06, 0x01, 0x00


//--------------------- .nv.callgraph             --------------------------
	.section	.nv.callgraph,"",@"SHT_CUDA_CALLGRAPH"
	.align	4
	.sectionentsize	8
	.align		4
        /*0000*/ 	.word	0x00000000
	.align		4
        /*0004*/ 	.word	0xffffffff
	.align		4
        /*0008*/ 	.word	0x00000000
	.align		4
        /*000c*/ 	.word	0xfffffffe
	.align		4
        /*0010*/ 	.word	0x00000000
	.align		4
        /*0014*/ 	.word	0xfffffffd
	.align		4
        /*0018*/ 	.word	0x00000000
	.align		4
        /*001c*/ 	.word	0xfffffffc


//--------------------- .text.matmul_kernel       --------------------------
	.section	.text.matmul_kernel,"ax",@progbits
	.align	128
        .global         matmul_kernel
        .type           matmul_kernel,@function
        .size           matmul_kernel,(.L_x_20 - matmul_kernel)
        .other          matmul_kernel,@"STO_CUDA_ENTRY STV_DEFAULT"
matmul_kernel:
.text.matmul_kernel:
[----:B------:R-:W0:Y:S01]  /*0000*/  LDC R1, c[0x0][0x37c] ;  /* 0x0000df00ff017b82 */ /* 0x000e220000000800 */
[----:B------:R-:W1:Y:S01]  /*0010*/  S2R R0, SR_TID.X ;  /* 0x0000000000007919 */ /* 0x000e620000002100 */
[----:B0-----:R-:W-:Y:S01]  /*0020*/  VIADD R1, R1, 0xfffff270 ;  /* 0xfffff27001017836 */ /* 0x001fe20000000000 */
[----:B------:R-:W0:Y:S01]  /*0030*/  LDCU.64 UR22, c[0x0][0x358] ;  /* 0x00006b00ff1677ac */ /* 0x000e220008000a00 */
[----:B-1----:R-:W-:-:S13]  /*0040*/  ISETP.GE.U32.AND P0, PT, R0, 0x20, PT ;  /* 0x000000200000780c */ /* 0x002fda0003f06070 */
[----:B------:R-:W-:Y:S02]  /*0050*/  VOTEU.ANY UP0, P0 ;  /* 0x0000000000ff7886 */ /* 0x000fe40000000100 */
[----:B------:R-:W-:Y:S05]  /*0060*/  BRA.U UP0, `(.L_x_0) ;  /* 0x0000000100b87547 */ /* 0x000fea000b800000 */
[----:B------:R-:W1:Y:S01]  /*0070*/  S2UR UR6, SR_CgaCtaId ;  /* 0x00000000000679c3 */ /* 0x000e620000008800 */
[----:B------:R-:W-:Y:S01]  /*0080*/  NOP ;  /* 0x0000000000007918 */ /* 0x000fe20000000000 */
[----:B------:R-:W-:Y:S02]  /*0090*/  UMOV UR4, 0x40 ;  /* 0x0000004000047882 */ /* 0x000fe40000000000 */
[----:B-1----:R-:W-:-:S09]  /*00a0*/  ULEA UR4, UR6, UR4, 0x18 ;  /* 0x0000000406047291 */ /* 0x002fd2000f8ec0ff */
[----:B------:R-:W1:Y:S01]  /*00b0*/  LDS.U8 R0, [UR4] ;  /* 0x00000004ff007984 */ /* 0x000e620008000000 */
[----:B------:R-:W-:Y:S02]  /*00c0*/  UMOV UR4, 0x400 ;  /* 0x0000040000047882 */ /* 0x000fe40000000000 */
[----:B------:R-:W-:Y:S01]  /*00d0*/  ULEA UR4, UR6, UR4, 0x18 ;  /* 0x0000000406047291 */ /* 0x000fe2000f8ec0ff */
[----:B-1----:R-:W-:-:S13]  /*00e0*/  ISETP.NE.AND P0, PT, R0, RZ, PT ;  /* 0x000000ff0000720c */ /* 0x002fda0003f05270 */
[----:B------:R-:W-:Y:S05]  /*00f0*/  @P0 BRA `(.L_x_1) ;  /* 0x00000000007c0947 */ /* 0x000fea0003800000 */
[----:B------:R-:W-:-:S13]  /*0100*/  ELECT P0, URZ, PT ;  /* 0x0000000000ff782f */ /* 0x000fda0003800000 */
[----:B------:R-:W-:Y:S05]  /*0110*/  @!P0 BRA `(.L_x_2) ;  /* 0x0000000000848947 */ /* 0x000fea0003800000 */
[----:B------:R-:W-:Y:S01]  /*0120*/  UMOV UR5, 0x10 ;  /* 0x0000001000057882 */ /* 0x000fe20000000000 */
[----:B------:R-:W-:Y:S02]  /*0130*/  IMAD.MOV.U32 R4, RZ, RZ, 0x1 ;  /* 0x00000001ff047424 */ /* 0x000fe400078e00ff */
[----:B------:R-:W-:Y:S02]  /*0140*/  IMAD.MOV.U32 R5, RZ, RZ, 0xffff ;  /* 0x0000ffffff057424 */ /* 0x000fe400078e00ff */
[----:B------:R-:W-:Y:S04]  /*0150*/  DEPBAR.LE SB1, 0x36 ;  /* 0x00009d800000791a */ /* 0x000fe80000000000 */
[----:B------:R-:W1:Y:S02]  /*0160*/  UTCATOMSWS.FIND_AND_SET.ALIGN UP1, UR5, UR5 ;  /* 0x00000005000575e3 */ /* 0x000e640008020800 */
[----:B-1----:R-:W-:-:S04]  /*0170*/  PLOP3.LUT P0, PT, PT, PT, UP1, 0x80, 0x8 ;  /* 0x000000000008781c */ /* 0x002fc80003f0f018 */
[----:B------:R-:W-:-:S04]  /*0180*/  SEL R0, RZ, 0xffffffff, !P0 ;  /* 0xffffffffff007807 */ /* 0x000fc80004000000 */
[----:B------:R-:W-:Y:S01]  /*0190*/  ISETP.NE.AND P0, PT, R0, RZ, PT ;  /* 0x000000ff0000720c */ /* 0x000fe20003f05270 */
[----:B------:R-:W-:-:S12]  /*01a0*/  IMAD.U32 R0, RZ, RZ, UR5 ;  /* 0x00000005ff007e24 */ /* 0x000fd8000f8e00ff */
[----:B------:R-:W-:Y:S05]  /*01b0*/  @P0 BRA `(.L_x_3) ;  /* 0x0000000000240947 */ /* 0x000fea0003800000 */
.L_x_4:
[----:B------:R-:W-:Y:S05]  /*01c0*/  NANOSLEEP 0x64 ;  /* 0x000000640000795d */ /* 0x000fea0003800000 */
[----:B------:R-:W-:-:S05]  /*01d0*/  UMOV UR5, 0x10 ;  /* 0x0000001000057882 */ /* 0x000fca0000000000 */
[----:B------:R-:W-:Y:S04]  /*01e0*/  DEPBAR.LE SB1, 0x36 ;  /* 0x00009d800000791a */ /* 0x000fe80000000000 */
[----:B------:R-:W1:Y:S02]  /*01f0*/  UTCATOMSWS.FIND_AND_SET.ALIGN UP1, UR5, UR5 ;  /* 0x00000005000575e3 */ /* 0x000e640008020800 */
[----:B-1----:R-:W-:-:S04]  /*0200*/  PLOP3.LUT P0, PT, PT, PT, UP1, 0x80, 0x8 ;  /* 0x000000000008781c */ /* 0x002fc80003f0f018 */
[----:B------:R-:W-:-:S04]  /*0210*/  SEL R0, RZ, 0xffffffff, !P0 ;  /* 0xffffffffff007807 */ /* 0x000fc80004000000 */
[----:B------:R-:W-:Y:S01]  /*0220*/  ISETP.NE.AND P0, PT, R0, RZ, PT ;  /* 0x000000ff0000720c */ /* 0x000fe20003f05270 */
[----:B------:R-:W-:-:S12]  /*0230*/  IMAD.U32 R0, RZ, RZ, UR5 ;  /* 0x00000005ff007e24 */ /* 0x000fd8000f8e00ff */
[----:B------:R-:W-:Y:S05]  /*0240*/  @!P0 BRA `(.L_x_4) ;  /* 0xfffffffc00dc8947 */ /* 0x000fea000383ffff */
.L_x_3:
[C---:B------:R-:W-:Y:S01]  /*0250*/  VIADD R3, R0.reuse, 0x10 ;  /* 0x0000001000037836 */ /* 0x040fe20000000000 */
[----:B------:R-:W-:Y:S01]  /*0260*/  UMOV UR5, 0x50 ;  /* 0x0000005000057882 */ /* 0x000fe20000000000 */
[----:B------:R-:W-:Y:S01]  /*0270*/  SHF.L.U32 R2, R5, R0, RZ ;  /* 0x0000000005027219 */ /* 0x000fe200000006ff */
[----:B------:R-:W-:Y:S01]  /*0280*/  ULEA UR5, UR6, UR5, 0x18 ;  /* 0x0000000506057291 */ /* 0x000fe2000f8ec0ff */
[----:B------:R-:W-:Y:S01]  /*0290*/  IMAD.SHL.U32 R0, R0, 0x20, RZ ;  /* 0x0000002000007824 */ /* 0x000fe200078e00ff */
[----:B------:R-:W-:-:S04]  /*02a0*/  SHF.L.U32 R3, R4, R3, RZ ;  /* 0x0000000304037219 */ /* 0x000fc800000006ff */
[----:B------:R-:W-:-:S05]  /*02b0*/  LOP3.LUT R2, R3, R2, RZ, 0xfc, !PT ;  /* 0x0000000203027212 */ /* 0x000fca00078efcff */
[----:B------:R1:W-:Y:S04]  /*02c0*/  ATOMS.OR RZ, [UR5], R2 ;  /* 0x00000002ffff798c */ /* 0x0003e8000b000005 */
[----:B------:R1:W-:Y:S01]  /*02d0*/  STS [UR4], R0 ;  /* 0x00000000ff007988 */ /* 0x0003e20008000804 */
[----:B------:R-:W-:Y:S05]  /*02e0*/  BRA `(.L_x_2) ;  /* 0x0000000000107947 */ /* 0x000fea0003800000 */
.L_x_1:
[----:B------:R-:W-:Y:S01]  /*02f0*/  IMAD.MOV.U32 R0, RZ, RZ, -0x1 ;  /* 0xffffffffff007424 */ /* 0x000fe200078e00ff */
[----:B------:R-:W-:-:S04]  /*0300*/  MOV R2, 0x330 ;  /* 0x0000033000027802 */ /* 0x000fc80000000f00 */
[----:B------:R1:W-:Y:S03]  /*0310*/  STS [UR4], R0 ;  /* 0x00000000ff007988 */ /* 0x0003e60008000804 */
[----:B01----:R-:W-:Y:S05]  /*0320*/  CALL.REL.NOINC `($__internal_1_$__cuda_sm10x_tcgen05_guardrail_trap_phase_invalid_during_alloc) ;  /* 0x0000021800747944 */ /* 0x003fea0003c00000 */
.L_x_2:
[----:B------:R-:W-:Y:S05]  /*0330*/  WARPSYNC.ALL ;  /* 0x0000000000007948 */ /* 0x000fea0003800000 */
[----:B------:R-:W-:Y:S01]  /*0340*/  NOP ;  /* 0x0000000000007918 */ /* 0x000fe20000000000 */
.L_x_0:
[----:B------:R-:W2:Y:S01]  /*0350*/  LDC.64 R22, c[0x0][0x398] ;  /* 0x0000e600ff167b82 */ /* 0x000ea20000000a00 */
[----:B------:R-:W3:Y:S01]  /*0360*/  S2R R5, SR_CTAID.X ;  /* 0x0000000000057919 */ /* 0x000ee20000002500 */
[----:B------:R-:W-:Y:S01]  /*0370*/  UMOV UR9, 0x400 ;  /* 0x0000040000097882 */ /* 0x000fe20000000000 */
[----:B------:R-:W4:Y:S01]  /*0380*/  LDCU.128 UR12, c[0x0][0x380] ;  /* 0x00007000ff0c77ac */ /* 0x000f220008000c00 */
[----:B------:R-:W5:Y:S04]  /*0390*/  S2R R53, SR_TID.X ;  /* 0x0000000000357919 */ /* 0x000f680000002100 */
[----:B------:R-:W1:Y:S08]  /*03a0*/  S2UR UR4, SR_CgaCtaId ;  /* 0x00000000000479c3 */ /* 0x000e700000008800 */
[----:B------:R-:W0:Y:S01]  /*03b0*/  LDC.64 R84, c[0x0][0x3a0] ;  /* 0x0000e800ff547b82 */ /* 0x000e220000000a00 */
[----:B-12---:R-:W-:Y:S01]  /*03c0*/  VIADD R0, R23, 0x7f ;  /* 0x0000007f17007836 */ /* 0x006fe20000000000 */
[----:B------:R-:W-:-:S04]  /*03d0*/  IABS R11, R22 ;  /* 0x00000016000b7213 */ /* 0x000fc80000000000 */
[----:B------:R-:W-:Y:S01]  /*03e0*/  SHF.R.S32.HI R3, RZ, 0x1f, R0 ;  /* 0x0000001fff037819 */ /* 0x000fe20000011400 */
[----:B------:R-:W-:-:S03]  /*03f0*/  ULEA UR9, UR4, UR9, 0x18 ;  /* 0x0000000904097291 */ /* 0x000fc6000f8ec0ff */
[----:B------:R-:W-:Y:S02]  /*0400*/  LEA.HI R3, R3, R0, RZ, 0x7 ;  /* 0x0000000003037211 */ /* 0x000fe400078f38ff */
[----:B---3--:R-:W-:Y:S02]  /*0410*/  IABS R8, R5 ;  /* 0x0000000500087213 */ /* 0x008fe40000000000 */
[----:B------:R-:W-:Y:S01]  /*0420*/  SHF.R.S32.HI R3, RZ, 0x7, R3 ;  /* 0x00000007ff037819 */ /* 0x000fe20000011403 */
[----:B0-----:R-:W-:-:S04]  /*0430*/  VIADD R55, R84, 0xffffffe3 ;  /* 0xffffffe354377836 */ /* 0x001fc80000000000 */
[----:B------:R-:W-:-:S05]  /*0440*/  IMAD.SHL.U32 R4, R3, 0x8, RZ ;  /* 0x0000000803047824 */ /* 0x000fca00078e00ff */
[-C--:B------:R-:W-:Y:S02]  /*0450*/  IABS R7, R4.reuse ;  /* 0x0000000400077213 */ /* 0x080fe40000000000 */
[----:B------:R-:W-:Y:S02]  /*0460*/  IABS R10, R4 ;  /* 0x00000004000a7213 */ /* 0x000fe40000000000 */
[----:B------:R-:W0:Y:S08]  /*0470*/  I2F.RP R0, R7 ;  /* 0x0000000700007306 */ /* 0x000e300000209400 */
[----:B0-----:R-:W0:Y:S02]  /*0480*/  MUFU.RCP R0, R0 ;  /* 0x0000000000007308 */ /* 0x001e240000001000 */
[----:B0-----:R-:W-:-:S02]  /*0490*/  VIADD R2, R0, 0xffffffe ;  /* 0x0ffffffe00027836 */ /* 0x001fc40000000000 */
[----:B------:R-:W-:Y:S01]  /*04a0*/  IMAD.MOV R0, RZ, RZ, -R10 ;  /* 0x000000ffff007224 */ /* 0x000fe200078e0a0a */
[----:B-----5:R-:W-:-:S03]  /*04b0*/  SHF.R.U32.HI R10, RZ, 0x5, R53 ;  /* 0x00000005ff0a7819 */ /* 0x020fc60000011635 */
[----:B------:R0:W1:Y:S01]  /*04c0*/  F2I.FTZ.U32.TRUNC.NTZ R3, R2 ;  /* 0x0000000200037305 */ /* 0x000062000021f000 */
[----:B------:R-:W-:Y:S01]  /*04d0*/  R2UR UR6, R10 ;  /* 0x000000000a0672ca */ /* 0x000fe200000e0000 */
[----:B0-----:R-:W-:Y:S02]  /*04e0*/  IMAD.MOV.U32 R2, RZ, RZ, RZ ;  /* 0x000000ffff027224 */ /* 0x001fe400078e00ff */
[----:B-1----:R-:W-:-:S04]  /*04f0*/  IMAD.MOV R6, RZ, RZ, -R3 ;  /* 0x000000ffff067224 */ /* 0x002fc800078e0a03 */
[----:B------:R-:W-:Y:S02]  /*0500*/  IMAD R9, R6, R7, RZ ;  /* 0x0000000706097224 */ /* 0x000fe400078e02ff */
[----:B------:R-:W-:Y:S02]  /*0510*/  IMAD.MOV.U32 R6, RZ, RZ, R8 ;  /* 0x000000ffff067224 */ /* 0x000fe400078e0008 */
[----:B------:R-:W-:-:S06]  /*0520*/  IMAD.HI.U32 R3, R3, R9, R2 ;  /* 0x0000000903037227 */ /* 0x000fcc00078e0002 */
[----:B------:R-:W-:-:S04]  /*0530*/  IMAD.HI.U32 R3, R3, R6, RZ ;  /* 0x0000000603037227 */ /* 0x000fc800078e00ff */
[----:B------:R-:W-:Y:S01]  /*0540*/  IMAD R0, R3, R0, R6 ;  /* 0x0000000003007224 */ /* 0x000fe200078e0206 */
[----:B------:R-:W-:Y:S04]  /*0550*/  BAR.SYNC.DEFER_BLOCKING 0x0 ;  /* 0x0000000000007b1d */ /* 0x000fe80000010000 */
[----:B------:R-:W-:-:S13]  /*0560*/  ISETP.GT.U32.AND P1, PT, R7, R0, PT ;  /* 0x000000000700720c */ /* 0x000fda0003f24070 */
[----:B------:R-:W-:Y:S02]  /*0570*/  @!P1 IMAD.IADD R0, R0, 0x1, -R7 ;  /* 0x0000000100009824 */ /* 0x000fe400078e0a07 */
[----:B------:R-:W-:Y:S01]  /*0580*/  @!P1 VIADD R3, R3, 0x1 ;  /* 0x0000000103039836 */ /* 0x000fe20000000000 */
[----:B------:R-:W-:Y:S02]  /*0590*/  ISETP.NE.AND P1, PT, R4, RZ, PT ;  /* 0x000000ff0400720c */ /* 0x000fe40003f25270 */
[----:B------:R-:W-:Y:S02]  /*05a0*/  ISETP.GE.U32.AND P0, PT, R0, R7, PT ;  /* 0x000000070000720c */ /* 0x000fe40003f06070 */
[----:B------:R-:W-:-:S04]  /*05b0*/  LOP3.LUT R0, R5, R4, RZ, 0x3c, !PT ;  /* 0x0000000405007212 */ /* 0x000fc800078e3cff */
[----:B------:R-:W-:Y:S01]  /*05c0*/  ISETP.GE.AND P2, PT, R0, RZ, PT ;  /* 0x000000ff0000720c */ /* 0x000fe20003f46270 */
[----:B------:R-:W-:-:S06]  /*05d0*/  VIADD R0, R22, 0x1ff ;  /* 0x000001ff16007836 */ /* 0x000fcc0000000000 */
[----:B------:R-:W-:-:S04]  /*05e0*/  @P0 VIADD R3, R3, 0x1 ;  /* 0x0000000103030836 */ /* 0x000fc80000000000 */
[----:B------:R-:W-:Y:S01]  /*05f0*/  IMAD.MOV.U32 R2, RZ, RZ, R3 ;  /* 0x000000ffff027224 */ /* 0x000fe200078e0003 */
[----:B------:R-:W-:-:S03]  /*0600*/  SHF.R.S32.HI R3, RZ, 0x1f, R0 ;  /* 0x0000001fff037819 */ /* 0x000fc60000011400 */
[----:B------:R-:W-:Y:S01]  /*0610*/  @!P2 IMAD.MOV R2, RZ, RZ, -R2 ;  /* 0x000000ffff02a224 */ /* 0x000fe200078e0a02 */
[----:B------:R-:W-:Y:S02]  /*0620*/  @!P1 LOP3.LUT R2, RZ, R4, RZ, 0x33, !PT ;  /* 0x00000004ff029212 */ /* 0x000fe400078e33ff */
[----:B------:R-:W-:-:S03]  /*0630*/  LEA.HI R3, R3, R0, RZ, 0x9 ;  /* 0x0000000003037211 */ /* 0x000fc600078f48ff */
[----:B------:R-:W-:Y:S02]  /*0640*/  IMAD.SHL.U32 R6, R2, 0x8, RZ ;  /* 0x0000000802067824 */ /* 0x000fe400078e00ff */
[----:B------:R-:W-:-:S03]  /*0650*/  IMAD.MOV R2, RZ, RZ, -R2 ;  /* 0x000000ffff027224 */ /* 0x000fc600078e0a02 */
[----:B------:R-:W-:Y:S01]  /*0660*/  LEA.HI.SX32 R3, R3, -R6, 0x17 ;  /* 0x8000000603037211 */ /* 0x000fe200078fbaff */
[----:B------:R-:W-:-:S03]  /*0670*/  IMAD R8, R4, R2, R5 ;  /* 0x0000000204087224 */ /* 0x000fc600078e0205 */
[----:B------:R-:W-:-:S04]  /*0680*/  VIMNMX R13, PT, PT, R3, 0x8, PT ;  /* 0x00000008030d7848 */ /* 0x000fc80003fe0100 */
[-C--:B------:R-:W-:Y:S02]  /*0690*/  IABS R7, R13.reuse ;  /* 0x0000000d00077213 */ /* 0x080fe40000000000 */
[----:B------:R-:W-:Y:S02]  /*06a0*/  IABS R4, R13 ;  /* 0x0000000d00047213 */ /* 0x000fe40000000000 */
[----:B------:R-:W0:Y:S08]  /*06b0*/  I2F.RP R0, R7 ;  /* 0x0000000700007306 */ /* 0x000e300000209400 */
[----:B0-----:R-:W0:Y:S02]  /*06c0*/  MUFU.RCP R0, R0 ;  /* 0x0000000000007308 */ /* 0x001e240000001000 */
[----:B0-----:R-:W-:-:S02]  /*06d0*/  VIADD R3, R0, 0xffffffe ;  /* 0x0ffffffe00037836 */ /* 0x001fc40000000000 */
[----:B------:R-:W-:Y:S01]  /*06e0*/  IMAD.MOV R0, RZ, RZ, -R4 ;  /* 0x000000ffff007224 */ /* 0x000fe200078e0a04 */
[----:B------:R-:W-:-:S03]  /*06f0*/  IABS R4, R23 ;  /* 0x0000001700047213 */ /* 0x000fc60000000000 */
[----:B------:R-:W0:Y:S02]  /*0700*/  F2I.FTZ.U32.TRUNC.NTZ R3, R3 ;  /* 0x0000000300037305 */ /* 0x000e24000021f000 */
[----:B0-----:R-:W-:-:S04]  /*0710*/  IMAD.MOV R9, RZ, RZ, -R3 ;  /* 0x000000ffff097224 */ /* 0x001fc800078e0a03 */
[----:B------:R-:W-:Y:S01]  /*0720*/  IMAD.MOV.U32 R2, RZ, RZ, R9 ;  /* 0x000000ffff027224 */ /* 0x000fe200078e0009 */
[----:B------:R-:W-:-:S03]  /*0730*/  IABS R9, R8 ;  /* 0x0000000800097213 */ /* 0x000fc60000000000 */
[----:B------:R-:W-:Y:S02]  /*0740*/  IMAD R5, R2, R7, RZ ;  /* 0x0000000702057224 */ /* 0x000fe400078e02ff */
[----:B------:R-:W-:-:S04]  /*0750*/  IMAD.MOV.U32 R2, RZ, RZ, RZ ;  /* 0x000000ffff027224 */ /* 0x000fc800078e00ff */
[----:B------:R-:W-:Y:S02]  /*0760*/  IMAD.HI.U32 R2, R3, R5, R2 ;  /* 0x0000000503027227 */ /* 0x000fe400078e0002 */
[----:B------:R-:W0:Y:S04]  /*0770*/  I2F.RP R3, R11 ;  /* 0x0000000b00037306 */ /* 0x000e280000209400 */
[----:B------:R-:W-:-:S04]  /*0780*/  IMAD.HI.U32 R2, R2, R9, RZ ;  /* 0x0000000902027227 */ /* 0x000fc800078e00ff */
[----:B------:R-:W-:-:S05]  /*0790*/  IMAD R0, R2, R0, R9 ;  /* 0x0000000002007224 */ /* 0x000fca00078e0209 */
[----:B------:R-:W-:Y:S01]  /*07a0*/  ISETP.GT.U32.AND P1, PT, R7, R0, PT ;  /* 0x000000000700720c */ /* 0x000fe20003f24070 */
[----:B0-----:R-:W0:-:S12]  /*07b0*/  MUFU.RCP R3, R3 ;  /* 0x0000000300037308 */ /* 0x001e180000001000 */
[----:B------:R-:W-:Y:S02]  /*07c0*/  @!P1 IMAD.IADD R0, R0, 0x1, -R7 ;  /* 0x0000000100009824 */ /* 0x000fe400078e0a07 */
[----:B------:R-:W-:Y:S01]  /*07d0*/  @!P1 VIADD R2, R2, 0x1 ;  /* 0x0000000102029836 */ /* 0x000fe20000000000 */
[----:B------:R-:W-:Y:S02]  /*07e0*/  ISETP.NE.AND P1, PT, R13, RZ, PT ;  /* 0x000000ff0d00720c */ /* 0x000fe40003f25270 */
[----:B------:R-:W-:Y:S02]  /*07f0*/  ISETP.GE.U32.AND P0, PT, R0, R7, PT ;  /* 0x000000070000720c */ /* 0x000fe40003f06070 */
[----:B------:R-:W-:Y:S02]  /*0800*/  LOP3.LUT R0, R8, R13, RZ, 0x3c, !PT ;  /* 0x0000000d08007212 */ /* 0x000fe400078e3cff */
[----:B------:R-:W-:Y:S02]  /*0810*/  LOP3.LUT R7, R53, 0x7f, RZ, 0xc0, !PT ;  /* 0x0000007f35077812 */ /* 0x000fe400078ec0ff */
[----:B------:R-:W-:Y:S01]  /*0820*/  ISETP.GE.AND P2, PT, R0, RZ, PT ;  /* 0x000000ff0000720c */ /* 0x000fe20003f46270 */
[----:B------:R-:W-:-:S02]  /*0830*/  IMAD.MOV.U32 R0, RZ, RZ, R4 ;  /* 0x000000ffff007224 */ /* 0x000fc400078e0004 */
[----:B0-----:R-:W-:Y:S02]  /*0840*/  VIADD R4, R3, 0xffffffe ;  /* 0x0ffffffe03047836 */ /* 0x001fe40000000000 */
[----:B------:R-:W0:Y:S02]  /*0850*/  I2F.RP R5, R0 ;  /* 0x0000000000057306 */ /* 0x000e240000209400 */
[----:B------:R-:W-:-:S04]  /*0860*/  @P0 VIADD R2, R2, 0x1 ;  /* 0x0000000102020836 */ /* 0x000fc80000000000 */
[----:B------:R-:W-:Y:S02]  /*0870*/  IMAD.MOV.U32 R12, RZ, RZ, R2 ;  /* 0x000000ffff0c7224 */ /* 0x000fe400078e0002 */
[----:B------:R-:W1:Y:S02]  /*0880*/  F2I.FTZ.U32.TRUNC.NTZ R3, R4 ;  /* 0x0000000400037305 */ /* 0x000e64000021f000 */
[----:B------:R-:W-:Y:S01]  /*0890*/  @!P2 IMAD.MOV R12, RZ, RZ, -R12 ;  /* 0x000000ffff0ca224 */ /* 0x000fe200078e0a0c */
[----:B------:R-:W-:Y:S02]  /*08a0*/  @!P1 LOP3.LUT R12, RZ, R13, RZ, 0x33, !PT ;  /* 0x0000000dff0c9212 */ /* 0x000fe400078e33ff */
[----:B------:R-:W-:-:S03]  /*08b0*/  ISETP.NE.U32.AND P1, PT, R7, RZ, PT ;  /* 0x000000ff0700720c */ /* 0x000fc60003f25070 */
[----:B------:R-:W-:Y:S01]  /*08c0*/  IMAD.MOV R2, RZ, RZ, -R12 ;  /* 0x000000ffff027224 */ /* 0x000fe200078e0a0c */
[----:B0-----:R-:W0:Y:S01]  /*08d0*/  MUFU.RCP R5, R5 ;  /* 0x0000000500057308 */ /* 0x001e220000001000 */
[----:B------:R-:W-:Y:S02]  /*08e0*/  IMAD.SHL.U32 R16, R12, 0x80, RZ ;  /* 0x000000800c107824 */ /* 0x000fe400078e00ff */
[----:B------:R-:W-:Y:S02]  /*08f0*/  IMAD R2, R13, R2, R8 ;  /* 0x000000020d027224 */ /* 0x000fe400078e0208 */
[----:B-1----:R-:W-:Y:S02]  /*0900*/  IMAD.MOV R8, RZ, RZ, -R3 ;  /* 0x000000ffff087224 */ /* 0x002fe400078e0a03 */
[----:B------:R-:W-:Y:S02]  /*0910*/  IMAD.IADD R2, R6, 0x1, R2 ;  /* 0x0000000106027824 */ /* 0x000fe400078e0202 */
[----:B------:R-:W-:-:S02]  /*0920*/  IMAD.MOV.U32 R6, RZ, RZ, R8 ;  /* 0x000000ffff067224 */ /* 0x000fc400078e0008 */
[----:B------:R-:W-:Y:S02]  /*0930*/  IMAD R19, R2, 0x200, R7 ;  /* 0x0000020002137824 */ /* 0x000fe400078e0207 */
[----:B------:R-:W-:Y:S02]  /*0940*/  IMAD R9, R6, R11, RZ ;  /* 0x0000000b06097224 */ /* 0x000fe400078e02ff */
[----:B------:R-:W-:Y:S01]  /*0950*/  IMAD.MOV.U32 R2, RZ, RZ, RZ ;  /* 0x000000ffff027224 */ /* 0x000fe200078e00ff */
[----:B------:R-:W-:Y:S01]  /*0960*/  IABS R6, R19 ;  /* 0x0000001300067213 */ /* 0x000fe20000000000 */
[----:B0-----:R-:W-:Y:S01]  /*0970*/  VIADD R4, R5, 0xffffffe ;  /* 0x0ffffffe05047836 */ /* 0x001fe20000000000 */
[----:B------:R-:W-:Y:S01]  /*0980*/  STL [R1+0x3a4], R19 ;  /* 0x0003a41301007387 */ /* 0x000fe20000100800 */
[----:B------:R-:W-:Y:S02]  /*0990*/  IMAD.HI.U32 R2, R3, R9, R2 ;  /* 0x0000000903027227 */ /* 0x000fe400078e0002 */
[----:B------:R0:W1:Y:S02]  /*09a0*/  F2I.FTZ.U32.TRUNC.NTZ R5, R4 ;  /* 0x0000000400057305 */ /* 0x000064000021f000 */
[----:B------:R-:W-:-:S02]  /*09b0*/  VIADD R18, R19, 0x80 ;  /* 0x0000008013127836 */ /* 0x000fc40000000000 */
[----:B------:R-:W-:-:S03]  /*09c0*/  IMAD.HI.U32 R3, R2, R6, RZ ;  /* 0x0000000602037227 */ /* 0x000fc600078e00ff */
[----:B------:R-:W-:Y:S01]  /*09d0*/  IABS R9, R18 ;  /* 0x0000001200097213 */ /* 0x000fe20000000000 */
[----:B------:R-:W-:Y:S01]  /*09e0*/  IMAD.MOV R8, RZ, RZ, -R3 ;  /* 0x000000ffff087224 */ /* 0x000fe200078e0a03 */
[----:B------:R-:W-:Y:S01]  /*09f0*/  STL [R1+0x3b0], R18 ;  /* 0x0003b01201007387 */ /* 0x000fe20000100800 */
[----:B------:R-:W-:Y:S02]  /*0a00*/  VIADD R17, R19, 0x100 ;  /* 0x0000010013117836 */ /* 0x000fe40000000000 */
[----:B------:R-:W-:-:S03]  /*0a10*/  IMAD.HI.U32 R3, R2, R9, RZ ;  /* 0x0000000902037227 */ /* 0x000fc600078e00ff */
[----:B------:R-:W-:Y:S01]  /*0a20*/  IABS R10, R17 ;  /* 0x00000011000a7213 */ /* 0x000fe20000000000 */
[----:B0-----:R-:W-:Y:S01]  /*0a30*/  IMAD.MOV R4, RZ, RZ, -R3 ;  /* 0x000000ffff047224 */ /* 0x001fe200078e0a03 */
[----:B------:R-:W-:Y:S01]  /*0a40*/  SHF.R.U32.HI R3, RZ, 0x5, R53 ;  /* 0x00000005ff037819 */ /* 0x000fe20000011635 */
[C---:B------:R-:W-:Y:S01]  /*0a50*/  IMAD R6, R11.reuse, R8, R6 ;  /* 0x000000080b067224 */ /* 0x040fe200078e0206 */
[----:B------:R-:W-:Y:S01]  /*0a60*/  STL [R1+0x3ac], R17 ;  /* 0x0003ac1101007387 */ /* 0x000fe20000100800 */
[----:B------:R-:W-:Y:S01]  /*0a70*/  IMAD R7, R11, R4, R9 ;  /* 0x000000040b077224 */ /* 0x000fe200078e0209 */
[----:B------:R-:W-:Y:S01]  /*0a80*/  SGXT.U32 R9, R3, 0x2 ;  /* 0x000000020309781a */ /* 0x000fe20000000000 */
[----:B-1----:R-:W-:Y:S01]  /*0a90*/  IMAD.MOV R15, RZ, RZ, -R5 ;  /* 0x000000ffff0f7224 */ /* 0x002fe200078e0a05 */
[C---:B------:R-:W-:Y:S01]  /*0aa0*/  ISETP.GT.U32.AND P3, PT, R11.reuse, R6, PT ;  /* 0x000000060b00720c */ /* 0x040fe20003f64070 */
[----:B------:R-:W-:Y:S01]  /*0ab0*/  IMAD.HI.U32 R3, R2, R10, RZ ;  /* 0x0000000a02037227 */ /* 0x000fe200078e00ff */
[----:B------:R-:W-:-:S03]  /*0ac0*/  ISETP.GT.U32.AND P5, PT, R11, R7, PT ;  /* 0x000000070b00720c */ /* 0x000fc60003fa4070 */
[----:B------:R-:W-:Y:S02]  /*0ad0*/  IMAD.MOV.U32 R4, RZ, RZ, RZ ;  /* 0x000000ffff047224 */ /* 0x000fe400078e00ff */
[----:B------:R-:W-:Y:S02]  /*0ae0*/  IMAD R15, R15, R0, RZ ;  /* 0x000000000f0f7224 */ /* 0x000fe400078e02ff */
[----:B------:R-:W-:Y:S02]  /*0af0*/  VIADD R14, R19, 0x180 ;  /* 0x00000180130e7836 */ /* 0x000fe40000000000 */
[----:B------:R-:W-:Y:S02]  /*0b00*/  IMAD.MOV R12, RZ, RZ, -R3 ;  /* 0x000000ffff0c7224 */ /* 0x000fe400078e0a03 */
[----:B------:R-:W-:Y:S01]  /*0b10*/  IMAD.HI.U32 R3, R5, R15, R4 ;  /* 0x0000000f05037227 */ /* 0x000fe200078e0004 */
[----:B------:R-:W-:Y:S01]  /*0b20*/  IABS R13, R14 ;  /* 0x0000000e000d7213 */ /* 0x000fe20000000000 */
[----:B------:R0:W-:Y:S02]  /*0b30*/  STL [R1+0x3a8], R14 ;  /* 0x0003a80e01007387 */ /* 0x0001e40000100800 */
[----:B------:R-:W-:-:S02]  /*0b40*/  IMAD R4, R11, R12, R10 ;  /* 0x0000000c0b047224 */ /* 0x000fc400078e020a */
[----:B------:R-:W-:Y:S01]  /*0b50*/  IMAD.HI.U32 R8, R2, R13, RZ ;  /* 0x0000000d02087227 */ /* 0x000fe200078e00ff */
[----:B------:R-:W-:Y:S01]  /*0b60*/  LOP3.LUT R2, R16, R9, RZ, 0xfc, !PT ;  /* 0x0000000910027212 */ /* 0x000fe200078efcff */
[----:B------:R1:W-:Y:S01]  /*0b70*/  STL [R1+0x3a0], R16 ;  /* 0x0003a01001007387 */ /* 0x0003e20000100800 */
[----:B------:R-:W-:Y:S01]  /*0b80*/  ISETP.GT.U32.AND P0, PT, R11, R4, PT ;  /* 0x000000040b00720c */ /* 0x000fe20003f04070 */
[--C-:B------:R-:W-:Y:S01]  /*0b90*/  @!P3 IMAD.IADD R6, R6, 0x1, -R11.reuse ;  /* 0x000000010606b824 */ /* 0x100fe200078e0a0b */
[C---:B------:R-:W-:Y:S01]  /*0ba0*/  LOP3.LUT R5, R2.reuse, 0x4, RZ, 0xfc, !PT ;  /* 0x0000000402057812 */ /* 0x040fe200078efcff */
[----:B------:R-:W-:Y:S01]  /*0bb0*/  IMAD.MOV R8, RZ, RZ, -R8 ;  /* 0x000000ffff087224 */ /* 0x000fe200078e0a08 */
[C---:B------:R-:W-:Y:S01]  /*0bc0*/  LOP3.LUT R12, R2.reuse, 0xc, RZ, 0xfc, !PT ;  /* 0x0000000c020c7812 */ /* 0x040fe200078efcff */
[----:B------:R-:W-:Y:S01]  /*0bd0*/  @!P5 IMAD.IADD R7, R7, 0x1, -R11 ;  /* 0x000000010707d824 */ /* 0x000fe200078e0a0b */
[C---:B------:R-:W-:Y:S01]  /*0be0*/  ISETP.GT.U32.AND P6, PT, R11.reuse, R6, PT ;  /* 0x000000060b00720c */ /* 0x040fe20003fc4070 */
[----:B------:R-:W-:Y:S01]  /*0bf0*/  IMAD R9, R11, R8, R13 ;  /* 0x000000080b097224 */ /* 0x000fe200078e020d */
[----:B------:R-:W-:-:S02]  /*0c00*/  LOP3.LUT R8, R2, 0x8, RZ, 0xfc, !PT ;  /* 0x0000000802087812 */ /* 0x000fc400078efcff */
[C---:B------:R-:W-:Y:S02]  /*0c10*/  ISETP.GT.U32.AND P5, PT, R11.reuse, R7, PT ;  /* 0x000000070b00720c */ /* 0x040fe40003fa4070 */
[C---:B------:R-:W-:Y:S01]  /*0c20*/  ISETP.GT.U32.AND P4, PT, R11.reuse, R9, PT ;  /* 0x000000090b00720c */ /* 0x040fe20003f84070 */
[--C-:B------:R-:W-:Y:S01]  /*0c30*/  @!P0 IMAD.IADD R4, R4, 0x1, -R11.reuse ;  /* 0x0000000104048824 */ /* 0x100fe200078e0a0b */
[----:B------:R-:W-:Y:S02]  /*0c40*/  IABS R29, R5 ;  /* 0x00000005001d7213 */ /* 0x000fe40000000000 */
[----:B------:R-:W-:Y:S02]  /*0c50*/  IABS R40, R8 ;  /* 0x0000000800287213 */ /* 0x000fe40000000000 */
[----:B------:R-:W-:Y:S01]  /*0c60*/  ISETP.GT.U32.AND P0, PT, R11, R4, PT ;  /* 0x000000040b00720c */ /* 0x000fe20003f04070 */
[----:B------:R-:W-:Y:S01]  /*0c70*/  @!P6 IMAD.IADD R6, R6, 0x1, -R11 ;  /* 0x000000010606e824 */ /* 0x000fe200078e0a0b */
[----:B------:R-:W-:-:S02]  /*0c80*/  ISETP.GE.AND P6, PT, R19, RZ, PT ;  /* 0x000000ff1300720c */ /* 0x000fc40003fc6270 */
[----:B------:R-:W-:Y:S01]  /*0c90*/  ISETP.GE.AND P2, PT, R5, RZ, PT ;  /* 0x000000ff0500720c */ /* 0x000fe20003f46270 */
[--C-:B------:R-:W-:Y:S01]  /*0ca0*/  @!P5 IMAD.IADD R7, R7, 0x1, -R11.reuse ;  /* 0x000000010707d824 */ /* 0x100fe200078e0a0b */
[----:B------:R-:W-:Y:S01]  /*0cb0*/  ISETP.GE.AND P5, PT, R18, RZ, PT ;  /* 0x000000ff1200720c */ /* 0x000fe20003fa6270 */
[--C-:B------:R-:W-:Y:S01]  /*0cc0*/  @!P4 IMAD.IADD R9, R9, 0x1, -R11.reuse ;  /* 0x000000010909c824 */ /* 0x100fe200078e0a0b */
[----:B------:R-:W-:Y:S01]  /*0cd0*/  ISETP.GE.AND P3, PT, R8, RZ, PT ;  /* 0x000000ff0800720c */ /* 0x000fe20003f66270 */
[----:B------:R-:W-:Y:S01]  /*0ce0*/  IMAD.HI.U32 R5, R3, R29, RZ ;  /* 0x0000001d03057227 */ /* 0x000fe200078e00ff */
[----:B------:R-:W-:Y:S02]  /*0cf0*/  IABS R42, R12 ;  /* 0x0000000c002a7213 */ /* 0x000fe40000000000 */
[----:B------:R-:W-:Y:S01]  /*0d00*/  ISETP.GT.U32.AND P4, PT, R11, R9, PT ;  /* 0x000000090b00720c */ /* 0x000fe20003f84070 */
[----:B------:R-:W-:Y:S01]  /*0d10*/  @!P0 IMAD.IADD R4, R4, 0x1, -R11 ;  /* 0x0000000104048824 */ /* 0x000fe200078e0a0b */
[----:B------:R-:W-:Y:S01]  /*0d20*/  ISETP.GE.AND P0, PT, R17, RZ, PT ;  /* 0x000000ff1100720c */ /* 0x000fe20003f06270 */
[----:B------:R-:W-:Y:S01]  /*0d30*/  IMAD.HI.U32 R8, R3, R40, RZ ;  /* 0x0000002803087227 */ /* 0x000fe200078e00ff */
[----:B------:R-:W-:-:S02]  /*0d40*/  IABS R37, R2 ;  /* 0x0000000200257213 */ /* 0x000fc40000000000 */
[----:B------:R-:W-:Y:S01]  /*0d50*/  LOP3.LUT R52, R2, 0x6c, RZ, 0xfc, !PT ;  /* 0x0000006c02347812 */ /* 0x000fe200078efcff */
[----:B------:R-:W-:Y:S01]  /*0d60*/  @!P6 IMAD.MOV R6, RZ, RZ, -R6 ;  /* 0x000000ffff06e224 */ /* 0x000fe200078e0a06 */
[----:B------:R-:W-:Y:S01]  /*0d70*/  ISETP.GE.AND P6, PT, R14, RZ, PT ;  /* 0x000000ff0e00720c */ /* 0x000fe20003fc6270 */
[----:B------:R-:W-:Y:S01]  /*0d80*/  IMAD.MOV R5, RZ, RZ, -R5 ;  /* 0x000000ffff057224 */ /* 0x000fe200078e0a05 */
[C---:B0-----:R-:W-:Y:S01]  /*0d90*/  LOP3.LUT R14, R2.reuse, 0x14, RZ, 0xfc, !PT ;  /* 0x00000014020e7812 */ /* 0x041fe200078efcff */
[----:B------:R-:W-:Y:S01]  /*0da0*/  IMAD.HI.U32 R10, R3, R42, RZ ;  /* 0x0000002a030a7227 */ /* 0x000fe200078e00ff */
[----:B------:R-:W-:Y:S02]  /*0db0*/  LOP3.LUT R25, R2, 0x70, RZ, 0xfc, !PT ;  /* 0x0000007002197812 */ /* 0x000fe400078efcff */
[----:B------:R-:W-:Y:S01]  /*0dc0*/  IABS R47, R14 ;  /* 0x0000000e002f7213 */ /* 0x000fe20000000000 */
[----:B------:R-:W-:Y:S01]  /*0dd0*/  IMAD.MOV R13, RZ, RZ, -R8 ;  /* 0x000000ffff0d7224 */ /* 0x000fe200078e0a08 */
[----:B------:R-:W-:Y:S01]  /*0de0*/  IABS R17, R25 ;  /* 0x0000001900117213 */ /* 0x000fe20000000000 */
[----:B------:R-:W-:Y:S01]  /*0df0*/  IMAD R29, R0, R5, R29 ;  /* 0x00000005001d7224 */ /* 0x000fe200078e021d */
[----:B------:R-:W-:Y:S01]  /*0e00*/  LOP3.LUT R5, RZ, R22, RZ, 0x33, !PT ;  /* 0x00000016ff057212 */ /* 0x000fe200078e33ff */
[----:B------:R-:W-:Y:S01]  /*0e10*/  IMAD.MOV R15, RZ, RZ, -R10 ;  /* 0x000000ffff0f7224 */ /* 0x000fe200078e0a0a */
[----:B------:R-:W-:Y:S01]  /*0e20*/  LOP3.LUT R24, R2, 0x74, RZ, 0xfc, !PT ;  /* 0x0000007402187812 */ /* 0x000fe200078efcff */
[----:B------:R-:W-:Y:S01]  /*0e30*/  IMAD R40, R0, R13, R40 ;  /* 0x0000000d00287224 */ /* 0x000fe200078e0228 */
[----:B------:R-:W-:Y:S01]  /*0e40*/  LOP3.LUT R13, R2, 0x10, RZ, 0xfc, !PT ;  /* 0x00000010020d7812 */ /* 0x000fe200078efcff */
[----:B------:R-:W-:Y:S01]  /*0e50*/  IMAD.MOV.U32 R8, RZ, RZ, R4 ;  /* 0x000000ffff087224 */ /* 0x000fe200078e0004 */
[----:B------:R-:W-:Y:S01]  /*0e60*/  IABS R21, R24 ;  /* 0x0000001800157213 */ /* 0x000fe20000000000 */
[----:B------:R-:W-:Y:S01]  /*0e70*/  @!P5 IMAD.MOV R7, RZ, RZ, -R7 ;  /* 0x000000ffff07d224 */ /* 0x000fe200078e0a07 */
[C---:B------:R-:W-:Y:S01]  /*0e80*/  ISETP.GT.U32.AND P5, PT, R0.reuse, R29, PT ;  /* 0x0000001d0000720c */ /* 0x040fe20003fa4070 */
[----:B------:R-:W-:Y:S01]  /*0e90*/  IMAD R42, R0, R15, R42 ;  /* 0x0000000f002a7224 */ /* 0x000fe200078e022a */
[----:B------:R-:W-:Y:S01]  /*0ea0*/  IABS R34, R13 ;  /* 0x0000000d00227213 */ /* 0x000fe20000000000 */
[----:B------:R-:W-:Y:S01]  /*0eb0*/  @!P4 IMAD.IADD R9, R9, 0x1, -R11 ;  /* 0x000000010909c824 */ /* 0x000fe200078e0a0b */
[----:B------:R-:W-:Y:S01]  /*0ec0*/  ISETP.NE.AND P4, PT, R22, RZ, PT ;  /* 0x000000ff1600720c */ /* 0x000fe20003f85270 */
[----:B------:R-:W-:Y:S01]  /*0ed0*/  @!P0 IMAD.MOV R8, RZ, RZ, -R8 ;  /* 0x000000ffff088224 */ /* 0x000fe200078e0a08 */
[C---:B------:R-:W-:Y:S01]  /*0ee0*/  ISETP.GT.U32.AND P0, PT, R0.reuse, R40, PT ;  /* 0x000000280000720c */ /* 0x040fe20003f04070 */
[----:B------:R-:W-:Y:S01]  /*0ef0*/  @!P6 IMAD.MOV R9, RZ, RZ, -R9 ;  /* 0x000000ffff09e224 */ /* 0x000fe200078e0a09 */
[----:B------:R-:W-:Y:S01]  /*0f00*/  ISETP.GT.U32.AND P6, PT, R0, R42, PT ;  /* 0x0000002a0000720c */ /* 0x000fe20003fc4070 */
[----:B------:R-:W-:Y:S01]  /*0f10*/  IMAD.HI.U32 R11, R3, R34, RZ ;  /* 0x00000022030b7227 */ /* 0x000fe200078e00ff */
[----:B------:R-:W-:-:S02]  /*0f20*/  SEL R4, R5, R6, !P4 ;  /* 0x0000000605047207 */ /* 0x000fc40006000000 */
[----:B------:R-:W-:Y:S01]  /*0f30*/  SEL R6, R5, R8, !P4 ;  /* 0x0000000805067207 */ /* 0x000fe20006000000 */
[--C-:B------:R-:W-:Y:S01]  /*0f40*/  @!P5 IMAD.IADD R29, R29, 0x1, -R0.reuse ;  /* 0x000000011d1dd824 */ /* 0x100fe200078e0a00 */
[C---:B------:R-:W-:Y:S01]  /*0f50*/  SEL R10, R5.reuse, R7, !P4 ;  /* 0x00000007050a7207 */ /* 0x040fe20006000000 */
[----:B------:R-:W-:Y:S01]  /*0f60*/  IMAD.MOV R11, RZ, RZ, -R11 ;  /* 0x000000ffff0b7224 */ /* 0x000fe200078e0a0b */
[----:B------:R-:W-:Y:S01]  /*0f70*/  SEL R8, R5, R9, !P4 ;  /* 0x0000000905087207 */ /* 0x000fe20006000000 */
[----:B------:R-:W-:Y:S01]  /*0f80*/  IMAD.HI.U32 R5, R3, R47, RZ ;  /* 0x0000002f03057227 */ /* 0x000fe200078e00ff */
[----:B------:R-:W-:Y:S02]  /*0f90*/  ISETP.GT.U32.AND P4, PT, R0, R29, PT ;  /* 0x0000001d0000720c */ /* 0x000fe40003f84070 */
[----:B------:R-:W-:Y:S01]  /*0fa0*/  ISETP.GE.AND P5, PT, R12, RZ, PT ;  /* 0x000000ff0c00720c */ /* 0x000fe20003fa6270 */
[--C-:B------:R-:W-:Y:S01]  /*0fb0*/  @!P0 IMAD.IADD R40, R40, 0x1, -R0.reuse ;  /* 0x0000000128288824 */ /* 0x100fe200078e0a00 */
[----:B------:R-:W-:Y:S01]  /*0fc0*/  LOP3.LUT R12, R2, 0x18, RZ, 0xfc, !PT ;  /* 0x00000018020c7812 */ /* 0x000fe200078efcff */
[----:B------:R-:W-:Y:S01]  /*0fd0*/  @!P6 IMAD.IADD R42, R42, 0x1, -R0 ;  /* 0x000000012a2ae824 */ /* 0x000fe200078e0a00 */
[----:B------:R-:W-:Y:S01]  /*0fe0*/  LOP3.LUT R15, R2, 0x20, RZ, 0xfc, !PT ;  /* 0x00000020020f7812 */ /* 0x000fe200078efcff */
[----:B------:R-:W-:Y:S01]  /*0ff0*/  IMAD.MOV R7, RZ, RZ, -R5 ;  /* 0x000000ffff077224 */ /* 0x000fe200078e0a05 */
[C---:B------:R-:W-:Y:S01]  /*1000*/  ISETP.GT.U32.AND P6, PT, R0.reuse, R40, PT ;  /* 0x000000280000720c */ /* 0x040fe20003fc4070 */
[C---:B------:R-:W-:Y:S01]  /*1010*/  IMAD R34, R0.reuse, R11, R34 ;  /* 0x0000000b00227224 */ /* 0x040fe200078e0222 */
[----:B------:R-:W-:Y:S01]  /*1020*/  IABS R48, R12 ;  /* 0x0000000c00307213 */ /* 0x000fe20000000000 */
[C---:B------:R-:W-:Y:S01]  /*1030*/  IMAD R47, R0.reuse, R7, R47 ;  /* 0x00000007002f7224 */ /* 0x040fe200078e022f */
[C---:B------:R-:W-:Y:S01]  /*1040*/  ISETP.GT.U32.AND P0, PT, R0.reuse, R42, PT ;  /* 0x0000002a0000720c */ /* 0x040fe20003f04070 */
[----:B------:R-:W-:Y:S01]  /*1050*/  @!P4 IMAD.IADD R29, R29, 0x1, -R0 ;  /* 0x000000011d1dc824 */ /* 0x000fe200078e0a00 */
[----:B------:R-:W-:Y:S01]  /*1060*/  ISETP.GT.U32.AND P4, PT, R0, R34, PT ;  /* 0x000000220000720c */ /* 0x000fe20003f84070 */
[----:B------:R-:W-:Y:S01]  /*1070*/  IMAD.HI.U32 R7, R3, R48, RZ ;  /* 0x0000003003077227 */ /* 0x000fe200078e00ff */
[----:B------:R-:W-:-:S02]  /*1080*/  IABS R35, R15 ;  /* 0x0000000f00237213 */ /* 0x000fc40000000000 */
[----:B------:R-:W-:Y:S01]  /*1090*/  IABS R22, R52 ;  /* 0x0000003400167213 */ /* 0x000fe20000000000 */
[----:B------:R-:W-:Y:S01]  /*10a0*/  VIADD R5, R16, UR6 ;  /* 0x0000000610057c36 */ /* 0x000fe20008000000 */
[----:B------:R-:W-:Y:S01]  /*10b0*/  LOP3.LUT R27, R2, 0x78, RZ, 0xfc, !PT ;  /* 0x00000078021b7812 */ /* 0x000fe200078efcff */
[----:B------:R-:W-:Y:S01]  /*10c0*/  @!P6 IMAD.IADD R40, R40, 0x1, -R0 ;  /* 0x000000012828e824 */ /* 0x000fe200078e0a00 */
[C---:B------:R-:W-:Y:S01]  /*10d0*/  ISETP.GT.U32.AND P6, PT, R0.reuse, R47, PT ;  /* 0x0000002f0000720c */ /* 0x040fe20003fc4070 */
[----:B------:R-:W-:Y:S02]  /*10e0*/  IMAD.MOV R7, RZ, RZ, -R7 ;  /* 0x000000ffff077224 */ /* 0x000fe400078e0a07 */
[----:B------:R-:W-:Y:S02]  /*10f0*/  VIADD R11, R5, 0x1c ;  /* 0x0000001c050b7836 */ /* 0x000fe40000000000 */
[----:B------:R-:W-:Y:S02]  /*1100*/  IMAD R48, R0, R7, R48 ;  /* 0x0000000700307224 */ /* 0x000fe400078e0230 */
[----:B------:R-:W-:Y:S01]  /*1110*/  @!P3 IMAD.MOV R40, RZ, RZ, -R40 ;  /* 0x000000ffff28b224 */ /* 0x000fe200078e0a28 */
[----:B------:R-:W-:Y:S01]  /*1120*/  IABS R31, R11 ;  /* 0x0000000b001f7213 */ /* 0x000fe20000000000 */
[--C-:B------:R-:W-:Y:S01]  /*1130*/  @!P4 IMAD.IADD R34, R34, 0x1, -R0.reuse ;  /* 0x000000012222c824 */ /* 0x100fe200078e0a00 */
[----:B------:R-:W-:Y:S01]  /*1140*/  ISETP.GT.U32.AND P3, PT, R0, R48, PT ;  /* 0x000000300000720c */ /* 0x000fe20003f64070 */
[----:B------:R-:W-:Y:S01]  /*1150*/  @!P2 IMAD.MOV R29, RZ, RZ, -R29 ;  /* 0x000000ffff1da224 */ /* 0x000fe200078e0a1d */
[----:B------:R-:W-:Y:S01]  /*1160*/  ISETP.GE.AND P4, PT, R14, RZ, PT ;  /* 0x000000ff0e00720c */ /* 0x000fe20003f86270 */
[----:B------:R-:W-:Y:S01]  /*1170*/  @!P6 IMAD.IADD R47, R47, 0x1, -R0 ;  /* 0x000000012f2fe824 */ /* 0x000fe200078e0a00 */
[----:B------:R-:W-:Y:S01]  /*1180*/  ISETP.GT.U32.AND P2, PT, R0, R34, PT ;  /* 0x000000220000720c */ /* 0x000fe20003f44070 */
[----:B------:R-:W-:Y:S01]  /*1190*/  IMAD.HI.U32 R7, R3, R31, RZ ;  /* 0x0000001f03077227 */ /* 0x000fe200078e00ff */
[----:B------:R-:W-:-:S02]  /*11a0*/  LOP3.LUT R14, R2, 0x40, RZ, 0xfc, !PT ;  /* 0x00000040020e7812 */ /* 0x000fc400078efcff */
[----:B------:R-:W-:Y:S01]  /*11b0*/  ISETP.GT.U32.AND P6, PT, R0, R47, PT ;  /* 0x0000002f0000720c */ /* 0x000fe20003fc4070 */
[--C-:B------:R-:W-:Y:S01]  /*11c0*/  @!P0 IMAD.IADD R42, R42, 0x1, -R0.reuse ;  /* 0x000000012a2a8824 */ /* 0x100fe200078e0a00 */
[----:B------:R-:W-:Y:S01]  /*11d0*/  ISETP.GE.AND P0, PT, R13, RZ, PT ;  /* 0x000000ff0d00720c */ /* 0x000fe20003f06270 */
[----:B------:R-:W-:Y:S01]  /*11e0*/  IMAD.MOV R9, RZ, RZ, -R7 ;  /* 0x000000ffff097224 */ /* 0x000fe200078e0a07 */
[----:B------:R-:W-:Y:S01]  /*11f0*/  LOP3.LUT R13, R2, 0x24, RZ, 0xfc, !PT ;  /* 0x00000024020d7812 */ /* 0x000fe200078efcff */
[----:B------:R-:W-:Y:S01]  /*1200*/  IMAD.HI.U32 R7, R3, R35, RZ ;  /* 0x0000002303077227 */ /* 0x000fe200078e00ff */
[----:B------:R-:W-:Y:S02]  /*1210*/  IABS R36, R14 ;  /* 0x0000000e00247213 */ /* 0x000fe40000000000 */
[----:B------:R-:W-:Y:S01]  /*1220*/  IABS R49, R13 ;  /* 0x0000000d00317213 */ /* 0x000fe20000000000 */
[----:B------:R-:W-:Y:S02]  /*1230*/  @!P3 IMAD.IADD R48, R48, 0x1, -R0 ;  /* 0x000000013030b824 */ /* 0x000fe400078e0a00 */
[----:B------:R-:W-:-:S02]  /*1240*/  IMAD.MOV R7, RZ, RZ, -R7 ;  /* 0x000000ffff077224 */ /* 0x000fc400078e0a07 */
[C---:B------:R-:W-:Y:S01]  /*1250*/  IMAD R31, R0.reuse, R9, R31 ;  /* 0x00000009001f7224 */ /* 0x040fe200078e021f */
[C---:B------:R-:W-:Y:S01]  /*1260*/  ISETP.GT.U32.AND P3, PT, R0.reuse, R48, PT ;  /* 0x000000300000720c */ /* 0x040fe20003f64070 */
[----:B------:R-:W-:Y:S01]  /*1270*/  IMAD R35, R0, R7, R35 ;  /* 0x0000000700237224 */ /* 0x000fe200078e0223 */
[----:B------:R-:W-:Y:S01]  /*1280*/  LOP3.LUT R9, R2, 0x28, RZ, 0xfc, !PT ;  /* 0x0000002802097812 */ /* 0x000fe200078efcff */
[--C-:B------:R-:W-:Y:S01]  /*1290*/  @!P2 IMAD.IADD R34, R34, 0x1, -R0.reuse ;  /* 0x000000012222a824 */ /* 0x100fe200078e0a00 */
[----:B------:R-:W-:Y:S01]  /*12a0*/  ISETP.GE.AND P2, PT, R11, RZ, PT ;  /* 0x000000ff0b00720c */ /* 0x000fe20003f46270 */
[----:B------:R-:W-:Y:S01]  /*12b0*/  IMAD.HI.U32 R7, R3, R49, RZ ;  /* 0x0000003103077227 */ /* 0x000fe200078e00ff */
[----:B------:R-:W-:Y:S02]  /*12c0*/  IABS R38, R9 ;  /* 0x0000000900267213 */ /* 0x000fe40000000000 */
[----:B------:R-:W-:Y:S01]  /*12d0*/  LOP3.LUT R11, R2, 0x2c, RZ, 0xfc, !PT ;  /* 0x0000002c020b7812 */ /* 0x000fe200078efcff */
[----:B------:R-:W-:Y:S01]  /*12e0*/  @!P6 IMAD.IADD R47, R47, 0x1, -R0 ;  /* 0x000000012f2fe824 */ /* 0x000fe200078e0a00 */
[C---:B------:R-:W-:Y:S01]  /*12f0*/  ISETP.GT.U32.AND P6, PT, R0.reuse, R31, PT ;  /* 0x0000001f0000720c */ /* 0x040fe20003fc4070 */
[----:B------:R-:W-:Y:S01]  /*1300*/  @!P0 IMAD.MOV R34, RZ, RZ, -R34 ;  /* 0x000000ffff228224 */ /* 0x000fe200078e0a22 */
[----:B------:R-:W-:Y:S01]  /*1310*/  ISETP.GT.U32.AND P0, PT, R0, R35, PT ;  /* 0x000000230000720c */ /* 0x000fe20003f04070 */
[----:B------:R-:W-:Y:S01]  /*1320*/  IMAD.MOV R7, RZ, RZ, -R7 ;  /* 0x000000ffff077224 */ /* 0x000fe200078e0a07 */
[----:B------:R-:W-:Y:S01]  /*1330*/  IABS R39, R11 ;  /* 0x0000000b00277213 */ /* 0x000fe20000000000 */
[----:B------:R-:W-:-:S02]  /*1340*/  @!P3 IMAD.IADD R48, R48, 0x1, -R0 ;  /* 0x000000013030b824 */ /* 0x000fc400078e0a00 */
[----:B------:R-:W-:Y:S02]  /*1350*/  IMAD R49, R0, R7, R49 ;  /* 0x0000000700317224 */ /* 0x000fe400078e0231 */
[----:B------:R-:W-:Y:S01]  /*1360*/  @!P5 IMAD.MOV R42, RZ, RZ, -R42 ;  /* 0x000000ffff2ad224 */ /* 0x000fe200078e0a2a */
[----:B------:R-:W-:Y:S01]  /*1370*/  ISETP.GE.AND P5, PT, R12, RZ, PT ;  /* 0x000000ff0c00720c */ /* 0x000fe20003fa6270 */
[----:B------:R-:W-:Y:S01]  /*1380*/  IMAD.HI.U32 R7, R3, R38, RZ ;  /* 0x0000002603077227 */ /* 0x000fe200078e00ff */
[----:B------:R-:W-:Y:S02]  /*1390*/  ISETP.GT.U32.AND P3, PT, R0, R49, PT ;  /* 0x000000310000720c */ /* 0x000fe40003f64070 */
[----:B------:R-:W-:Y:S01]  /*13a0*/  LOP3.LUT R12, R2, 0x30, RZ, 0xfc, !PT ;  /* 0x00000030020c7812 */ /* 0x000fe200078efcff */
[--C-:B------:R-:W-:Y:S02]  /*13b0*/  @!P6 IMAD.IADD R31, R31, 0x1, -R0.reuse ;  /* 0x000000011f1fe824 */ /* 0x100fe400078e0a00 */
[----:B------:R-:W-:Y:S01]  /*13c0*/  @!P0 IMAD.IADD R35, R35, 0x1, -R0 ;  /* 0x0000000123238824 */ /* 0x000fe200078e0a00 */
[----:B------:R-:W-:Y:S01]  /*13d0*/  IABS R33, R12 ;  /* 0x0000000c00217213 */ /* 0x000fe20000000000 */
[----:B------:R-:W-:Y:S01]  /*13e0*/  IMAD.MOV R7, RZ, RZ, -R7 ;  /* 0x000000ffff077224 */ /* 0x000fe200078e0a07 */
[C---:B------:R-:W-:Y:S01]  /*13f0*/  ISETP.GT.U32.AND P6, PT, R0.reuse, R31, PT ;  /* 0x0000001f0000720c */ /* 0x040fe20003fc4070 */
[----:B------:R-:W-:Y:S01]  /*1400*/  @!P4 IMAD.MOV R47, RZ, RZ, -R47 ;  /* 0x000000ffff2fc224 */ /* 0x000fe200078e0a2f */
[C---:B------:R-:W-:Y:S01]  /*1410*/  ISETP.GT.U32.AND P0, PT, R0.reuse, R35, PT ;  /* 0x000000230000720c */ /* 0x040fe20003f04070 */
[----:B------:R-:W-:Y:S01]  /*1420*/  IMAD R38, R0, R7, R38 ;  /* 0x0000000700267224 */ /* 0x000fe200078e0226 */
[----:B------:R-:W-:Y:S01]  /*1430*/  ISETP.GE.AND P4, PT, R15, RZ, PT ;  /* 0x000000ff0f00720c */ /* 0x000fe20003f86270 */
[----:B------:R-:W-:Y:S01]  /*1440*/  @!P3 IMAD.IADD R49, R49, 0x1, -R0 ;  /* 0x000000013131b824 */ /* 0x000fe200078e0a00 */
[----:B------:R-:W-:Y:S01]  /*1450*/  LOP3.LUT R15, R2, 0x4c, RZ, 0xfc, !PT ;  /* 0x0000004c020f7812 */ /* 0x000fe200078efcff */
[----:B------:R-:W-:-:S03]  /*1460*/  IMAD.HI.U32 R7, R3, R39, RZ ;  /* 0x0000002703077227 */ /* 0x000fc600078e00ff */
[C---:B------:R-:W-:Y:S01]  /*1470*/  ISETP.GT.U32.AND P3, PT, R0.reuse, R49, PT ;  /* 0x000000310000720c */ /* 0x040fe20003f64070 */
[----:B------:R-:W-:Y:S01]  /*1480*/  @!P5 IMAD.MOV R48, RZ, RZ, -R48 ;  /* 0x000000ffff30d224 */ /* 0x000fe200078e0a30 */
[----:B------:R-:W-:Y:S01]  /*1490*/  ISETP.GE.AND P5, PT, R13, RZ, PT ;  /* 0x000000ff0d00720c */ /* 0x000fe20003fa6270 */
[--C-:B------:R-:W-:Y:S01]  /*14a0*/  @!P6 IMAD.IADD R31, R31, 0x1, -R0.reuse ;  /* 0x000000011f1fe824 */ /* 0x100fe200078e0a00 */
[----:B------:R-:W-:Y:S01]  /*14b0*/  ISETP.GE.AND P6, PT, R9, RZ, PT ;  /* 0x000000ff0900720c */ /* 0x000fe20003fc6270 */
[----:B------:R-:W-:Y:S01]  /*14c0*/  IMAD.MOV R9, RZ, RZ, -R7 ;  /* 0x000000ffff097224 */ /* 0x000fe200078e0a07 */
[----:B------:R-:W-:Y:S01]  /*14d0*/  IABS R44, R15 ;  /* 0x0000000f002c7213 */ /* 0x000fe20000000000 */
[----:B------:R-:W-:Y:S01]  /*14e0*/  @!P0 IMAD.IADD R35, R35, 0x1, -R0 ;  /* 0x0000000123238824 */ /* 0x000fe200078e0a00 */
[----:B------:R-:W-:Y:S01]  /*14f0*/  ISETP.GT.U32.AND P0, PT, R0, R38, PT ;  /* 0x000000260000720c */ /* 0x000fe20003f04070 */
[----:B------:R-:W-:-:S04]  /*1500*/  IMAD.HI.U32 R7, R3, R33, RZ ;  /* 0x0000002103077227 */ /* 0x000fc800078e00ff */
[----:B------:R-:W-:Y:S02]  /*1510*/  IMAD.MOV R7, RZ, RZ, -R7 ;  /* 0x000000ffff077224 */ /* 0x000fe400078e0a07 */
[--C-:B------:R-:W-:Y:S02]  /*1520*/  @!P3 IMAD.IADD R49, R49, 0x1, -R0.reuse ;  /* 0x000000013131b824 */ /* 0x100fe400078e0a00 */
[C---:B------:R-:W-:Y:S02]  /*1530*/  IMAD R33, R0.reuse, R7, R33 ;  /* 0x0000000700217224 */ /* 0x040fe400078e0221 */
[C---:B------:R-:W-:Y:S02]  /*1540*/  IMAD R39, R0.reuse, R9, R39 ;  /* 0x0000000900277224 */ /* 0x040fe400078e0227 */
[----:B------:R-:W-:Y:S01]  /*1550*/  @!P5 IMAD.MOV R49, RZ, RZ, -R49 ;  /* 0x000000ffff31d224 */ /* 0x000fe200078e0a31 */
[----:B------:R-:W-:Y:S01]  /*1560*/  ISETP.GT.U32.AND P5, PT, R0, R33, PT ;  /* 0x000000210000720c */ /* 0x000fe20003fa4070 */
[----:B------:R-:W-:Y:S01]  /*1570*/  @!P4 IMAD.MOV R35, RZ, RZ, -R35 ;  /* 0x000000ffff23c224 */ /* 0x000fe200078e0a23 */
[----:B------:R-:W-:Y:S01]  /*1580*/  ISETP.GE.AND P4, PT, R12, RZ, PT ;  /* 0x000000ff0c00720c */ /* 0x000fe20003f86270 */
[----:B------:R-:W-:Y:S01]  /*1590*/  @!P0 IMAD.IADD R38, R38, 0x1, -R0 ;  /* 0x0000000126268824 */ /* 0x000fe200078e0a00 */
[----:B------:R-:W-:Y:S01]  /*15a0*/  LOP3.LUT R12, R2, 0x38, RZ, 0xfc, !PT ;  /* 0x00000038020c7812 */ /* 0x000fe200078efcff */
[----:B------:R-:W-:Y:S01]  /*15b0*/  @!P2 IMAD.MOV R31, RZ, RZ, -R31 ;  /* 0x000000ffff1fa224 */ /* 0x000fe200078e0a1f */
[C---:B------:R-:W-:Y:S01]  /*15c0*/  ISETP.GT.U32.AND P3, PT, R0.reuse, R39, PT ;  /* 0x000000270000720c */ /* 0x040fe20003f64070 */
[C---:B------:R-:W-:Y:S01]  /*15d0*/  VIADD R13, R5.reuse, 0x3c ;  /* 0x0000003c050d7836 */ /* 0x040fe20000000000 */
[----:B------:R-:W-:Y:S01]  /*15e0*/  IABS R51, R12 ;  /* 0x0000000c00337213 */ /* 0x000fe20000000000 */
[----:B------:R-:W-:Y:S01]  /*15f0*/  VIADD R26, R5, 0x7c ;  /* 0x0000007c051a7836 */ /* 0x000fe20000000000 */
[----:B------:R-:W-:-:S02]  /*1600*/  ISETP.GT.U32.AND P0, PT, R0, R38, PT ;  /* 0x000000260000720c */ /* 0x000fc40003f04070 */
[----:B------:R-:W-:Y:S01]  /*1610*/  ISETP.GE.AND P2, PT, R11, RZ, PT ;  /* 0x000000ff0b00720c */ /* 0x000fe20003f46270 */
[----:B------:R-:W-:Y:S01]  /*1620*/  IMAD.HI.U32 R9, R3, R51, RZ ;  /* 0x0000003303097227 */ /* 0x000fe200078e00ff */
[----:B------:R-:W-:Y:S02]  /*1630*/  LOP3.LUT R11, R2, 0x34, RZ, 0xfc, !PT ;  /* 0x00000034020b7812 */ /* 0x000fe400078efcff */
[----:B------:R-:W-:Y:S01]  /*1640*/  IABS R43, R13 ;  /* 0x0000000d002b7213 */ /* 0x000fe20000000000 */
[--C-:B------:R-:W-:Y:S01]  /*1650*/  @!P5 IMAD.IADD R33, R33, 0x1, -R0.reuse ;  /* 0x000000012121d824 */ /* 0x100fe200078e0a00 */
[----:B------:R-:W-:Y:S01]  /*1660*/  IABS R45, R11 ;  /* 0x0000000b002d7213 */ /* 0x000fe20000000000 */
[----:B------:R-:W-:Y:S01]  /*1670*/  IMAD.MOV R9, RZ, RZ, -R9 ;  /* 0x000000ffff097224 */ /* 0x000fe200078e0a09 */
[----:B------:R-:W-:Y:S01]  /*1680*/  IABS R19, R26 ;  /* 0x0000001a00137213 */ /* 0x000fe20000000000 */
[--C-:B------:R-:W-:Y:S01]  /*1690*/  @!P3 IMAD.IADD R39, R39, 0x1, -R0.reuse ;  /* 0x000000012727b824 */ /* 0x100fe200078e0a00 */
[----:B------:R-:W-:Y:S01]  /*16a0*/  ISETP.GT.U32.AND P5, PT, R0, R33, PT ;  /* 0x000000210000720c */ /* 0x000fe20003fa4070 */
[----:B------:R-:W-:Y:S01]  /*16b0*/  @!P0 IMAD.IADD R38, R38, 0x1, -R0 ;  /* 0x0000000126268824 */ /* 0x000fe200078e0a00 */
[----:B------:R-:W-:Y:S01]  /*16c0*/  ISETP.GE.AND P0, PT, R11, RZ, PT ;  /* 0x000000ff0b00720c */ /* 0x000fe20003f06270 */
[C---:B------:R-:W-:Y:S01]  /*16d0*/  IMAD R51, R0.reuse, R9, R51 ;  /* 0x0000000900337224 */ /* 0x040fe200078e0233 */
[----:B------:R-:W-:Y:S01]  /*16e0*/  ISETP.GT.U32.AND P3, PT, R0, R39, PT ;  /* 0x000000270000720c */ /* 0x000fe20003f64070 */
[----:B------:R-:W-:Y:S01]  /*16f0*/  IMAD.HI.U32 R7, R3, R45, RZ ;  /* 0x0000002d03077227 */ /* 0x000fe200078e00ff */
[----:B------:R-:W-:-:S03]  /*1700*/  LOP3.LUT R11, R2, 0x44, RZ, 0xfc, !PT ;  /* 0x00000044020b7812 */ /* 0x000fc600078efcff */
[----:B------:R-:W-:Y:S01]  /*1710*/  IMAD.HI.U32 R9, R3, R36, RZ ;  /* 0x0000002403097227 */ /* 0x000fe200078e00ff */
[----:B------:R-:W-:-:S03]  /*1720*/  IABS R30, R11 ;  /* 0x0000000b001e7213 */ /* 0x000fc60000000000 */
[----:B------:R-:W-:Y:S01]  /*1730*/  @!P6 IMAD.MOV R38, RZ, RZ, -R38 ;  /* 0x000000ffff26e224 */ /* 0x000fe200078e0a26 */
[C---:B------:R-:W-:Y:S01]  /*1740*/  ISETP.GT.U32.AND P6, PT, R0.reuse, R51, PT ;  /* 0x000000330000720c */ /* 0x040fe20003fc4070 */
[----:B------:R-:W-:Y:S02]  /*1750*/  IMAD.MOV R7, RZ, RZ, -R7 ;  /* 0x000000ffff077224 */ /* 0x000fe400078e0a07 */
[----:B------:R-:W-:Y:S02]  /*1760*/  IMAD.MOV R9, RZ, RZ, -R9 ;  /* 0x000000ffff097224 */ /* 0x000fe400078e0a09 */
[----:B------:R-:W-:Y:S02]  /*1770*/  IMAD R45, R0, R7, R45 ;  /* 0x00000007002d7224 */ /* 0x000fe400078e022d */
[----:B------:R-:W-:-:S04]  /*1780*/  IMAD.HI.U32 R7, R3, R43, RZ ;  /* 0x0000002b03077227 */ /* 0x000fc800078e00ff */
[C---:B------:R-:W-:Y:S02]  /*1790*/  IMAD R36, R0.reuse, R9, R36 ;  /* 0x0000000900247224 */ /* 0x040fe400078e0224 */
[--C-:B------:R-:W-:Y:S02]  /*17a0*/  @!P5 IMAD.IADD R33, R33, 0x1, -R0.reuse ;  /* 0x000000012121d824 */ /* 0x100fe400078e0a00 */
[----:B------:R-:W-:Y:S02]  /*17b0*/  IMAD.MOV R7, RZ, RZ, -R7 ;  /* 0x000000ffff077224 */ /* 0x000fe400078e0a07 */
[--C-:B------:R-:W-:Y:S01]  /*17c0*/  @!P3 IMAD.IADD R39, R39, 0x1, -R0.reuse ;  /* 0x000000012727b824 */ /* 0x100fe200078e0a00 */
[C---:B------:R-:W-:Y:S01]  /*17d0*/  ISETP.GT.U32.AND P3, PT, R0.reuse, R45, PT ;  /* 0x0000002d0000720c */ /* 0x040fe20003f64070 */
[----:B------:R-:W-:Y:S01]  /*17e0*/  @!P4 IMAD.MOV R33, RZ, RZ, -R33 ;  /* 0x000000ffff21c224 */ /* 0x000fe200078e0a21 */
[----:B------:R-:W-:Y:S01]  /*17f0*/  ISETP.GT.U32.AND P4, PT, R0, R36, PT ;  /* 0x000000240000720c */ /* 0x000fe20003f84070 */
[----:B------:R-:W-:-:S02]  /*1800*/  @!P6 IMAD.IADD R51, R51, 0x1, -R0 ;  /* 0x000000013333e824 */ /* 0x000fc400078e0a00 */
[----:B------:R-:W-:Y:S02]  /*1810*/  IMAD R43, R0, R7, R43 ;  /* 0x00000007002b7224 */ /* 0x000fe400078e022b */
[----:B------:R-:W-:Y:S01]  /*1820*/  @!P2 IMAD.MOV R39, RZ, RZ, -R39 ;  /* 0x000000ffff27a224 */ /* 0x000fe200078e0a27 */
[----:B------:R-:W-:Y:S01]  /*1830*/  ISETP.GE.AND P2, PT, R12, RZ, PT ;  /* 0x000000ff0c00720c */ /* 0x000fe20003f46270 */
[----:B------:R-:W-:Y:S01]  /*1840*/  IMAD.HI.U32 R7, R3, R30, RZ ;  /* 0x0000001e03077227 */ /* 0x000fe200078e00ff */
[----:B------:R-:W-:Y:S02]  /*1850*/  LOP3.LUT R12, R2, 0x48, RZ, 0xfc, !PT ;  /* 0x00000048020c7812 */ /* 0x000fe400078efcff */
[C---:B------:R-:W-:Y:S01]  /*1860*/  ISETP.GT.U32.AND P6, PT, R0.reuse, R51, PT ;  /* 0x000000330000720c */ /* 0x040fe20003fc4070 */
[----:B------:R-:W-:Y:S01]  /*1870*/  IMAD.MOV R7, RZ, RZ, -R7 ;  /* 0x000000ffff077224 */ /* 0x000fe200078e0a07 */
[----:B------:R-:W-:Y:S01]  /*1880*/  ISETP.GT.U32.AND P5, PT, R0, R43, PT ;  /* 0x0000002b0000720c */ /* 0x000fe20003fa4070 */
[----:B------:R-:W-:Y:S01]  /*1890*/  @!P4 IMAD.IADD R36, R36, 0x1, -R0 ;  /* 0x000000012424c824 */ /* 0x000fe200078e0a00 */
[----:B------:R-:W-:Y:S01]  /*18a0*/  IABS R41, R12 ;  /* 0x0000000c00297213 */ /* 0x000fe20000000000 */
[----:B------:R-:W-:-:S02]  /*18b0*/  IMAD R30, R0, R7, R30 ;  /* 0x00000007001e7224 */ /* 0x000fc400078e021e */
[----:B------:R-:W-:Y:S01]  /*18c0*/  @!P3 IMAD.IADD R45, R45, 0x1, -R0 ;  /* 0x000000012d2db824 */ /* 0x000fe200078e0a00 */
[----:B------:R-:W-:Y:S01]  /*18d0*/  ISETP.GT.U32.AND P4, PT, R0, R36, PT ;  /* 0x000000240000720c */ /* 0x000fe20003f84070 */
[----:B------:R-:W-:-:S03]  /*18e0*/  IMAD.HI.U32 R7, R3, R41, RZ ;  /* 0x0000002903077227 */ /* 0x000fc600078e00ff */
[C---:B------:R-:W-:Y:S01]  /*18f0*/  ISETP.GT.U32.AND P3, PT, R0.reuse, R45, PT ;  /* 0x0000002d0000720c */ /* 0x040fe20003f64070 */
[----:B------:R-:W-:Y:S02]  /*1900*/  IMAD.MOV R9, RZ, RZ, -R7 ;  /* 0x000000ffff097224 */ /* 0x000fe400078e0a07 */
[----:B------:R-:W-:Y:S01]  /*1910*/  @!P6 IMAD.IADD R51, R51, 0x1, -R0 ;  /* 0x000000013333e824 */ /* 0x000fe200078e0a00 */
[----:B------:R-:W-:Y:S01]  /*1920*/  ISETP.GT.U32.AND P6, PT, R0, R30, PT ;  /* 0x0000001e0000720c */ /* 0x000fe20003fc4070 */
[----:B------:R-:W-:-:S04]  /*1930*/  IMAD.HI.U32 R7, R3, R44, RZ ;  /* 0x0000002c03077227 */ /* 0x000fc800078e00ff */
[--C-:B------:R-:W-:Y:S02]  /*1940*/  @!P5 IMAD.IADD R43, R43, 0x1, -R0.reuse ;  /* 0x000000012b2bd824 */ /* 0x100fe400078e0a00 */
[----:B------:R-:W-:Y:S02]  /*1950*/  IMAD.MOV R7, RZ, RZ, -R7 ;  /* 0x000000ffff077224 */ /* 0x000fe400078e0a07 */
[----:B------:R-:W-:Y:S01]  /*1960*/  @!P4 IMAD.IADD R36, R36, 0x1, -R0 ;  /* 0x000000012424c824 */ /* 0x000fe200078e0a00 */
[C---:B------:R-:W-:Y:S01]  /*1970*/  ISETP.GT.U32.AND P5, PT, R0.reuse, R43, PT ;  /* 0x0000002b0000720c */ /* 0x040fe20003fa4070 */
[----:B------:R-:W-:Y:S02]  /*1980*/  IMAD R44, R0, R7, R44 ;  /* 0x00000007002c7224 */ /* 0x000fe400078e022c */
[--C-:B------:R-:W-:Y:S01]  /*1990*/  @!P6 IMAD.IADD R30, R30, 0x1, -R0.reuse ;  /* 0x000000011e1ee824 */ /* 0x100fe200078e0a00 */
[----:B------:R-:W-:Y:S01]  /*19a0*/  ISETP.GE.AND P6, PT, R11, RZ, PT ;  /* 0x000000ff0b00720c */ /* 0x000fe20003fc6270 */
[C---:B------:R-:W-:Y:S01]  /*19b0*/  IMAD R41, R0.reuse, R9, R41 ;  /* 0x0000000900297224 */ /* 0x040fe200078e0229 */
[----:B------:R-:W-:Y:S01]  /*19c0*/  ISETP.GT.U32.AND P4, PT, R0, R44, PT ;  /* 0x0000002c0000720c */ /* 0x000fe20003f84070 */
[----:B------:R-:W-:Y:S01]  /*19d0*/  @!P2 IMAD.MOV R51, RZ, RZ, -R51 ;  /* 0x000000ffff33a224 */ /* 0x000fe200078e0a33 */
[----:B------:R-:W-:Y:S01]  /*19e0*/  LOP3.LUT R11, R2, 0x50, RZ, 0xfc, !PT ;  /* 0x00000050020b7812 */ /* 0x000fe200078efcff */
[----:B------:R-:W-:Y:S01]  /*19f0*/  @!P3 IMAD.IADD R45, R45, 0x1, -R0 ;  /* 0x000000012d2db824 */ /* 0x000fe200078e0a00 */
[----:B------:R-:W-:-:S02]  /*1a00*/  ISETP.GT.U32.AND P2, PT, R0, R30, PT ;  /* 0x0000001e0000720c */ /* 0x000fc40003f44070 */
[----:B------:R-:W-:Y:S01]  /*1a10*/  IABS R46, R11 ;  /* 0x0000000b002e7213 */ /* 0x000fe20000000000 */
[--C-:B------:R-:W-:Y:S01]  /*1a20*/  @!P5 IMAD.IADD R43, R43, 0x1, -R0.reuse ;  /* 0x000000012b2bd824 */ /* 0x100fe200078e0a00 */
[----:B------:R-:W-:Y:S01]  /*1a30*/  ISETP.GT.U32.AND P5, PT, R0, R41, PT ;  /* 0x000000290000720c */ /* 0x000fe20003fa4070 */
[----:B------:R-:W-:Y:S01]  /*1a40*/  @!P0 IMAD.MOV R45, RZ, RZ, -R45 ;  /* 0x000000ffff2d8224 */ /* 0x000fe200078e0a2d */
[----:B------:R-:W-:Y:S01]  /*1a50*/  ISETP.GE.AND P3, PT, R13, RZ, PT ;  /* 0x000000ff0d00720c */ /* 0x000fe20003f66270 */
[C---:B------:R-:W-:Y:S01]  /*1a60*/  IMAD.HI.U32 R7, R3.reuse, R46, RZ ;  /* 0x0000002e03077227 */ /* 0x040fe200078e00ff */
[----:B------:R-:W-:Y:S02]  /*1a70*/  LOP3.LUT R13, R2, 0x54, RZ, 0xfc, !PT ;  /* 0x00000054020d7812 */ /* 0x000fe400078efcff */
[----:B------:R-:W-:Y:S01]  /*1a80*/  ISETP.GE.AND P0, PT, R14, RZ, PT ;  /* 0x000000ff0e00720c */ /* 0x000fe20003f06270 */
[--C-:B------:R-:W-:Y:S01]  /*1a90*/  @!P4 IMAD.IADD R44, R44, 0x1, -R0.reuse ;  /* 0x000000012c2cc824 */ /* 0x100fe200078e0a00 */
[----:B------:R-:W-:Y:S01]  /*1aa0*/  IABS R32, R13 ;  /* 0x0000000d00207213 */ /* 0x000fe20000000000 */
[----:B------:R-:W-:Y:S01]  /*1ab0*/  IMAD.MOV R7, RZ, RZ, -R7 ;  /* 0x000000ffff077224 */ /* 0x000fe200078e0a07 */
[----:B------:R-:W-:Y:S01]  /*1ac0*/  LOP3.LUT R14, R2, 0x64, RZ, 0xfc, !PT ;  /* 0x00000064020e7812 */ /* 0x000fe200078efcff */
[----:B------:R-:W-:Y:S01]  /*1ad0*/  @!P2 IMAD.IADD R30, R30, 0x1, -R0 ;  /* 0x000000011e1ea824 */ /* 0x000fe200078e0a00 */
[----:B------:R-:W-:Y:S01]  /*1ae0*/  ISETP.GT.U32.AND P4, PT, R0, R44, PT ;  /* 0x0000002c0000720c */ /* 0x000fe20003f84070 */
[----:B------:R-:W-:Y:S01]  /*1af0*/  IMAD.HI.U32 R9, R3, R32, RZ ;  /* 0x0000002003097227 */ /* 0x000fe200078e00ff */
[----:B-1----:R-:W-:-:S02]  /*1b00*/  IABS R16, R14 ;  /* 0x0000000e00107213 */ /* 0x002fc40000000000 */
[----:B------:R-:W-:Y:S01]  /*1b10*/  ISETP.GE.AND P2, PT, R15, RZ, PT ;  /* 0x000000ff0f00720c */ /* 0x000fe20003f46270 */
[----:B------:R-:W-:Y:S01]  /*1b20*/  @!P5 IMAD.IADD R41, R41, 0x1, -R0 ;  /* 0x000000012929d824 */ /* 0x000fe200078e0a00 */
[----:B------:R-:W-:Y:S01]  /*1b30*/  ISETP.GE.AND P5, PT, R12, RZ, PT ;  /* 0x000000ff0c00720c */ /* 0x000fe20003fa6270 */
[----:B------:R-:W-:Y:S01]  /*1b40*/  IMAD R46, R0, R7, R46 ;  /* 0x00000007002e7224 */ /* 0x000fe200078e022e */
[C---:B------:R-:W-:Y:S01]  /*1b50*/  LOP3.LUT R7, R2.reuse, 0x58, RZ, 0xfc, !PT ;  /* 0x0000005802077812 */ /* 0x040fe200078efcff */
[----:B------:R-:W-:Y:S01]  /*1b60*/  IMAD.MOV R9, RZ, RZ, -R9 ;  /* 0x000000ffff097224 */ /* 0x000fe200078e0a09 */
[----:B------:R-:W-:Y:S01]  /*1b70*/  LOP3.LUT R12, R2, 0x60, RZ, 0xfc, !PT ;  /* 0x00000060020c7812 */ /* 0x000fe200078efcff */
[----:B------:R-:W-:Y:S01]  /*1b80*/  @!P3 IMAD.MOV R43, RZ, RZ, -R43 ;  /* 0x000000ffff2bb224 */ /* 0x000fe200078e0a2b */
[C---:B------:R-:W-:Y:S01]  /*1b90*/  ISETP.GT.U32.AND P3, PT, R0.reuse, R41, PT ;  /* 0x000000290000720c */ /* 0x040fe20003f64070 */
[----:B------:R-:W-:Y:S01]  /*1ba0*/  @!P6 IMAD.MOV R30, RZ, RZ, -R30 ;  /* 0x000000ffff1ee224 */ /* 0x000fe200078e0a1e */
[C---:B------:R-:W-:Y:S01]  /*1bb0*/  ISETP.GT.U32.AND P6, PT, R0.reuse, R46, PT ;  /* 0x0000002e0000720c */ /* 0x040fe20003fc4070 */
[----:B------:R-:W-:Y:S01]  /*1bc0*/  IMAD R32, R0, R9, R32 ;  /* 0x0000000900207224 */ /* 0x000fe200078e0220 */
[----:B------:R-:W-:Y:S01]  /*1bd0*/  IABS R50, R7 ;  /* 0x0000000700327213 */ /* 0x000fe20000000000 */
[----:B------:R-:W-:Y:S01]  /*1be0*/  @!P4 IMAD.IADD R44, R44, 0x1, -R0 ;  /* 0x000000012c2cc824 */ /* 0x000fe200078e0a00 */
[----:B------:R-:W-:Y:S01]  /*1bf0*/  IABS R28, R12 ;  /* 0x0000000c001c7213 */ /* 0x000fe20000000000 */
[----:B------:R-:W-:Y:S01]  /*1c00*/  @!P0 IMAD.MOV R36, RZ, RZ, -R36 ;  /* 0x000000ffff248224 */ /* 0x000fe200078e0a24 */
[----:B------:R-:W-:Y:S01]  /*1c10*/  ISETP.GT.U32.AND P4, PT, R0, R32, PT ;  /* 0x000000200000720c */ /* 0x000fe20003f84070 */
[----:B------:R-:W-:Y:S01]  /*1c20*/  @!P2 IMAD.MOV R44, RZ, RZ, -R44 ;  /* 0x000000ffff2ca224 */ /* 0x000fe200078e0a2c */
[----:B------:R-:W-:Y:S01]  /*1c30*/  LOP3.LUT R15, R2, 0x68, RZ, 0xfc, !PT ;  /* 0x00000068020f7812 */ /* 0x000fe200078efcff */
[----:B------:R-:W-:Y:S01]  /*1c40*/  IMAD.HI.U32 R9, R3, R28, RZ ;  /* 0x0000001c03097227 */ /* 0x000fe200078e00ff */
[----:B------:R-:W-:-:S02]  /*1c50*/  ISETP.GE.AND P0, PT, R11, RZ, PT ;  /* 0x000000ff0b00720c */ /* 0x000fc40003f06270 */
[----:B------:R-:W-:Y:S01]  /*1c60*/  IABS R18, R15 ;  /* 0x0000000f00127213 */ /* 0x000fe20000000000 */
[--C-:B------:R-:W-:Y:S01]  /*1c70*/  @!P3 IMAD.IADD R41, R41, 0x1, -R0.reuse ;  /* 0x000000012929b824 */ /* 0x100fe200078e0a00 */
[----:B------:R-:W-:Y:S01]  /*1c80*/  ISETP.GE.AND P3, PT, R13, RZ, PT ;  /* 0x000000ff0d00720c */ /* 0x000fe20003f66270 */
[----:B------:R-:W-:Y:S02]  /*1c90*/  @!P6 IMAD.IADD R46, R46, 0x1, -R0 ;  /* 0x000000012e2ee824 */ /* 0x000fe400078e0a00 */
[----:B------:R-:W-:Y:S01]  /*1ca0*/  @!P5 IMAD.MOV R41, RZ, RZ, -R41 ;  /* 0x000000ffff29d224 */ /* 0x000fe200078e0a29 */
[----:B------:R-:W-:Y:S01]  /*1cb0*/  ISETP.GE.AND P5, PT, R7, RZ, PT ;  /* 0x000000ff0700720c */ /* 0x000fe20003fa6270 */
[----:B------:R-:W-:Y:S01]  /*1cc0*/  IMAD.HI.U32 R7, R3, R50, RZ ;  /* 0x0000003203077227 */ /* 0x000fe200078e00ff */
[----:B------:R-:W-:-:S03]  /*1cd0*/  ISETP.GT.U32.AND P6, PT, R0, R46, PT ;  /* 0x0000002e0000720c */ /* 0x000fc60003fc4070 */
[----:B------:R-:W-:Y:S02]  /*1ce0*/  @!P4 IMAD.IADD R32, R32, 0x1, -R0 ;  /* 0x000000012020c824 */ /* 0x000fe400078e0a00 */
[----:B------:R-:W-:Y:S02]  /*1cf0*/  IMAD.MOV R7, RZ, RZ, -R7 ;  /* 0x000000ffff077224 */ /* 0x000fe400078e0a07 */
[----:B------:R-:W-:Y:S01]  /*1d00*/  IMAD.MOV R13, RZ, RZ, -R9 ;  /* 0x000000ffff0d7224 */ /* 0x000fe200078e0a09 */
[C---:B------:R-:W-:Y:S01]  /*1d10*/  ISETP.GT.U32.AND P4, PT, R0.reuse, R32, PT ;  /* 0x000000200000720c */ /* 0x040fe20003f84070 */
[C---:B------:R-:W-:Y:S02]  /*1d20*/  IMAD R50, R0.reuse, R7, R50 ;  /* 0x0000000700327224 */ /* 0x040fe400078e0232 */
[----:B------:R-:W-:Y:S01]  /*1d30*/  IMAD R28, R0, R13, R28 ;  /* 0x0000000d001c7224 */ /* 0x000fe200078e021c */
[----:B------:R-:W-:Y:S01]  /*1d40*/  IABS R13, R27 ;  /* 0x0000001b000d7213 */ /* 0x000fe20000000000 */
[----:B------:R-:W-:Y:S01]  /*1d50*/  @!P6 IMAD.IADD R46, R46, 0x1, -R0 ;  /* 0x000000012e2ee824 */ /* 0x000fe200078e0a00 */
[----:B------:R-:W-:Y:S01]  /*1d60*/  ISETP.GT.U32.AND P6, PT, R0, R50, PT ;  /* 0x000000320000720c */ /* 0x000fe20003fc4070 */
[----:B------:R-:W-:-:S04]  /*1d70*/  IMAD.HI.U32 R9, R3, R16, RZ ;  /* 0x0000001003097227 */ /* 0x000fc800078e00ff */
[----:B------:R-:W-:Y:S02]  /*1d80*/  IMAD.MOV R9, RZ, RZ, -R9 ;  /* 0x000000ffff097224 */ /* 0x000fe400078e0a09 */
[----:B------:R-:W-:Y:S01]  /*1d90*/  @!P4 IMAD.IADD R32, R32, 0x1, -R0 ;  /* 0x000000012020c824 */ /* 0x000fe200078e0a00 */
[----:B------:R-:W-:Y:S01]  /*1da0*/  ISETP.GT.U32.AND P4, PT, R0, R28, PT ;  /* 0x0000001c0000720c */ /* 0x000fe20003f84070 */
[----:B------:R-:W-:-:S04]  /*1db0*/  IMAD.HI.U32 R7, R3, R37, RZ ;  /* 0x0000002503077227 */ /* 0x000fc800078e00ff */
[----:B------:R-:W-:Y:S02]  /*1dc0*/  @!P6 IMAD.IADD R50, R50, 0x1, -R0 ;  /* 0x000000013232e824 */ /* 0x000fe400078e0a00 */
[----:B------:R-:W-:-:S03]  /*1dd0*/  IMAD.HI.U32 R11, R3, R18, RZ ;  /* 0x00000012030b7227 */ /* 0x000fc600078e00ff */
[C---:B------:R-:W-:Y:S01]  /*1de0*/  ISETP.GT.U32.AND P6, PT, R0.reuse, R50, PT ;  /* 0x000000320000720c */ /* 0x040fe20003fc4070 */
[----:B------:R-:W-:Y:S02]  /*1df0*/  IMAD R16, R0, R9, R16 ;  /* 0x0000000900107224 */ /* 0x000fe400078e0210 */
[----:B------:R-:W-:Y:S02]  /*1e00*/  @!P4 IMAD.IADD R28, R28, 0x1, -R0 ;  /* 0x000000011c1cc824 */ /* 0x000fe400078e0a00 */
[----:B------:R-:W-:Y:S02]  /*1e10*/  IMAD.MOV R7, RZ, RZ, -R7 ;  /* 0x000000ffff077224 */ /* 0x000fe400078e0a07 */
[----:B------:R-:W-:Y:S01]  /*1e20*/  IMAD.MOV R11, RZ, RZ, -R11 ;  /* 0x000000ffff0b7224 */ /* 0x000fe200078e0a0b */
[C---:B------:R-:W-:Y:S01]  /*1e30*/  ISETP.GT.U32.AND P4, PT, R0.reuse, R28, PT ;  /* 0x0000001c0000720c */ /* 0x040fe20003f84070 */
[----:B------:R-:W-:Y:S02]  /*1e40*/  IMAD R37, R0, R7, R37 ;  /* 0x0000000700257224 */ /* 0x000fe400078e0225 */
[----:B------:R-:W-:-:S04]  /*1e50*/  IMAD.HI.U32 R7, R3, R22, RZ ;  /* 0x0000001603077227 */ /* 0x000fc800078e00ff */
[----:B------:R-:W-:Y:S01]  /*1e60*/  @!P6 IMAD.IADD R50, R50, 0x1, -R0 ;  /* 0x000000013232e824 */ /* 0x000fe200078e0a00 */
[C---:B------:R-:W-:Y:S01]  /*1e70*/  ISETP.GT.U32.AND P6, PT, R0.reuse, R16, PT ;  /* 0x000000100000720c */ /* 0x040fe20003fc4070 */
[----:B------:R-:W-:Y:S02]  /*1e80*/  IMAD R18, R0, R11, R18 ;  /* 0x0000000b00127224 */ /* 0x000fe400078e0212 */
[----:B------:R-:W-:Y:S02]  /*1e90*/  IMAD.MOV R7, RZ, RZ, -R7 ;  /* 0x000000ffff077224 */ /* 0x000fe400078e0a07 */
[----:B------:R-:W-:Y:S01]  /*1ea0*/  @!P4 IMAD.IADD R28, R28, 0x1, -R0 ;  /* 0x000000011c1cc824 */ /* 0x000fe200078e0a00 */
[----:B------:R-:W-:Y:S01]  /*1eb0*/  ISETP.GT.U32.AND P4, PT, R0, R18, PT ;  /* 0x000000120000720c */ /* 0x000fe20003f84070 */
[----:B------:R-:W-:-:S04]  /*1ec0*/  IMAD.HI.U32 R9, R3, R17, RZ ;  /* 0x0000001103097227 */ /* 0x000fc800078e00ff */
[----:B------:R-:W-:Y:S02]  /*1ed0*/  IMAD R22, R0, R7, R22 ;  /* 0x0000000700167224 */ /* 0x000fe400078e0216 */
[----:B------:R-:W-:Y:S02]  /*1ee0*/  IMAD.MOV R9, RZ, RZ, -R9 ;  /* 0x000000ffff097224 */ /* 0x000fe400078e0a09 */
[--C-:B------:R-:W-:Y:S01]  /*1ef0*/  @!P6 IMAD.IADD R16, R16, 0x1, -R0.reuse ;  /* 0x000000011010e824 */ /* 0x100fe200078e0a00 */
[C---:B------:R-:W-:Y:S01]  /*1f00*/  ISETP.GT.U32.AND P6, PT, R0.reuse, R22, PT ;  /* 0x000000160000720c */ /* 0x040fe20003fc4070 */
[----:B------:R-:W-:Y:S02]  /*1f10*/  IMAD R17, R0, R9, R17 ;  /* 0x0000000900117224 */ /* 0x000fe400078e0211 */
[----:B------:R-:W-:Y:S02]  /*1f20*/  @!P4 IMAD.IADD R18, R18, 0x1, -R0 ;  /* 0x000000011212c824 */ /* 0x000fe400078e0a00 */
[----:B------:R-:W-:Y:S01]  /*1f30*/  IMAD.HI.U32 R11, R3, R21, RZ ;  /* 0x00000015030b7227 */ /* 0x000fe200078e00ff */
[----:B------:R-:W-:-:S03]  /*1f40*/  ISETP.GT.U32.AND P4, PT, R0, R17, PT ;  /* 0x000000110000720c */ /* 0x000fc60003f84070 */
[----:B------:R-:W-:Y:S02]  /*1f50*/  IMAD.MOV R11, RZ, RZ, -R11 ;  /* 0x000000ffff0b7224 */ /* 0x000fe400078e0a0b */
[----:B------:R-:W-:Y:S01]  /*1f60*/  @!P0 IMAD.MOV R46, RZ, RZ, -R46 ;  /* 0x000000ffff2e8224 */ /* 0x000fe200078e0a2e */
[----:B------:R-:W-:Y:S01]  /*1f70*/  ISETP.GT.U32.AND P0, PT, R0, R18, PT ;  /* 0x000000120000720c */ /* 0x000fe20003f04070 */
[----:B------:R-:W-:Y:S01]  /*1f80*/  @!P6 IMAD.IADD R22, R22, 0x1, -R0 ;  /* 0x000000011616e824 */ /* 0x000fe200078e0a00 */
[C---:B------:R-:W-:Y:S01]  /*1f90*/  ISETP.GT.U32.AND P6, PT, R0.reuse, R37, PT ;  /* 0x000000250000720c */ /* 0x040fe20003fc4070 */
[C---:B------:R-:W-:Y:S02]  /*1fa0*/  IMAD R21, R0.reuse, R11, R21 ;  /* 0x0000000b00157224 */ /* 0x040fe400078e0215 */
[----:B------:R-:W-:Y:S01]  /*1fb0*/  IMAD.HI.U32 R7, R3, R13, RZ ;  /* 0x0000000d03077227 */ /* 0x000fe200078e00ff */
[----:B------:R-:W-:-:S03]  /*1fc0*/  ISETP.GT.U32.AND P2, PT, R0, R22, PT ;  /* 0x000000160000720c */ /* 0x000fc60003f44070 */
[----:B------:R-:W-:Y:S01]  /*1fd0*/  @!P4 IMAD.IADD R17, R17, 0x1, -R0 ;  /* 0x000000011111c824 */ /* 0x000fe200078e0a00 */
[----:B------:R-:W-:Y:S01]  /*1fe0*/  ISETP.GT.U32.AND P4, PT, R0, R16, PT ;  /* 0x000000100000720c */ /* 0x000fe20003f84070 */
[----:B------:R-:W-:-:S04]  /*1ff0*/  IMAD.HI.U32 R9, R3, R19, RZ ;  /* 0x0000001303097227 */ /* 0x000fc800078e00ff */
[----:B------:R-:W-:Y:S01]  /*2000*/  VIADD R11, R5, 0x5c ;  /* 0x0000005c050b7836 */ /* 0x000fe20000000000 */
[----:B------:R-:W-:Y:S01]  /*2010*/  SHF.R.S32.HI R5, RZ, 0x6, R53 ;  /* 0x00000006ff057819 */ /* 0x000fe20000011435 */
[----:B------:R-:W-:Y:S01]  /*2020*/  @!P3 IMAD.MOV R32, RZ, RZ, -R32 ;  /* 0x000000ffff20b224 */ /* 0x000fe200078e0a20 */
[C---:B------:R-:W-:Y:S01]  /*2030*/  ISETP.GT.U32.AND P3, PT, R0.reuse, R17, PT ;  /* 0x000000110000720c */ /* 0x040fe20003f64070 */
[----:B------:R-:W-:Y:S01]  /*2040*/  IMAD.MOV R7, RZ, RZ, -R7 ;  /* 0x000000ffff077224 */ /* 0x000fe200078e0a07 */
[----:B------:R-:W-:Y:S01]  /*2050*/  IABS R20, R11 ;  /* 0x0000000b00147213 */ /* 0x000fe20000000000 */
[----:B------:R-:W-:Y:S01]  /*2060*/  IMAD.MOV R9, RZ, RZ, -R9 ;  /* 0x000000ffff097224 */ /* 0x000fe200078e0a09 */
[----:B------:R-:W-:Y:S01]  /*2070*/  SGXT R5, R5, 0x1 ;  /* 0x000000010505781a */ /* 0x000fe20000000200 */
[----:B------:R-:W-:Y:S02]  /*2080*/  @!P6 IMAD.IADD R37, R37, 0x1, -R0 ;  /* 0x000000012525e824 */ /* 0x000fe400078e0a00 */
[----:B------:R-:W-:-:S02]  /*2090*/  IMAD R13, R0, R7, R13 ;  /* 0x00000007000d7224 */ /* 0x000fc400078e020d */
[C---:B------:R-:W-:Y:S01]  /*20a0*/  IMAD R19, R0.reuse, R9, R19 ;  /* 0x0000000900137224 */ /* 0x040fe200078e0213 */
[C---:B------:R-:W-:Y:S01]  /*20b0*/  ISETP.GT.U32.AND P6, PT, R0.reuse, R37, PT ;  /* 0x000000250000720c */ /* 0x040fe20003fc4070 */
[----:B------:R-:W-:Y:S01]  /*20c0*/  IMAD.HI.U32 R3, R3, R20, RZ ;  /* 0x0000001403037227 */ /* 0x000fe200078e00ff */
[----:B------:R-:W0:Y:S03]  /*20d0*/  LDS R7, [UR9] ;  /* 0x00000009ff077984 */ /* 0x000e260008000800 */
[----:B------:R-:W-:Y:S01]  /*20e0*/  @!P5 IMAD.MOV R50, RZ, RZ, -R50 ;  /* 0x000000ffff32d224 */ /* 0x000fe200078e0a32 */
[----:B------:R-:W-:Y:S01]  /*20f0*/  ISETP.GT.U32.AND P5, PT, R0, R21, PT ;  /* 0x000000150000720c */ /* 0x000fe20003fa4070 */
[--C-:B------:R-:W-:Y:S01]  /*2100*/  @!P4 IMAD.IADD R16, R16, 0x1, -R0.reuse ;  /* 0x000000011010c824 */ /* 0x100fe200078e0a00 */
[----:B------:R-:W-:Y:S01]  /*2110*/  ISETP.GT.U32.AND P4, PT, R0, R13, PT ;  /* 0x0000000d0000720c */ /* 0x000fe20003f84070 */
[----:B------:R-:W-:Y:S01]  /*2120*/  @!P0 IMAD.IADD R18, R18, 0x1, -R0 ;  /* 0x0000000112128824 */ /* 0x000fe200078e0a00 */
[----:B------:R-:W-:Y:S01]  /*2130*/  ISETP.GT.U32.AND P0, PT, R0, R19, PT ;  /* 0x000000130000720c */ /* 0x000fe20003f04070 */
[----:B------:R-:W-:-:S02]  /*2140*/  IMAD.MOV R3, RZ, RZ, -R3 ;  /* 0x000000ffff037224 */ /* 0x000fc400078e0a03 */
[----:B------:R-:W-:Y:S01]  /*2150*/  @!P3 IMAD.IADD R17, R17, 0x1, -R0 ;  /* 0x000000011111b824 */ /* 0x000fe200078e0a00 */
[----:B------:R-:W-:Y:S01]  /*2160*/  ISETP.GE.AND P3, PT, R12, RZ, PT ;  /* 0x000000ff0c00720c */ /* 0x000fe20003f66270 */
[C---:B------:R-:W-:Y:S01]  /*2170*/  IMAD R20, R0.reuse, R3, R20 ;  /* 0x0000000300147224 */ /* 0x040fe200078e0214 */
[----:B------:R-:W-:Y:S01]  /*2180*/  LOP3.LUT R3, R53, 0x40, RZ, 0xc0, !PT ;  /* 0x0000004035037812 */ /* 0x000fe200078ec0ff */
[--C-:B------:R-:W-:Y:S02]  /*2190*/  @!P6 IMAD.IADD R37, R37, 0x1, -R0.reuse ;  /* 0x000000012525e824 */ /* 0x100fe400078e0a00 */
[--C-:B------:R-:W-:Y:S01]  /*21a0*/  @!P5 IMAD.IADD R21, R21, 0x1, -R0.reuse ;  /* 0x000000011515d824 */ /* 0x100fe200078e0a00 */
[----:B------:R-:W-:Y:S01]  /*21b0*/  ISETP.GT.U32.AND P6, PT, R0, R20, PT ;  /* 0x000000140000720c */ /* 0x000fe20003fc4070 */
[--C-:B------:R-:W-:Y:S01]  /*21c0*/  @!P4 IMAD.IADD R13, R13, 0x1, -R0.reuse ;  /* 0x000000010d0dc824 */ /* 0x100fe200078e0a00 */
[----:B------:R-:W-:Y:S01]  /*21d0*/  ISETP.GE.AND P4, PT, R15, RZ, PT ;  /* 0x000000ff0f00720c */ /* 0x000fe20003f86270 */
[--C-:B------:R-:W-:Y:S01]  /*21e0*/  @!P0 IMAD.IADD R19, R19, 0x1, -R0.reuse ;  /* 0x0000000113138824 */ /* 0x100fe200078e0a00 */
[----:B------:R-:W-:Y:S01]  /*21f0*/  ISETP.GE.AND P0, PT, R52, RZ, PT ;  /* 0x000000ff3400720c */ /* 0x000fe20003f06270 */
[----:B------:R-:W-:Y:S01]  /*2200*/  @!P2 IMAD.IADD R22, R22, 0x1, -R0 ;  /* 0x000000011616a824 */ /* 0x000fe200078e0a00 */
[----:B------:R-:W-:Y:S01]  /*2210*/  ISETP.GE.AND P2, PT, R2, RZ, PT ;  /* 0x000000ff0200720c */ /* 0x000fe20003f46270 */
[----:B------:R-:W-:Y:S01]  /*2220*/  @!P3 IMAD.MOV R28, RZ, RZ, -R28 ;  /* 0x000000ffff1cb224 */ /* 0x000fe200078e0a1c */
[----:B------:R-:W-:Y:S01]  /*2230*/  ISETP.GT.U32.AND P3, PT, R0, R21, PT ;  /* 0x000000150000720c */ /* 0x000fe20003f64070 */
[----:B------:R-:W-:Y:S01]  /*2240*/  IMAD.SHL.U32 R2, R53, 0x2, RZ ;  /* 0x0000000235027824 */ /* 0x000fe200078e00ff */
[----:B------:R-:W-:Y:S01]  /*2250*/  ISETP.GE.AND P5, PT, R14, RZ, PT ;  /* 0x000000ff0e00720c */ /* 0x000fe20003fa6270 */
[----:B------:R-:W-:-:S02]  /*2260*/  VIADD R9, R84, 0xffffffea ;  /* 0xffffffea54097836 */ /* 0x000fc40000000000 */
[----:B------:R-:W-:Y:S01]  /*2270*/  @!P6 IMAD.IADD R20, R20, 0x1, -R0 ;  /* 0x000000011414e824 */ /* 0x000fe200078e0a00 */
[C---:B------:R-:W-:Y:S01]  /*2280*/  ISETP.GT.U32.AND P6, PT, R0.reuse, R13, PT ;  /* 0x0000000d0000720c */ /* 0x040fe20003fc4070 */
[----:B------:R-:W-:Y:S01]  /*2290*/  @!P4 IMAD.MOV R18, RZ, RZ, -R18 ;  /* 0x000000ffff12c224 */ /* 0x000fe200078e0a12 */
[C---:B------:R-:W-:Y:S01]  /*22a0*/  ISETP.GT.U32.AND P4, PT, R0.reuse, R19, PT ;  /* 0x000000130000720c */ /* 0x040fe20003f84070 */
[----:B------:R-:W-:Y:S01]  /*22b0*/  @!P0 IMAD.MOV R22, RZ, RZ, -R22 ;  /* 0x000000ffff168224 */ /* 0x000fe200078e0a16 */
[----:B------:R-:W-:Y:S01]  /*22c0*/  ISETP.GT.U32.AND P0, PT, R0, R20, PT ;  /* 0x000000140000720c */ /* 0x000fe20003f04070 */
[----:B------:R-:W-:Y:S01]  /*22d0*/  @!P2 IMAD.MOV R37, RZ, RZ, -R37 ;  /* 0x000000ffff25a224 */ /* 0x000fe200078e0a25 */
[----:B------:R-:W-:Y:S01]  /*22e0*/  LOP3.LUT R2, R2, 0x7e, RZ, 0xc0, !PT ;  /* 0x0000007e02027812 */ /* 0x000fe200078ec0ff */
[----:B------:R-:W-:Y:S01]  /*22f0*/  @!P3 IMAD.IADD R21, R21, 0x1, -R0 ;  /* 0x000000011515b824 */ /* 0x000fe200078e0a00 */
[----:B------:R-:W-:Y:S01]  /*2300*/  ISETP.GE.AND P3, PT, R24, RZ, PT ;  /* 0x000000ff1800720c */ /* 0x000fe20003f66270 */
[----:B------:R-:W-:Y:S01]  /*2310*/  @!P5 IMAD.MOV R16, RZ, RZ, -R16 ;  /* 0x000000ffff10d224 */ /* 0x000fe200078e0a10 */
[----:B------:R-:W-:Y:S01]  /*2320*/  ISETP.GE.AND P2, PT, R27, RZ, PT ;  /* 0x000000ff1b00720c */ /* 0x000fe20003f46270 */
[----:B------:R-:W-:Y:S01]  /*2330*/  IMAD R3, R3, 0x40, R2 ;  /* 0x0000004003037824 */ /* 0x000fe200078e0202 */
[----:B------:R-:W-:Y:S01]  /*2340*/  LOP3.LUT R2, R2, 0x90, R5, 0x78, !PT ;  /* 0x0000009002027812 */ /* 0x000fe200078e7805 */
[----:B------:R-:W-:Y:S01]  /*2350*/  VIADD R5, R84, 0xfffffff7 ;  /* 0xfffffff754057836 */ /* 0x000fe20000000000 */
[----:B------:R-:W-:Y:S01]  /*2360*/  ISETP.GE.AND P5, PT, R25, RZ, PT ;  /* 0x000000ff1900720c */ /* 0x000fe20003fa6270 */
[--C-:B------:R-:W-:Y:S01]  /*2370*/  @!P6 IMAD.IADD R13, R13, 0x1, -R0.reuse ;  /* 0x000000010d0de824 */ /* 0x100fe200078e0a00 */
[----:B0-----:R-:W-:Y:S01]  /*2380*/  R2UR UR8, R7 ;  /* 0x00000000070872ca */ /* 0x001fe200000e0000 */
[--C-:B------:R-:W-:Y:S01]  /*2390*/  @!P4 IMAD.IADD R19, R19, 0x1, -R0.reuse ;  /* 0x000000011313c824 */ /* 0x100fe200078e0a00 */
[----:B------:R-:W-:Y:S01]  /*23a0*/  ISETP.GE.AND P4, PT, R26, RZ, PT ;  /* 0x000000ff1a00720c */ /* 0x000fe20003f86270 */
[----:B------:R-:W-:Y:S01]  /*23b0*/  @!P0 IMAD.IADD R20, R20, 0x1, -R0 ;  /* 0x0000000114148824 */ /* 0x000fe200078e0a00 */
[----:B------:R-:W-:Y:S01]  /*23c0*/  ISETP.GE.AND P6, PT, R11, RZ, PT ;  /* 0x000000ff0b00720c */ /* 0x000fe20003fc6270 */
[----:B------:R-:W-:-:S02]  /*23d0*/  VIADD R0, R84, 0xffffffff ;  /* 0xffffffff54007836 */ /* 0x000fc40000000000 */
[----:B------:R-:W-:Y:S01]  /*23e0*/  @!P3 IMAD.MOV R21, RZ, RZ, -R21 ;  /* 0x000000ffff15b224 */ /* 0x000fe200078e0a15 */
[----:B------:R-:W-:Y:S01]  /*23f0*/  ISETP.GE.U32.AND P3, PT, R5, 0x7fffffd8, PT ;  /* 0x7fffffd80500780c */ /* 0x000fe20003f66070 */
[----:B------:R-:W-:Y:S01]  /*2400*/  VIADD R5, R84, 0xffffffec ;  /* 0xffffffec54057836 */ /* 0x000fe20000000000 */
[----:B------:R-:W-:Y:S01]  /*2410*/  BAR.SYNC.DEFER_BLOCKING 0x0 ;  /* 0x0000000000007b1d */ /* 0x000fe20000010000 */
[----:B------:R-:W-:Y:S01]  /*2420*/  ISETP.GE.U32.AND P0, PT, R0, 0x7fffffe0, PT ;  /* 0x7fffffe00000780c */ /* 0x000fe20003f06070 */
[----:B------:R-:W-:Y:S02]  /*2430*/  VIADD R0, R84, 0xffffffed ;  /* 0xffffffed54007836 */ /* 0x000fe40000000000 */
[----:B------:R-:W-:Y:S01]  /*2440*/  @!P2 IMAD.MOV R13, RZ, RZ, -R13 ;  /* 0x000000ffff0da224 */ /* 0x000fe200078e0a0d */
[----:B------:R-:W-:Y:S01]  /*2450*/  ISETP.GE.U32.AND P2, PT, R5, 0x7fffffcd, PT ;  /* 0x7fffffcd0500780c */ /* 0x000fe20003f46070 */
[----:B------:R-:W-:Y:S01]  /*2460*/  @!P5 IMAD.MOV R17, RZ, RZ, -R17 ;  /* 0x000000ffff11d224 */ /* 0x000fe200078e0a11 */
[----:B------:R-:W-:Y:S01]  /*2470*/  ISETP.GE.U32.AND P5, PT, R0, 0x7fffffce, PT ;  /* 0x7fffffce0000780c */ /* 0x000fe20003fa6070 */
[C---:B------:R-:W-:Y:S01]  /*2480*/  VIADD R5, R84.reuse, 0xffffffee ;  /* 0xffffffee54057836 */ /* 0x040fe20000000000 */
[----:B------:R-:W-:Y:S01]  /*2490*/  SEL R7, RZ, 0x1, P2 ;  /* 0x00000001ff077807 */ /* 0x000fe20001000000 */
[C---:B------:R-:W-:Y:S01]  /*24a0*/  VIADD R0, R84.reuse, 0xffffffef ;  /* 0xffffffef54007836 */ /* 0x040fe20000000000 */
[----:B------:R-:W-:Y:S01]  /*24b0*/  SEL R14, RZ, 0x1fffe, P5 ;  /* 0x0001fffeff0e7807 */ /* 0x000fe20002800000 */
[----:B------:R-:W-:Y:S01]  /*24c0*/  @!P4 IMAD.MOV R19, RZ, RZ, -R19 ;  /* 0x000000ffff13c224 */ /* 0x000fe200078e0a13 */
[----:B------:R-:W-:Y:S01]  /*24d0*/  ISETP.GE.U32.AND P4, PT, R5, 0x7fffffcf, PT ;  /* 0x7fffffcf0500780c */ /* 0x000fe20003f86070 */
[----:B------:R-:W-:Y:S01]  /*24e0*/  VIADD R5, R84, 0xffffffe8 ;  /* 0xffffffe854057836 */ /* 0x000fe20000000000 */
[----:B------:R-:W-:Y:S01]  /*24f0*/  ISETP.GE.U32.AND P2, PT, R0, 0x7fffffd0, PT ;  /* 0x7fffffd00000780c */ /* 0x000fe20003f46070 */
[----:B------:R-:W-:-:S02]  /*2500*/  VIADD R0, R84, 0xffffffe9 ;  /* 0xffffffe954007836 */ /* 0x000fc40000000000 */
[C---:B------:R-:W-:Y:S01]  /*2510*/  VIADD R25, R84.reuse, 0xffffffe6 ;  /* 0xffffffe654197836 */ /* 0x040fe20000000000 */
[----:B------:R-:W-:Y:S01]  /*2520*/  ISETP.GE.U32.AND P5, PT, R5, 0x7fffffc9, PT ;  /* 0x7fffffc90500780c */ /* 0x000fe20003fa6070 */
[C---:B------:R-:W-:Y:S01]  /*2530*/  VIADD R15, R84.reuse, 0xffffffe7 ;  /* 0xffffffe7540f7836 */ /* 0x040fe20000000000 */
[----:B------:R-:W-:Y:S01]  /*2540*/  SEL R5, RZ, 0x4, P4 ;  /* 0x00000004ff057807 */ /* 0x000fe20002000000 */
[----:B------:R-:W-:Y:S01]  /*2550*/  VIADD R27, R84, 0xffffffe2 ;  /* 0xffffffe2541b7836 */ /* 0x000fe20000000000 */
[----:B------:R-:W-:Y:S01]  /*2560*/  ISETP.GE.U32.AND P4, PT, R0, 0x7fffffca, PT ;  /* 0x7fffffca0000780c */ /* 0x000fe20003f86070 */
[C---:B------:R-:W-:Y:S01]  /*2570*/  VIADD R0, R84.reuse, 0xffffffeb ;  /* 0xffffffeb54007836 */ /* 0x040fe20000000000 */
[----:B------:R-:W-:Y:S01]  /*2580*/  SEL R12, RZ, 0x7fff8, P2 ;  /* 0x0007fff8ff0c7807 */ /* 0x000fe20001000000 */
[----:B------:R-:W-:Y:S01]  /*2590*/  IMAD.IADD R7, R7, 0x1, R14 ;  /* 0x0000000107077824 */ /* 0x000fe200078e020e */
[----:B------:R-:W-:Y:S01]  /*25a0*/  ISETP.GE.U32.AND P2, PT, R9, 0x7fffffcb, PT ;  /* 0x7fffffcb0900780c */ /* 0x000fe20003f46070 */
[----:B------:R-:W-:Y:S01]  /*25b0*/  VIADD R9, R84, 0xffffffe4 ;  /* 0xffffffe454097836 */ /* 0x000fe20000000000 */
[----:B------:R-:W-:-:S02]  /*25c0*/  SEL R11, RZ, 0x1, P5 ;  /* 0x00000001ff0b7807 */ /* 0x000fc40002800000 */
[----:B------:R-:W-:Y:S01]  /*25d0*/  ISETP.GE.U32.AND P5, PT, R0, 0x7fffffcc, PT ;  /* 0x7fffffcc0000780c */ /* 0x000fe20003fa6070 */
[----:B------:R-:W-:Y:S01]  /*25e0*/  VIADD R0, R84, 0xffffffe5 ;  /* 0xffffffe554007836 */ /* 0x000fe20000000000 */
[----:B------:R-:W-:Y:S02]  /*25f0*/  SEL R26, RZ, 0x1fffe, P4 ;  /* 0x0001fffeff1a7807 */ /* 0x000fe40002000000 */
[----:B------:R-:W-:Y:S02]  /*2600*/  ISETP.GE.U32.AND P4, PT, R9, 0x7fffffc5, PT ;  /* 0x7fffffc50900780c */ /* 0x000fe40003f86070 */
[----:B------:R-:W-:Y:S01]  /*2610*/  SEL R24, RZ, 0x7fff8, P5 ;  /* 0x0007fff8ff187807 */ /* 0x000fe20002800000 */
[----:B------:R-:W-:Y:S01]  /*2620*/  IMAD.IADD R11, R11, 0x1, R26 ;  /* 0x000000010b0b7824 */ /* 0x000fe200078e021a */
[----:B------:R-:W-:Y:S02]  /*2630*/  ISETP.GE.U32.AND P5, PT, R25, 0x7fffffc7, PT ;  /* 0x7fffffc71900780c */ /* 0x000fe40003fa6070 */
[----:B------:R-:W-:-:S02]  /*2640*/  SEL R25, RZ, 0x1, P4 ;  /* 0x00000001ff197807 */ /* 0x000fc40002000000 */
[----:B------:R-:W-:Y:S02]  /*2650*/  ISETP.GE.U32.AND P4, PT, R15, 0x7fffffc8, PT ;  /* 0x7fffffc80f00780c */ /* 0x000fe40003f86070 */
[----:B------:R-:W-:Y:S02]  /*2660*/  SEL R9, RZ, 0x4, P2 ;  /* 0x00000004ff097807 */ /* 0x000fe40001000000 */
[----:B------:R-:W-:Y:S02]  /*2670*/  SEL R15, RZ, 0x4, P5 ;  /* 0x00000004ff0f7807 */ /* 0x000fe40002800000 */
[----:B------:R-:W-:Y:S01]  /*2680*/  ISETP.GE.U32.AND P2, PT, R0, 0x7fffffc6, PT ;  /* 0x7fffffc60000780c */ /* 0x000fe20003f46070 */
[C---:B------:R-:W-:Y:S01]  /*2690*/  VIADD R0, R84.reuse, 0xffffffe1 ;  /* 0xffffffe154007836 */ /* 0x040fe20000000000 */
[----:B------:R-:W-:Y:S01]  /*26a0*/  ISETP.GE.U32.AND P5, PT, R27, 0x7fffffc3, PT ;  /* 0x7fffffc31b00780c */ /* 0x000fe20003fa6070 */
[----:B------:R-:W-:Y:S01]  /*26b0*/  VIADD R27, R84, 0xfffffff6 ;  /* 0xfffffff6541b7836 */ /* 0x000fe20000000000 */
[----:B------:R-:W-:-:S02]  /*26c0*/  SEL R54, RZ, 0x1fffe, P2 ;  /* 0x0001fffeff367807 */ /* 0x000fc40001000000 */
[----:B------:R-:W-:Y:S02]  /*26d0*/  SEL R52, RZ, 0x7fff8, P4 ;  /* 0x0007fff8ff347807 */ /* 0x000fe40002000000 */
[----:B------:R-:W-:Y:S01]  /*26e0*/  ISETP.GE.U32.AND P2, PT, R0, 0x7fffffc2, PT ;  /* 0x7fffffc20000780c */ /* 0x000fe20003f46070 */
[C---:B------:R-:W-:Y:S01]  /*26f0*/  VIADD R0, R84.reuse, 0xffffffe0 ;  /* 0xffffffe054007836 */ /* 0x040fe20000000000 */
[----:B------:R-:W-:Y:S02]  /*2700*/  ISETP.GE.U32.AND P4, PT, R27, 0x7fffffd7, PT ;  /* 0x7fffffd71b00780c */ /* 0x000fe40003f86070 */
[----:B------:R-:W-:Y:S02]  /*2710*/  SEL R27, RZ, 0x4, P5 ;  /* 0x00000004ff1b7807 */ /* 0x000fe40002800000 */
[----:B------:R-:W-:Y:S01]  /*2720*/  ISETP.GE.U32.AND P5, PT, R55, 0x7fffffc4, PT ;  /* 0x7fffffc43700780c */ /* 0x000fe20003fa6070 */
[----:B------:R-:W-:Y:S01]  /*2730*/  VIADD R55, R84, 0xfffffffe ;  /* 0xfffffffe54377836 */ /* 0x000fe20000000000 */
[----:B------:R-:W-:-:S02]  /*2740*/  SEL R53, RZ, 0x1fffe, P2 ;  /* 0x0001fffeff357807 */ /* 0x000fc40001000000 */
[----:B------:R-:W-:Y:S02]  /*2750*/  ISETP.GE.U32.AND P2, PT, R0, 0x7fffffc1, PT ;  /* 0x7fffffc10000780c */ /* 0x000fe40003f46070 */
[----:B------:R-:W-:Y:S01]  /*2760*/  SEL R14, RZ, 0x7fff8, P5 ;  /* 0x0007fff8ff0e7807 */ /* 0x000fe20002800000 */
[----:B----4-:R-:W-:Y:S10]  /*2770*/  BRA.U UP0, `(.L_x_5) ;  /* 0x0000000100187547 */ /* 0x010ff4000b800000 */
[----:B------:R-:W-:Y:S01]  /*2780*/  ELECT P5, URZ, PT ;  /* 0x0000000000ff782f */ /* 0x000fe200038a0000 */
[----:B------:R-:W-:Y:S01]  /*2790*/  IMAD.MOV.U32 R26, RZ, RZ, 0x1 ;  /* 0x00000001ff1a7424 */ /* 0x000fe200078e00ff */
[----:B------:R-:W-:Y:S01]  /*27a0*/  UMOV UR5, 0x40 ;  /* 0x0000004000057882 */ /* 0x000fe20000000000 */
[----:B------:R-:W-:Y:S01]  /*27b0*/  UVIRTCOUNT.DEALLOC.SMPOOL 0x80 ;  /* 0x000000800000784c */ /* 0x000fe20000000000 */
[----:B------:R-:W-:-:S09]  /*27c0*/  ULEA UR5, UR4, UR5, 0x18 ;  /* 0x0000000504057291 */ /* 0x000fd2000f8ec0ff */
[----:B------:R0:W-:Y:S03]  /*27d0*/  @P5 STS.U8 [UR5], R26 ;  /* 0x0000001aff005988 */ /* 0x0001e60008000005 */
.L_x_5:
[----:B------:R-:W-:Y:S01]  /*27e0*/  USHF.L.U32 UR4, UR6, 0x15, URZ ;  /* 0x0000001506047899 */ /* 0x000fe200080006ff */
[----:B------:R-:W-:Y:S01]  /*27f0*/  LOP3.LUT R7, R7, 0x3, RZ, 0xc0, !PT ;  /* 0x0000000307077812 */ /* 0x000fe200078ec0ff */
[----:B------:R-:W-:Y:S01]  /*2800*/  @!P6 IMAD.MOV R20, RZ, RZ, -R20 ;  /* 0x000000ffff14e224 */ /* 0x000fe200078e0a14 */
[----:B------:R-:W-:Y:S01]  /*2810*/  LOP3.LUT R11, R11, 0x3, RZ, 0xc0, !PT ;  /* 0x000000030b0b7812 */ /* 0x000fe200078ec0ff */
[----:B------:R-:W-:Y:S01]  /*2820*/  ULOP3.LUT UR4, UR4, 0x600000, URZ, 0xc0, !UPT ;  /* 0x0060000004047892 */ /* 0x000fe2000f8ec0ff */
[----:B------:R-:W-:Y:S01]  /*2830*/  IADD3 R12, PT, PT, R7, R12, R5 ;  /* 0x0000000c070c7210 */ /* 0x000fe20007ffe005 */
[-C--:B------:R-:W-:Y:S01]  /*2840*/  IMAD R5, R4, R85.reuse, RZ ;  /* 0x0000005504057224 */ /* 0x080fe200078e02ff */
[----:B------:R-:W-:Y:S01]  /*2850*/  IADD3 R9, PT, PT, R11, R24, R9 ;  /* 0x000000180b097210 */ /* 0x000fe20007ffe009 */
[----:B------:R-:W-:Y:S01]  /*2860*/  UIADD3 UR10, UPT, UPT, UR8, UR4, URZ ;  /* 0x00000004080a7290 */ /* 0x000fe2000fffe0ff */
[-C--:B------:R-:W-:Y:S01]  /*2870*/  IMAD R10, R10, R85.reuse, RZ ;  /* 0x000000550a0a7224 */ /* 0x080fe200078e02ff */
[----:B0-----:R-:W-:Y:S01]  /*2880*/  SEL R26, RZ, 0x1, P2 ;  /* 0x00000001ff1a7807 */ /* 0x001fe20001000000 */
[----:B------:R-:W-:Y:S01]  /*2890*/  VOTEU.ALL UP1, P1 ;  /* 0x0000000000ff7886 */ /* 0x000fe20000820000 */
[----:B------:R-:W-:Y:S01]  /*28a0*/  LEA R4, P6, R5, UR12, 0x1 ;  /* 0x0000000c05047c11 */ /* 0x000fe2000f8c08ff */
[----:B------:R-:W-:Y:S01]  /*28b0*/  IMAD.SHL.U32 R11, R9, 0x100, RZ ;  /* 0x00000100090b7824 */ /* 0x000fe200078e00ff */
[----:B------:R-:W-:Y:S01]  /*28c0*/  UMOV UR5, 0x1 ;  /* 0x0000000100057882 */ /* 0x000fe20000000000 */
[-C--:B------:R-:W-:Y:S01]  /*28d0*/  IMAD R9, R6, R85.reuse, RZ ;  /* 0x0000005506097224 */ /* 0x080fe200078e02ff */
[----:B------:R-:W-:Y:S01]  /*28e0*/  LEA.HI.X.SX32 R5, R5, UR13, 0x1, P6 ;  /* 0x0000000d05057c11 */ /* 0x000fe2000b0f0eff */
[----:B------:R-:W-:Y:S01]  /*28f0*/  STTM.x64 tmem[UR10], RZ ;  /* 0x000000ff000079ed */ /* 0x000fe2000834000a */
[----:B------:R-:W-:Y:S01]  /*2900*/  STTM.x64 tmem[UR10+0x40], RZ ;  /* 0x000040ff000079ed */ /* 0x000fe2000834000a */
[----:B------:R-:W-:Y:S01]  /*2910*/  STTM.x64 tmem[UR10+0x80], RZ ;  /* 0x000080ff000079ed */ /* 0x000fe2000834000a */
[----:B------:R-:W-:Y:S01]  /*2920*/  STTM.x64 tmem[UR10+0xc0], RZ ;  /* 0x0000c0ff000079ed */ /* 0x000fe2000834000a */
[----:B------:R-:W-:Y:S01]  /*2930*/  STTM.x64 tmem[UR10+0x100], RZ ;  /* 0x000100ff000079ed */ /* 0x000fe2000834000a */
[----:B------:R-:W-:Y:S01]  /*2940*/  STTM.x64 tmem[UR10+0x140], RZ ;  /* 0x000140ff000079ed */ /* 0x000fe2000834000a */
[----:B------:R-:W-:Y:S01]  /*2950*/  LEA R6, P6, R10, UR12, 0x1 ;  /* 0x0000000c0a067c11 */ /* 0x000fe2000f8c08ff */
[----:B------:R-:W-:Y:S01]  /*2960*/  STTM.x64 tmem[UR10+0x180], RZ ;  /* 0x000180ff000079ed */ /* 0x000fe2000834000a */
[----:B------:R-:W-:Y:S01]  /*2970*/  STTM.x64 tmem[UR10+0x1c0], RZ ;  /* 0x0001c0ff000079ed */ /* 0x000fe2000834000a */
[----:B------:R-:W0:Y:S01]  /*2980*/  FENCE.VIEW.ASYNC.T ;  /* 0x00000000000073c6 */ /* 0x000e220000000200 */
[----:B------:R-:W-:Y:S01]  /*2990*/  IMAD R85, R8, R85, RZ ;  /* 0x0000005508557224 */ /* 0x000fe200078e02ff */
[----:B------:R-:W-:Y:S01]  /*29a0*/  LEA.HI.X.SX32 R7, R10, UR13, 0x1, P6 ;  /* 0x0000000d0a077c11 */ /* 0x000fe2000b0f0eff */
[----:B------:R-:W-:Y:S01]  /*29b0*/  IMAD.IADD R26, R26, 0x1, R53 ;  /* 0x000000011a1a7824 */ /* 0x000fe200078e0235 */
[----:B------:R-:W-:Y:S01]  /*29c0*/  LEA R8, P6, R9, UR12, 0x1 ;  /* 0x0000000c09087c11 */ /* 0x000fe2000f8c08ff */
[----:B------:R-:W-:Y:S01]  /*29d0*/  UIADD3 UR11, UPT, UPT, UR9, 0x14000, URZ ;  /* 0x00014000090b7890 */ /* 0x000fe2000fffe0ff */
[----:B------:R-:W-:Y:S01]  /*29e0*/  LOP3.LUT R11, R11, 0xf00, RZ, 0xe2, !PT ;  /* 0x00000f000b0b7812 */ /* 0x000fe200078ee2ff */
[----:B------:R-:W-:Y:S01]  /*29f0*/  IMAD.IADD R25, R25, 0x1, R54 ;  /* 0x0000000119197824 */ /* 0x000fe200078e0236 */
[----:B------:R-:W-:Y:S01]  /*2a00*/  LEA.HI.X.SX32 R9, R9, UR13, 0x1, P6 ;  /* 0x0000000d09097c11 */ /* 0x000fe2000b0f0eff */
[----:B0-----:R-:W-:Y:S01]  /*2a10*/  VOTEU.ALL UP2, P1 ;  /* 0x0000000000ff7886 */ /* 0x001fe20000840000 */
[C---:B------:R-:W-:Y:S01]  /*2a20*/  LEA R10, P6, R85.reuse, UR12, 0x1 ;  /* 0x0000000c550a7c11 */ /* 0x040fe2000f8c08ff */
[----:B------:R-:W-:Y:S01]  /*2a30*/  IMAD R12, R12, 0x1000, R11 ;  /* 0x000010000c0c7824 */ /* 0x000fe200078e020b */
[----:B------:R-:W-:Y:S01]  /*2a40*/  LOP3.LUT R26, R26, 0x3, RZ, 0xc0, !PT ;  /* 0x000000031a1a7812 */ /* 0x000fe200078ec0ff */
[----:B------:R-:W0:Y:S01]  /*2a50*/  LDC.64 R92, c[0x0][0x3a8] ;  /* 0x0000ea00ff5c7b82 */ /* 0x000e220000000a00 */
[----:B------:R-:W-:Y:S01]  /*2a60*/  LEA.HI.X.SX32 R11, R85, UR13, 0x1, P6 ;  /* 0x0000000d550b7c11 */ /* 0x000fe2000b0f0eff */
[----:B------:R-:W-:Y:S01]  /*2a70*/  STL.64 [R1+0x7d0], R16 ;  /* 0x0007d01001007387 */ /* 0x000fe20000100a00 */
[----:B------:R-:W-:-:S04]  /*2a80*/  @!UP1 UIADD3 UR12, UPT, UPT, -UR5, 0x100000, URZ ;  /* 0x00100000050c9890 */ /* 0x000fc8000fffe1ff */
[----:B------:R-:W-:Y:S02]  /*2a90*/  @!UP1 USHF.L.U32 UR13, UR12, 0xb, URZ ;  /* 0x0000000b0c0d9899 */ /* 0x000fe400080006ff */
[----:B------:R-:W-:Y:S01]  /*2aa0*/  @!UP1 USHF.L.U32 UR12, UR12, 0x1, URZ ;  /* 0x000000010c0c9899 */ /* 0x000fe200080006ff */
[----:B------:R-:W-:Y:S01]  /*2ab0*/  VIADD R24, R84, 0xfffffffd ;  /* 0xfffffffd54187836 */ /* 0x000fe20000000000 */
[----:B------:R-:W-:Y:S01]  /*2ac0*/  LOP3.LUT R25, R25, 0x3, RZ, 0xc0, !PT ;  /* 0x0000000319197812 */ /* 0x000fe200078ec0ff */
[----:B------:R-:W-:Y:S01]  /*2ad0*/  BAR.SYNC.DEFER_BLOCKING 0x0 ;  /* 0x0000000000007b1d */ /* 0x000fe20000010000 */
[----:B------:R-:W-:Y:S02]  /*2ae0*/  IADD3 R14, PT, PT, R26, R14, R27 ;  /* 0x0000000e1a0e7210 */ /* 0x000fe40007ffe01b */
[----:B------:R-:W-:Y:S02]  /*2af0*/  IADD3 R15, PT, PT, R25, R52, R15 ;  /* 0x00000034190f7210 */ /* 0x000fe40007ffe00f */
[----:B------:R-:W-:-:S02]  /*2b00*/  LOP3.LUT R14, R14, 0xf, RZ, 0xc0, !PT ;  /* 0x0000000f0e0e7812 */ /* 0x000fc400078ec0ff */
[----:B------:R-:W-:Y:S01]  /*2b10*/  PRMT R62, RZ, 0x7610, R62 ;  /* 0x00007610ff3e7816 */ /* 0x000fe2000000003e */
[----:B------:R-:W-:Y:S01]  /*2b20*/  STL.64 [R1+0x7c8], R18 ;  /* 0x0007c81201007387 */ /* 0x000fe20000100a00 */
[----:B------:R-:W-:Y:S01]  /*2b30*/  PRMT R60, RZ, 0x7610, R60 ;  /* 0x00007610ff3c7816 */ /* 0x000fe2000000003c */
[----:B------:R-:W-:Y:S01]  /*2b40*/  IMAD R14, R15, 0x10, R14 ;  /* 0x000000100f0e7824 */ /* 0x000fe200078e020e */
[----:B------:R-:W-:Y:S01]  /*2b50*/  PRMT R59, RZ, 0x7610, R59 ;  /* 0x00007610ff3b7816 */ /* 0x000fe2000000003b */
[----:B------:R-:W-:Y:S01]  /*2b60*/  STL.64 [R1+0x7c0], R64 ;  /* 0x0007c04001007387 */ /* 0x000fe20000100a00 */
[----:B------:R-:W-:Y:S02]  /*2b70*/  PRMT R58, RZ, 0x7610, R58 ;  /* 0x00007610ff3a7816 */ /* 0x000fe4000000003a */
[----:B------:R-:W-:Y:S01]  /*2b80*/  LOP3.LUT R15, R14, 0xff, RZ, 0xc0, !PT ;  /* 0x000000ff0e0f7812 */ /* 0x000fe200078ec0ff */
[----:B------:R-:W-:Y:S01]  /*2b90*/  STL [R1+0x738], R89 ;  /* 0x0007385901007387 */ /* 0x000fe20000100800 */
[----:B------:R-:W-:-:S02]  /*2ba0*/  PRMT R14, RZ, 0x7610, R14 ;  /* 0x00007610ff0e7816 */ /* 0x000fc4000000000e */
[----:B------:R-:W-:Y:S01]  /*2bb0*/  PRMT R57, RZ, 0x7610, R57 ;  /* 0x00007610ff397816 */ /* 0x000fe20000000039 */
[----:B------:R-:W-:Y:S01]  /*2bc0*/  IMAD.IADD R12, R12, 0x1, R15 ;  /* 0x000000010c0c7824 */ /* 0x000fe200078e020f */
[----:B------:R-:W-:Y:S01]  /*2bd0*/  STL.64 [R1+0x730], R90 ;  /* 0x0007305a01007387 */ /* 0x000fe20000100a00 */
[----:B------:R-:W-:-:S03]  /*2be0*/  PRMT R56, RZ, 0x7610, R56 ;  /* 0x00007610ff387816 */ /* 0x000fc60000000038 */
[----:B------:R-:W1:Y:S02]  /*2bf0*/  FENCE.VIEW.ASYNC.S ;  /* 0x00000000000073c6 */ /* 0x000e640000000000 */
[----:B-1----:R-:W1:Y:S02]  /*2c00*/  @!UP2 SYNCS.EXCH.64 URZ, [UR11], UR12 ;  /* 0x0000000c0bffa5b2 */ /* 0x002e640008000100 */
[----:B-1----:R-:W-:Y:S01]  /*2c10*/  BAR.SYNC.DEFER_BLOCKING 0x0 ;  /* 0x0000000000007b1d */ /* 0x002fe20000010000 */
[----:B------:R-:W-:Y:S02]  /*2c20*/  LOP3.LUT R12, R12, 0xffff, RZ, 0xc0, !PT ;  /* 0x0000ffff0c0c7812 */ /* 0x000fe400078ec0ff */
[----:B------:R-:W-:Y:S02]  /*2c30*/  PRMT R54, RZ, 0x7610, R54 ;  /* 0x00007610ff367816 */ /* 0x000fe40000000036 */
[----:B------:R-:W-:Y:S01]  /*2c40*/  SHF.R.U32.HI R15, RZ, 0xf, R12 ;  /* 0x0000000fff0f7819 */ /* 0x000fe2000001160c */
[----:B0-----:R-:W-:Y:S01]  /*2c50*/  IMAD R61, R92, 0x18, RZ ;  /* 0x000000185c3d7824 */ /* 0x001fe200078e02ff */
[----:B------:R-:W-:Y:S01]  /*2c60*/  ISETP.GE.U32.AND P6, PT, R24, 0x7fffffde, PT ;  /* 0x7fffffde1800780c */ /* 0x000fe20003fc6070 */
[----:B------:R-:W-:Y:S01]  /*2c70*/  STL.64 [R1+0x778], R90 ;  /* 0x0007785a01007387 */ /* 0x000fe20000100a00 */
[----:B------:R-:W-:-:S03]  /*2c80*/  ISETP.GE.U32.AND P5, PT, R55, 0x7fffffdf, PT ;  /* 0x7fffffdf3700780c */ /* 0x000fc60003fa6070 */
[----:B------:R-:W-:Y:S04]  /*2c90*/  STL.64 [R1+0x798], R90 ;  /* 0x0007985a01007387 */ /* 0x000fe80000100a00 */
[----:B------:R0:W-:Y:S04]  /*2ca0*/  STL.64 [R1+0x7b8], R90 ;  /* 0x0007b85a01007387 */ /* 0x0001e80000100a00 */
[----:B------:R-:W-:Y:S04]  /*2cb0*/  STL [R1+0x67c], R2 ;  /* 0x00067c0201007387 */ /* 0x000fe80000100800 */
[----:B------:R-:W2:Y:S04]  /*2cc0*/  @!P0 LDG.E.U16 R14, desc[UR22][R4.64] ;  /* 0x00000016040e8981 */ /* 0x000ea8000c1e1500 */
[----:B------:R-:W3:Y:S04]  /*2cd0*/  @!P0 LDG.E.U16 R62, desc[UR22][R6.64] ;  /* 0x00000016063e8981 */ /* 0x000ee8000c1e1500 */
[----:B------:R-:W4:Y:S04]  /*2ce0*/  @!P0 LDG.E.U16 R60, desc[UR22][R8.64] ;  /* 0x00000016083c8981 */ /* 0x000f28000c1e1500 */
[----:B------:R-:W2:Y:S01]  /*2cf0*/  @!P0 LDG.E.U16 R59, desc[UR22][R10.64] ;  /* 0x000000160a3b8981 */ /* 0x000ea2000c1e1500 */
[----:B------:R-:W-:Y:S01]  /*2d00*/  LOP3.LUT P0, RZ, R15, 0x1, RZ, 0xc0, !PT ;  /* 0x000000010fff7812 */ /* 0x000fe2000780c0ff */
[----:B------:R-:W-:-:S02]  /*2d10*/  IMAD.SHL.U32 R15, R92, 0x8, RZ ;  /* 0x000000085c0f7824 */ /* 0x000fc400078e00ff */
[----:B------:R-:W-:Y:S02]  /*2d20*/  STL [R1+0x6d0], R2 ;  /* 0x0006d00201007387 */ /* 0x000fe40000100800 */
[C---:B0-----:R-:W-:Y:S02]  /*2d30*/  IMAD.WIDE R90, R15.reuse, 0x2, R4 ;  /* 0x000000020f5a7825 */ /* 0x041fe400078e0204 */
[----:B------:R-:W-:Y:S02]  /*2d40*/  STL [R1+0x748], R2 ;  /* 0x0007480201007387 */ /* 0x000fe40000100800 */
[C---:B------:R-:W-:Y:S02]  /*2d50*/  IMAD.WIDE R64, R15.reuse, 0x2, R6 ;  /* 0x000000020f407825 */ /* 0x040fe400078e0206 */
[----:B------:R-:W2:Y:S02]  /*2d60*/  @!P3 LDG.E.U16 R58, desc[UR22][R90.64] ;  /* 0x000000165a3ab981 */ /* 0x000ea4000c1e1500 */
[----:B------:R-:W-:-:S02]  /*2d70*/  IMAD.WIDE R18, R15, 0x2, R8 ;  /* 0x000000020f127825 */ /* 0x000fc400078e0208 */
[----:B------:R-:W3:Y:S04]  /*2d80*/  @!P3 LDG.E.U16 R57, desc[UR22][R64.64] ;  /* 0x000000164039b981 */ /* 0x000ee8000c1e1500 */
[----:B------:R0:W3:Y:S01]  /*2d90*/  @!P3 LDG.E.U16 R56, desc[UR22][R18.64] ;  /* 0x000000161238b981 */ /* 0x0000e2000c1e1500 */
[----:B------:R-:W-:-:S03]  /*2da0*/  IMAD.WIDE R16, R15, 0x2, R10 ;  /* 0x000000020f107825 */ /* 0x000fc600078e020a */
[----:B------:R-:W-:Y:S01]  /*2db0*/  STL.64 [R1+0x768], R2 ;  /* 0x0007680201007387 */ /* 0x000fe20000100a00 */
[----:B------:R-:W-:-:S03]  /*2dc0*/  SHF.R.U32.HI R15, RZ, 0x7, R12 ;  /* 0x00000007ff0f7819 */ /* 0x000fc6000001160c */
[----:B------:R-:W-:Y:S04]  /*2dd0*/  STL.64 [R1+0x788], R2 ;  /* 0x0007880201007387 */ /* 0x000fe80000100a00 */
[----:B------:R-:W-:Y:S04]  /*2de0*/  STL.64 [R1+0x7a8], R2 ;  /* 0x0007a80201007387 */ /* 0x000fe80000100a00 */
[----:B------:R-:W-:Y:S04]  /*2df0*/  STL.64 [R1+0x7d8], R2 ;  /* 0x0007d80201007387 */ /* 0x000fe80000100a00 */
[----:B------:R-:W-:Y:S04]  /*2e00*/  STL [R1+0x5f8], R0 ;  /* 0x0005f80001007387 */ /* 0x000fe80000100800 */
[----:B------:R-:W-:Y:S04]  /*2e10*/  STL [R1+0x640], R0 ;  /* 0x0006400001007387 */ /* 0x000fe80000100800 */
[----:B------:R-:W-:Y:S04]  /*2e20*/  STL [R1+0x678], R0 ;  /* 0x0006780001007387 */ /* 0x000fe80000100800 */
[----:B------:R-:W-:Y:S04]  /*2e30*/  STL [R1+0x6d4], R0 ;  /* 0x0006d40001007387 */ /* 0x000fe80000100800 */
[----:B------:R1:W4:Y:S01]  /*2e40*/  @!P3 LDG.E.U16 R54, desc[UR22][R16.64] ;  /* 0x000000161036b981 */ /* 0x000322000c1e1500 */
[----:B------:R-:W-:Y:S01]  /*2e50*/  LOP3.LUT P3, RZ, R15, 0x1, RZ, 0xc0, !PT ;  /* 0x000000010fff7812 */ /* 0x000fe2000786c0ff */
[----:B------:R-:W-:-:S02]  /*2e60*/  IMAD.SHL.U32 R15, R92, 0x10, RZ ;  /* 0x000000105c0f7824 */ /* 0x000fc400078e00ff */
[----:B------:R-:W-:Y:S04]  /*2e70*/  STL [R1+0x758], R0 ;  /* 0x0007580001007387 */ /* 0x000fe80000100800 */
[----:B------:R0:W-:Y:S04]  /*2e80*/  STL.64 [R1+0x7e0], R20 ;  /* 0x0007e01401007387 */ /* 0x0001e80000100a00 */
[----:B------:R-:W-:Y:S04]  /*2e90*/  STL.64 [R1+0x2b8], R90 ;  /* 0x0002b85a01007387 */ /* 0x000fe80000100a00 */
[----:B------:R-:W-:Y:S01]  /*2ea0*/  STL.64 [R1+0x2b0], R64 ;  /* 0x0002b04001007387 */ /* 0x000fe20000100a00 */
[----:B------:R-:W-:-:S03]  /*2eb0*/  PRMT R25, RZ, 0x7610, R25 ;  /* 0x00007610ff197816 */ /* 0x000fc60000000019 */
[----:B------:R1:W-:Y:S01]  /*2ec0*/  STL.64 [R1+0x2a8], R18 ;  /* 0x0002a81201007387 */ /* 0x0003e20000100a00 */
[C---:B0-----:R-:W-:Y:S01]  /*2ed0*/  IMAD.WIDE R20, R15.reuse, 0x2, R4 ;  /* 0x000000020f147825 */ /* 0x041fe200078e0204 */
[----:B------:R-:W-:Y:S02]  /*2ee0*/  PRMT R27, RZ, 0x7610, R27 ;  /* 0x00007610ff1b7816 */ /* 0x000fe4000000001b */
[----:B------:R-:W-:Y:S01]  /*2ef0*/  PRMT R26, RZ, 0x7610, R26 ;  /* 0x00007610ff1a7816 */ /* 0x000fe2000000001a */
[----:B------:R-:W-:Y:S01]  /*2f00*/  IMAD.WIDE R2, R15, 0x2, R10 ;  /* 0x000000020f027825 */ /* 0x000fe200078e020a */
[----:B------:R-:W-:-:S04]  /*2f10*/  PRMT R24, RZ, 0x7610, R24 ;  /* 0x00007610ff187816 */ /* 0x000fc80000000018 */
[----:B------:R0:W4:Y:S01]  /*2f20*/  @P0 LDG.E.U16 R25, desc[UR22][R2.64] ;  /* 0x0000001602190981 */ /* 0x000122000c1e1500 */
[----:B-1----:R-:W-:-:S05]  /*2f30*/  IMAD.WIDE R18, R15, 0x2, R6 ;  /* 0x000000020f127825 */ /* 0x002fca00078e0206 */
[----:B------:R1:W4:Y:S04]  /*2f40*/  @P0 LDG.E.U16 R27, desc[UR22][R18.64] ;  /* 0x00000016121b0981 */ /* 0x000328000c1e1500 */
[----:B--2---:R-:W-:Y:S04]  /*2f50*/  STL.64 [R1+0x740], R58 ;  /* 0x0007403a01007387 */ /* 0x004fe80000100a00 */
[----:B------:R2:W-:Y:S04]  /*2f60*/  STL.64 [R1+0x2a0], R16 ;  /* 0x0002a01001007387 */ /* 0x0005e80000100a00 */
[----:B------:R-:W-:Y:S04]  /*2f70*/  STL.64 [R1+0x790], R58 ;  /* 0x0007903a01007387 */ /* 0x000fe80000100a00 */
[----:B------:R-:W-:Y:S01]  /*2f80*/  STL.64 [R1+0x7b0], R58 ;  /* 0x0007b03a01007387 */ /* 0x000fe20000100a00 */
[----:B--2---:R-:W-:-:S03]  /*2f90*/  IMAD.WIDE R16, R15, 0x2, R8 ;  /* 0x000000020f107825 */ /* 0x004fc600078e0208 */
[----:B---3--:R-:W-:Y:S04]  /*2fa0*/  STL.64 [R1+0x750], R56 ;  /* 0x0007503801007387 */ /* 0x008fe80000100a00 */
[----:B------:R-:W-:Y:S04]  /*2fb0*/  STL.64 [R1+0x1b8], R20 ;  /* 0x0001b81401007387 */ /* 0x000fe80000100a00 */
[----:B------:R-:W-:Y:S04]  /*2fc0*/  STL.64 [R1+0x1b0], R18 ;  /* 0x0001b01201007387 */ /* 0x000fe80000100a00 */
[----:B------:R-:W-:Y:S04]  /*2fd0*/  STL.64 [R1+0x1a8], R16 ;  /* 0x0001a81001007387 */ /* 0x000fe80000100a00 */
[----:B------:R0:W-:Y:S04]  /*2fe0*/  STL.64 [R1+0x1a0], R2 ;  /* 0x0001a00201007387 */ /* 0x0001e80000100a00 */
[----:B------:R2:W4:Y:S01]  /*2ff0*/  @P0 LDG.E.U16 R26, desc[UR22][R16.64] ;  /* 0x00000016101a0981 */ /* 0x000522000c1e1500 */
[----:B0-----:R-:W-:-:S05]  /*3000*/  IMAD.WIDE R2, R61, 0x2, R4 ;  /* 0x000000023d027825 */ /* 0x001fca00078e0204 */
[----:B------:R-:W3:Y:S01]  /*3010*/  @P3 LDG.E.U16 R24, desc[UR22][R2.64] ;  /* 0x0000001602183981 */ /* 0x000ee2000c1e1500 */
[----:B------:R-:W-:Y:S01]  /*3020*/  PRMT R52, RZ, 0x7610, R52 ;  /* 0x00007610ff347816 */ /* 0x000fe20000000034 */
[----:B------:R-:W-:Y:S01]  /*3030*/  IMAD R55, R92, 0x9, RZ ;  /* 0x000000095c377824 */ /* 0x000fe200078e02ff */
[----:B------:R-:W-:Y:S01]  /*3040*/  PRMT R88, RZ, 0x7610, R88 ;  /* 0x00007610ff587816 */ /* 0x000fe20000000058 */
[----:B------:R-:W-:Y:S01]  /*3050*/  IMAD.WIDE R58, R61, 0x2, R6 ;  /* 0x000000023d3a7825 */ /* 0x000fe200078e0206 */
[----:B------:R-:W-:Y:S02]  /*3060*/  PRMT R87, RZ, 0x7610, R87 ;  /* 0x00007610ff577816 */ /* 0x000fe40000000057 */
[----:B------:R0:W3:Y:S01]  /*3070*/  @P0 LDG.E.U16 R52, desc[UR22][R20.64] ;  /* 0x0000001614340981 */ /* 0x0000e2000c1e1500 */
[----:B------:R-:W-:Y:S01]  /*3080*/  PRMT R86, RZ, 0x7610, R86 ;  /* 0x00007610ff567816 */ /* 0x000fe20000000056 */
[----:B-1----:R-:W-:Y:S01]  /*3090*/  IMAD.WIDE R18, R55, 0x2, R6 ;  /* 0x0000000237127825 */ /* 0x002fe200078e0206 */
[----:B------:R-:W-:-:S03]  /*30a0*/  PRMT R85, RZ, 0x7610, R85 ;  /* 0x00007610ff557816 */ /* 0x000fc60000000055 */
[C---:B--2---:R-:W-:Y:S01]  /*30b0*/  IMAD.WIDE R16, R55.reuse, 0x2, R8 ;  /* 0x0000000237107825 */ /* 0x044fe200078e0208 */
[----:B------:R-:W2:Y:S03]  /*30c0*/  @!P4 LDG.E.U16 R87, desc[UR22][R18.64] ;  /* 0x000000161257c981 */ /* 0x000ea6000c1e1500 */
[----:B0-----:R-:W-:Y:S01]  /*30d0*/  IMAD.WIDE R20, R55, 0x2, R4 ;  /* 0x0000000237147825 */ /* 0x001fe200078e0204 */
[----:B------:R-:W2:Y:S03]  /*30e0*/  @!P4 LDG.E.U16 R86, desc[UR22][R16.64] ;  /* 0x000000161056c981 */ /* 0x000ea6000c1e1500 */
[----:B------:R-:W-:Y:S01]  /*30f0*/  IMAD.WIDE R56, R61, 0x2, R8 ;  /* 0x000000023d387825 */ /* 0x000fe200078e0208 */
[----:B------:R-:W2:Y:S01]  /*3100*/  @!P4 LDG.E.U16 R88, desc[UR22][R20.64] ;  /* 0x000000161458c981 */ /* 0x000ea2000c1e1500 */
[----:B------:R-:W-:-:S02]  /*3110*/  SHF.R.U32.HI R15, RZ, 0xe, R12 ;  /* 0x0000000eff0f7819 */ /* 0x000fc4000001160c */
[----:B------:R-:W-:Y:S02]  /*3120*/  PRMT R83, RZ, 0x7610, R83 ;  /* 0x00007610ff537816 */ /* 0x000fe40000000053 */
[----:B------:R-:W-:Y:S02]  /*3130*/  LOP3.LUT P0, RZ, R15, 0x1, RZ, 0xc0, !PT ;  /* 0x000000010fff7812 */ /* 0x000fe4000780c0ff */
[----:B------:R-:W-:Y:S02]  /*3140*/  PRMT R15, RZ, 0x7610, R15 ;  /* 0x00007610ff0f7816 */ /* 0x000fe4000000000f */
[----:B------:R-:W-:Y:S01]  /*3150*/  PRMT R82, RZ, 0x7610, R82 ;  /* 0x00007610ff527816 */ /* 0x000fe20000000052 */
[----:B------:R-:W2:Y:S01]  /*3160*/  @P3 LDG.E.U16 R83, desc[UR22][R56.64] ;  /* 0x0000001638533981 */ /* 0x000ea2000c1e1500 */
[----:B------:R-:W-:-:S03]  /*3170*/  SHF.R.U32.HI R53, RZ, 0x6, R12 ;  /* 0x00000006ff357819 */ /* 0x000fc6000001160c */
[----:B------:R-:W2:Y:S01]  /*3180*/  @P3 LDG.E.U16 R15, desc[UR22][R58.64] ;  /* 0x000000163a0f3981 */ /* 0x000ea2000c1e1500 */
[----:B------:R-:W-:Y:S02]  /*3190*/  PRMT R81, RZ, 0x7610, R81 ;  /* 0x00007610ff517816 */ /* 0x000fe40000000051 */
[----:B------:R-:W-:Y:S02]  /*31a0*/  PRMT R70, RZ, 0x7610, R70 ;  /* 0x00007610ff467816 */ /* 0x000fe40000000046 */
[----:B------:R-:W-:Y:S02]  /*31b0*/  PRMT R74, RZ, 0x7610, R74 ;  /* 0x00007610ff4a7816 */ /* 0x000fe4000000004a */
[----:B------:R-:W-:Y:S02]  /*31c0*/  PRMT R73, RZ, 0x7610, R73 ;  /* 0x00007610ff497816 */ /* 0x000fe40000000049 */
[----:B------:R-:W-:Y:S02]  /*31d0*/  PRMT R72, RZ, 0x7610, R72 ;  /* 0x00007610ff487816 */ /* 0x000fe40000000048 */
[----:B------:R-:W-:Y:S01]  /*31e0*/  PRMT R71, RZ, 0x7610, R71 ;  /* 0x00007610ff477816 */ /* 0x000fe20000000047 */
[----:B------:R-:W-:Y:S01]  /*31f0*/  IMAD.WIDE R64, R92, 0x2, R8 ;  /* 0x000000025c407825 */ /* 0x000fe200078e0208 */
[----:B------:R-:W-:-:S02]  /*3200*/  PRMT R69, RZ, 0x7610, R69 ;  /* 0x00007610ff457816 */ /* 0x000fc40000000045 */
[----:B------:R-:W-:Y:S02]  /*3210*/  PRMT R80, RZ, 0x7610, R80 ;  /* 0x00007610ff507816 */ /* 0x000fe40000000050 */
[----:B------:R-:W-:-:S06]  /*3220*/  PRMT R79, RZ, 0x7610, R79 ;  /* 0x00007610ff4f7816 */ /* 0x000fcc000000004f */
[----:B------:R-:W2:Y:S04]  /*3230*/  @!P5 LDG.E.U16 R79, desc[UR22][R64.64] ;  /* 0x00000016404fd981 */ /* 0x000ea8000c1e1500 */
[----:B----4-:R-:W-:Y:S04]  /*3240*/  STL.64 [R1+0x760], R26 ;  /* 0x0007601a01007387 */ /* 0x010fe80000100a00 */
[----:B------:R0:W-:Y:S04]  /*3250*/  STL.64 [R1+0x780], R26 ;  /* 0x0007801a01007387 */ /* 0x0001e80000100a00 */
[----:B------:R1:W-:Y:S04]  /*3260*/  STL.64 [R1+0xb8], R2 ;  /* 0x0000b80201007387 */ /* 0x0003e80000100a00 */
[----:B---3--:R-:W-:Y:S01]  /*3270*/  STL.64 [R1+0x770], R24 ;  /* 0x0007701801007387 */ /* 0x008fe20000100a00 */
[----:B0-----:R-:W-:-:S03]  /*3280*/  IMAD.WIDE R26, R61, 0x2, R10 ;  /* 0x000000023d1a7825 */ /* 0x001fc600078e020a */
[----:B------:R-:W-:Y:S01]  /*3290*/  STL.64 [R1+0x7a0], R24 ;  /* 0x0007a01801007387 */ /* 0x000fe20000100a00 */
[----:B-1----:R-:W-:-:S03]  /*32a0*/  IMAD.WIDE R2, R55, 0x2, R10 ;  /* 0x0000000237027825 */ /* 0x002fc600078e020a */
[----:B------:R-:W-:Y:S04]  /*32b0*/  STL.64 [R1+0x298], R20 ;  /* 0x0002981401007387 */ /* 0x000fe80000100a00 */
[----:B------:R-:W-:Y:S04]  /*32c0*/  STL.64 [R1+0xb0], R58 ;  /* 0x0000b03a01007387 */ /* 0x000fe80000100a00 */
[----:B------:R0:W3:Y:S01]  /*32d0*/  @!P4 LDG.E.U16 R85, desc[UR22][R2.64] ;  /* 0x000000160255c981 */ /* 0x0000e2000c1e1500 */
[----:B------:R-:W-:Y:S02]  /*32e0*/  ISETP.NE.AND P4, PT, R23, RZ, PT ;  /* 0x000000ff1700720c */ /* 0x000fe40003f85270 */
[----:B------:R-:W-:Y:S01]  /*32f0*/  LOP3.LUT R23, RZ, R23, RZ, 0x33, !PT ;  /* 0x00000017ff177212 */ /* 0x000fe200078e33ff */
[----:B------:R-:W-:Y:S04]  /*3300*/  STL.64 [R1+0xa8], R56 ;  /* 0x0000a83801007387 */ /* 0x000fe80000100a00 */
[----:B------:R-:W-:Y:S04]  /*3310*/  STL.64 [R1+0xa0], R26 ;  /* 0x0000a01a01007387 */ /* 0x000fe80000100a00 */
[----:B------:R-:W-:Y:S04]  /*3320*/  STL.64 [R1+0x290], R18 ;  /* 0x0002901201007387 */ /* 0x000fe80000100a00 */
[----:B------:R-:W-:Y:S04]  /*3330*/  STL.64 [R1+0x288], R16 ;  /* 0x0002881001007387 */ /* 0x000fe80000100a00 */
[----:B------:R0:W-:Y:S04]  /*3340*/  STL.64 [R1+0x280], R2 ;  /* 0x0002800201007387 */ /* 0x0001e80000100a00 */
[----:B------:R1:W4:Y:S01]  /*3350*/  @P3 LDG.E.U16 R82, desc[UR22][R26.64] ;  /* 0x000000161a523981 */ /* 0x000322000c1e1500 */
[----:B0-----:R-:W-:-:S02]  /*3360*/  SEL R3, R23, R37, !P4 ;  /* 0x0000002517037207 */ /* 0x001fc40006000000 */
[C---:B------:R-:W-:Y:S02]  /*3370*/  SEL R2, R23.reuse, R29, !P4 ;  /* 0x0000001d17027207 */ /* 0x040fe40006000000 */
[C---:B------:R-:W-:Y:S01]  /*3380*/  SEL R16, R23.reuse, R40, !P4 ;  /* 0x0000002817107207 */ /* 0x040fe20006000000 */
[----:B------:R0:W-:Y:S04]  /*3390*/  STL [R1+0x438], R3 ;  /* 0x0004380301007387 */ /* 0x0001e80000100800 */
[----:B------:R1:W-:Y:S01]  /*33a0*/  STL [R1+0x434], R2 ;  /* 0x0004340201007387 */ /* 0x0003e20000100800 */
[----:B0-----:R-:W-:-:S03]  /*33b0*/  SEL R3, R23, R42, !P4 ;  /* 0x0000002a17037207 */ /* 0x001fc60006000000 */
[----:B------:R0:W-:Y:S01]  /*33c0*/  STL [R1+0x430], R16 ;  /* 0x0004301001007387 */ /* 0x0001e20000100800 */
[----:B-1----:R-:W-:-:S03]  /*33d0*/  SEL R2, R23, R34, !P4 ;  /* 0x0000002217027207 */ /* 0x002fc60006000000 */
[----:B------:R1:W-:Y:S04]  /*33e0*/  STL [R1+0x42c], R3 ;  /* 0x00042c0301007387 */ /* 0x0003e80000100800 */
[----:B------:R2:W-:Y:S01]  /*33f0*/  STL [R1+0x428], R2 ;  /* 0x0004280201007387 */ /* 0x0005e20000100800 */
[C---:B0-----:R-:W-:Y:S02]  /*3400*/  SEL R16, R23.reuse, R47, !P4 ;  /* 0x0000002f17107207 */ /* 0x041fe40006000000 */
[----:B-1----:R-:W-:-:S03]  /*3410*/  SEL R3, R23, R48, !P4 ;  /* 0x0000003017037207 */ /* 0x002fc60006000000 */
[----:B------:R0:W-:Y:S01]  /*3420*/  STL [R1+0x424], R16 ;  /* 0x0004241001007387 */ /* 0x0001e20000100800 */
[----:B--2---:R-:W-:-:S03]  /*3430*/  SEL R2, R23, R31, !P4 ;  /* 0x0000001f17027207 */ /* 0x004fc60006000000 */
        /* <DEDUP_REMOVED lines=24> */
[----:B------:R1:W-:Y:S01]  /*35c0*/  STL [R1+0x444], R3 ;  /* 0x0004440301007387 */ /* 0x0003e20000100800 */
[----:B------:R-:W-:Y:S01]  /*35d0*/  LOP3.LUT P3, RZ, R53, 0x1, RZ, 0xc0, !PT ;  /* 0x0000000135ff7812 */ /* 0x000fe2000786c0ff */
[C---:B------:R-:W-:Y:S02]  /*35e0*/  IMAD R53, R92.reuse, 0x11, RZ ;  /* 0x000000115c357824 */ /* 0x040fe400078e02ff */
[----:B------:R2:W-:Y:S01]  /*35f0*/  STL [R1+0x448], R2 ;  /* 0x0004480201007387 */ /* 0x0005e20000100800 */
[C---:B0-----:R-:W-:Y:S01]  /*3600*/  SEL R16, R23.reuse, R46, !P4 ;  /* 0x0000002e17107207 */ /* 0x041fe20006000000 */
[----:B------:R-:W-:Y:S01]  /*3610*/  IMAD R55, R92, 0x19, RZ ;  /* 0x000000195c377824 */ /* 0x000fe200078e02ff */
[----:B-1----:R-:W-:-:S03]  /*3620*/  SEL R3, R23, R32, !P4 ;  /* 0x0000002017037207 */ /* 0x002fc60006000000 */
[----:B------:R0:W-:Y:S01]  /*3630*/  STL [R1+0x450], R16 ;  /* 0x0004501001007387 */ /* 0x0001e20000100800 */
[----:B--2---:R-:W-:Y:S01]  /*3640*/  SEL R2, R23, R50, !P4 ;  /* 0x0000003217027207 */ /* 0x004fe20006000000 */
[--C-:B------:R-:W-:Y:S02]  /*3650*/  IMAD.WIDE R18, R53, 0x2, R4.reuse ;  /* 0x0000000235127825 */ /* 0x100fe400078e0204 */
[----:B------:R-:W-:Y:S01]  /*3660*/  STL [R1+0x44c], R3 ;  /* 0x00044c0301007387 */ /* 0x000fe20000100800 */
[----:B------:R-:W-:Y:S01]  /*3670*/  SEL R20, R23, R28, !P4 ;  /* 0x0000001c17147207 */ /* 0x000fe20006000000 */
[----:B------:R-:W-:Y:S02]  /*3680*/  IMAD.SHL.U32 R61, R92, 0x2, RZ ;  /* 0x000000025c3d7824 */ /* 0x000fe400078e00ff */
[----:B------:R1:W-:Y:S01]  /*3690*/  STL [R1+0x454], R2 ;  /* 0x0004540201007387 */ /* 0x0003e20000100800 */
[----:B0-----:R-:W-:-:S03]  /*36a0*/  IMAD.WIDE R16, R55, 0x2, R4 ;  /* 0x0000000237107825 */ /* 0x001fc600078e0204 */
[----:B------:R-:W-:Y:S01]  /*36b0*/  STL.64 [R1+0x198], R18 ;  /* 0x0001981201007387 */ /* 0x000fe20000100a00 */
[----:B------:R-:W-:-:S03]  /*36c0*/  IMAD.WIDE R58, R61, 0x2, R4 ;  /* 0x000000023d3a7825 */ /* 0x000fc600078e0204 */
[----:B------:R-:W2:Y:S01]  /*36d0*/  @P0 LDG.E.U16 R74, desc[UR22][R18.64] ;  /* 0x00000016124a0981 */ /* 0x000ea2000c1e1500 */
[----:B-1----:R-:W-:-:S03]  /*36e0*/  IMAD.WIDE R2, R92, 0x2, R4 ;  /* 0x000000025c027825 */ /* 0x002fc600078e0204 */
[----:B------:R0:W-:Y:S04]  /*36f0*/  STL [R1+0x458], R20 ;  /* 0x0004581401007387 */ /* 0x0001e80000100800 */
[----:B------:R-:W-:Y:S01]  /*3700*/  STL.64 [R1+0x98], R16 ;  /* 0x0000981001007387 */ /* 0x000fe20000100a00 */
[----:B------:R-:W-:-:S03]  /*3710*/  IMAD.WIDE R90, R53, 0x2, R10 ;  /* 0x00000002355a7825 */ /* 0x000fc600078e020a */
[----:B------:R1:W-:Y:S01]  /*3720*/  STL.64 [R1+0x398], R2 ;  /* 0x0003980201007387 */ /* 0x0003e20000100a00 */
[----:B0-----:R-:W-:-:S03]  /*3730*/  IMAD.WIDE R20, R53, 0x2, R6 ;  /* 0x0000000235147825 */ /* 0x001fc600078e0206 */
[----:B------:R1:W2:Y:S01]  /*3740*/  @!P5 LDG.E.U16 R81, desc[UR22][R2.64] ;  /* 0x000000160251d981 */ /* 0x0002a2000c1e1500 */
[----:B------:R-:W-:-:S03]  /*3750*/  IMAD.WIDE R56, R55, 0x2, R8 ;  /* 0x0000000237387825 */ /* 0x000fc600078e0208 */
[----:B------:R0:W2:Y:S01]  /*3760*/  @P3 LDG.E.U16 R70, desc[UR22][R16.64] ;  /* 0x0000001610463981 */ /* 0x0000a2000c1e1500 */
[----:B------:R-:W-:-:S03]  /*3770*/  IMAD.WIDE R26, R55, 0x2, R10 ;  /* 0x00000002371a7825 */ /* 0x000fc600078e020a */
[----:B------:R-:W-:Y:S01]  /*3780*/  STL.64 [R1+0x378], R58 ;  /* 0x0003783a01007387 */ /* 0x000fe20000100a00 */
[----:B-1----:R-:W-:-:S03]  /*3790*/  IMAD.WIDE R2, R53, 0x2, R8 ;  /* 0x0000000235027825 */ /* 0x002fc600078e0208 */
[----:B------:R1:W-:Y:S01]  /*37a0*/  STL.64 [R1+0x190], R20 ;  /* 0x0001901401007387 */ /* 0x0003e20000100a00 */
[----:B0-----:R-:W-:-:S03]  /*37b0*/  IMAD.WIDE R16, R55, 0x2, R6 ;  /* 0x0000000237107825 */ /* 0x001fc600078e0206 */
[----:B------:R-:W-:Y:S01]  /*37c0*/  STL.64 [R1+0x188], R2 ;  /* 0x0001880201007387 */ /* 0x000fe20000100a00 */
[----:B------:R-:W-:-:S03]  /*37d0*/  IMAD.WIDE R18, R92, 0x2, R6 ;  /* 0x000000025c127825 */ /* 0x000fc600078e0206 */
[----:B------:R0:W-:Y:S04]  /*37e0*/  STL.64 [R1+0x180], R90 ;  /* 0x0001805a01007387 */ /* 0x0001e80000100a00 */
[----:B------:R0:W-:Y:S04]  /*37f0*/  STL.64 [R1+0x90], R16 ;  /* 0x0000901001007387 */ /* 0x0001e80000100a00 */
[----:B------:R-:W-:Y:S04]  /*3800*/  STL.64 [R1+0x88], R56 ;  /* 0x0000883801007387 */ /* 0x000fe80000100a00 */
[----:B------:R-:W2:Y:S04]  /*3810*/  @P0 LDG.E.U16 R73, desc[UR22][R20.64] ;  /* 0x0000001614490981 */ /* 0x000ea8000c1e1500 */
[----:B------:R-:W2:Y:S04]  /*3820*/  @P0 LDG.E.U16 R72, desc[UR22][R2.64] ;  /* 0x0000001602480981 */ /* 0x000ea8000c1e1500 */
[----:B------:R0:W2:Y:S04]  /*3830*/  @P0 LDG.E.U16 R71, desc[UR22][R90.64] ;  /* 0x000000165a470981 */ /* 0x0000a8000c1e1500 */
[----:B-1----:R-:W2:Y:S04]  /*3840*/  LDL.LU.64 R20, [R1+0x7e0] ;  /* 0x0007e00001147983 */ /* 0x002ea80000300a00 */
[----:B------:R-:W-:Y:S01]  /*3850*/  STL.64 [R1+0x80], R26 ;  /* 0x0000801a01007387 */ /* 0x000fe20000100a00 */
[----:B0-----:R-:W-:-:S03]  /*3860*/  IMAD.WIDE R90, R92, 0x2, R10 ;  /* 0x000000025c5a7825 */ /* 0x001fc600078e020a */
[----:B------:R-:W2:Y:S04]  /*3870*/  LDL.LU.64 R2, [R1+0x7d8] ;  /* 0x0007d80001027983 */ /* 0x000ea80000300a00 */
[----:B------:R0:W-:Y:S04]  /*3880*/  STL.64 [R1+0x390], R18 ;  /* 0x0003901201007387 */ /* 0x0001e80000100a00 */
[----:B------:R1:W-:Y:S04]  /*3890*/  STL.64 [R1+0x388], R64 ;  /* 0x0003884001007387 */ /* 0x0003e80000100a00 */
[----:B------:R-:W2:Y:S04]  /*38a0*/  @P3 LDG.E.U16 R69, desc[UR22][R16.64] ;  /* 0x0000001610453981 */ /* 0x000ea8000c1e1500 */
[----:B------:R-:W2:Y:S04]  /*38b0*/  @!P5 LDG.E.U16 R80, desc[UR22][R18.64] ;  /* 0x000000161250d981 */ /* 0x000ea8000c1e1500 */
[----:B------:R-:W2:Y:S04]  /*38c0*/  LDL.LU.64 R16, [R1+0x7d0] ;  /* 0x0007d00001107983 */ /* 0x000ea80000300a00 */
[----:B------:R-:W-:Y:S04]  /*38d0*/  STL.64 [R1+0x380], R90 ;  /* 0x0003805a01007387 */ /* 0x000fe80000100a00 */
[----:B0-----:R-:W3:Y:S04]  /*38e0*/  LDL.LU.64 R18, [R1+0x7c8] ;  /* 0x0007c80001127983 */ /* 0x001ee80000300a00 */
[----:B-1----:R-:W4:Y:S01]  /*38f0*/  LDL.LU.64 R64, [R1+0x7c0] ;  /* 0x0007c00001407983 */ /* 0x002f220000300a00 */
[----:B------:R-:W-:-:S02]  /*3900*/  PRMT R68, RZ, 0x7610, R68 ;  /* 0x00007610ff447816 */ /* 0x000fc40000000044 */
[----:B------:R-:W-:Y:S02]  /*3910*/  PRMT R67, RZ, 0x7610, R67 ;  /* 0x00007610ff437816 */ /* 0x000fe40000000043 */
[----:B------:R-:W-:Y:S02]  /*3920*/  PRMT R75, RZ, 0x7610, R75 ;  /* 0x00007610ff4b7816 */ /* 0x000fe4000000004b */
[----:B------:R0:W4:Y:S04]  /*3930*/  @P3 LDG.E.U16 R68, desc[UR22][R56.64] ;  /* 0x0000001638443981 */ /* 0x000128000c1e1500 */
[----:B------:R1:W4:Y:S01]  /*3940*/  @P3 LDG.E.U16 R67, desc[UR22][R26.64] ;  /* 0x000000161a433981 */ /* 0x000322000c1e1500 */
[----:B0-----:R-:W-:-:S04]  /*3950*/  IMAD.WIDE R56, R61, 0x2, R6 ;  /* 0x000000023d387825 */ /* 0x001fc800078e0206 */
[----:B-1----:R-:W-:Y:S01]  /*3960*/  IMAD.WIDE R26, R61, 0x2, R8 ;  /* 0x000000023d1a7825 */ /* 0x002fe200078e0208 */
[----:B------:R-:W-:Y:S04]  /*3970*/  STL.64 [R1+0x370], R56 ;  /* 0x0003703801007387 */ /* 0x000fe80000100a00 */
[----:B------:R0:W-:Y:S04]  /*3980*/  STL.64 [R1+0x368], R26 ;  /* 0x0003681a01007387 */ /* 0x0001e80000100a00 */
[----:B------:R0:W4:Y:S02]  /*3990*/  @!P6 LDG.E.U16 R75, desc[UR22][R26.64] ;  /* 0x000000161a4be981 */ /* 0x000124000c1e1500 */
[----:B0-----:R-:W-:Y:S01]  /*39a0*/  SEL R27, R23, R22, !P4 ;  /* 0x00000016171b7207 */ /* 0x001fe20006000000 */
[----:B------:R-:W-:Y:S01]  /*39b0*/  VIADD R63, R84, 0xfffffff5 ;  /* 0xfffffff5543f7836 */ /* 0x000fe20000000000 */
[----:B------:R-:W-:-:S02]  /*39c0*/  PRMT R77, RZ, 0x7610, R77 ;  /* 0x00007610ff4d7816 */ /* 0x000fc4000000004d */
[----:B------:R-:W-:Y:S02]  /*39d0*/  PRMT R76, RZ, 0x7610, R76 ;  /* 0x00007610ff4c7816 */ /* 0x000fe4000000004c */
[----:B------:R-:W-:Y:S02]  /*39e0*/  PRMT R50, RZ, 0x7610, R50 ;  /* 0x00007610ff327816 */ /* 0x000fe40000000032 */
[----:B------:R-:W-:Y:S01]  /*39f0*/  ISETP.GE.U32.AND P0, PT, R63, 0x7fffffd6, PT ;  /* 0x7fffffd63f00780c */ /* 0x000fe20003f06070 */
[----:B------:R-:W4:Y:S01]  /*3a00*/  @!P6 LDG.E.U16 R77, desc[UR22][R58.64] ;  /* 0x000000163a4de981 */ /* 0x000f22000c1e1500 */
[----:B------:R-:W-:-:S03]  /*3a10*/  PRMT R78, RZ, 0x7610, R78 ;  /* 0x00007610ff4e7816 */ /* 0x000fc6000000004e */
[----:B------:R-:W4:Y:S01]  /*3a20*/  @!P6 LDG.E.U16 R76, desc[UR22][R56.64] ;  /* 0x00000016384ce981 */ /* 0x000f22000c1e1500 */
[----:B------:R-:W-:Y:S02]  /*3a30*/  PRMT R45, RZ, 0x7610, R45 ;  /* 0x00007610ff2d7816 */ /* 0x000fe4000000002d */
[----:B------:R-:W-:Y:S01]  /*3a40*/  PRMT R44, RZ, 0x7610, R44 ;  /* 0x00007610ff2c7816 */ /* 0x000fe2000000002c */
[----:B------:R0:W4:Y:S01]  /*3a50*/  @!P5 LDG.E.U16 R78, desc[UR22][R90.64] ;  /* 0x000000165a4ed981 */ /* 0x000122000c1e1500 */
[----:B------:R-:W-:Y:S02]  /*3a60*/  PRMT R43, RZ, 0x7610, R43 ;  /* 0x00007610ff2b7816 */ /* 0x000fe4000000002b */
[----:B------:R-:W-:Y:S02]  /*3a70*/  PRMT R42, RZ, 0x7610, R42 ;  /* 0x00007610ff2a7816 */ /* 0x000fe4000000002a */
[----:B------:R-:W-:Y:S02]  /*3a80*/  PRMT R37, RZ, 0x7610, R37 ;  /* 0x00007610ff257816 */ /* 0x000fe40000000025 */
[----:B------:R-:W-:-:S02]  /*3a90*/  PRMT R36, RZ, 0x7610, R36 ;  /* 0x00007610ff247816 */ /* 0x000fc40000000024 */
[----:B------:R-:W-:Y:S02]  /*3aa0*/  PRMT R35, RZ, 0x7610, R35 ;  /* 0x00007610ff237816 */ /* 0x000fe40000000023 */
[----:B------:R-:W-:Y:S02]  /*3ab0*/  PRMT R34, RZ, 0x7610, R34 ;  /* 0x00007610ff227816 */ /* 0x000fe40000000022 */
        /* <DEDUP_REMOVED lines=19> */
[----:B--2---:R-:W-:-:S05]  /*3bf0*/  SEL R16, R23, R16, !P4 ;  /* 0x0000001017107207 */ /* 0x004fca0006000000 */
[----:B------:R1:W-:Y:S01]  /*3c00*/  STL [R1+0x45c], R16 ;  /* 0x00045c1001007387 */ /* 0x0003e20000100800 */
[C---:B---3--:R-:W-:Y:S02]  /*3c10*/  SEL R26, R23.reuse, R18, !P4 ;  /* 0x00000012171a7207 */ /* 0x048fe40006000000 */
[----:B-1----:R-:W-:-:S03]  /*3c20*/  SEL R16, R23, R17, !P4 ;  /* 0x0000001117107207 */ /* 0x002fc60006000000 */
[----:B------:R1:W-:Y:S01]  /*3c30*/  STL [R1+0x460], R26 ;  /* 0x0004601a01007387 */ /* 0x0003e20000100800 */
[----:B------:R-:W-:-:S03]  /*3c40*/  SEL R17, R23, R13, !P4 ;  /* 0x0000000d17117207 */ /* 0x000fc60006000000 */
[----:B------:R-:W-:Y:S01]  /*3c50*/  STL [R1+0x464], R27 ;  /* 0x0004641b01007387 */ /* 0x000fe20000100800 */
[----:B------:R-:W-:-:S03]  /*3c60*/  SEL R13, R23, R19, !P4 ;  /* 0x00000013170d7207 */ /* 0x000fc60006000000 */
[----:B------:R2:W-:Y:S01]  /*3c70*/  STL [R1+0x46c], R16 ;  /* 0x00046c1001007387 */ /* 0x0005e20000100800 */
[----:B-1----:R-:W-:-:S05]  /*3c80*/  SEL R26, R23, R21, !P4 ;  /* 0x00000015171a7207 */ /* 0x002fca0006000000 */
[----:B------:R1:W-:Y:S01]  /*3c90*/  STL [R1+0x470], R26 ;  /* 0x0004701a01007387 */ /* 0x0003e20000100800 */
[----:B--2---:R-:W-:-:S03]  /*3ca0*/  SEL R16, R23, R20, !P4 ;  /* 0x0000001417107207 */ /* 0x004fc60006000000 */
[----:B------:R-:W-:Y:S04]  /*3cb0*/  STL [R1+0x474], R17 ;  /* 0x0004741101007387 */ /* 0x000fe80000100800 */
[----:B------:R-:W-:Y:S04]  /*3cc0*/  STL [R1+0x468], R16 ;  /* 0x0004681001007387 */ /* 0x000fe80000100800 */
[----:B------:R2:W-:Y:S01]  /*3cd0*/  STL [R1+0x478], R13 ;  /* 0x0004780d01007387 */ /* 0x0005e20000100800 */
[----:B-1----:R-:W-:-:S05]  /*3ce0*/  IMAD.WIDE R26, R61, 0x2, R10 ;  /* 0x000000023d1a7825 */ /* 0x002fca00078e020a */
[----:B------:R1:W3:Y:S01]  /*3cf0*/  @!P6 LDG.E.U16 R50, desc[UR22][R26.64] ;  /* 0x000000161a32e981 */ /* 0x0002e2000c1e1500 */
[----:B--2---:R-:W-:-:S05]  /*3d00*/  VIADD R13, R84, 0xfffffffc ;  /* 0xfffffffc540d7836 */ /* 0x004fca0000000000 */
[----:B------:R-:W-:Y:S02]  /*3d10*/  ISETP.GE.U32.AND P3, PT, R13, 0x7fffffdd, PT ;  /* 0x7fffffdd0d00780c */ /* 0x000fe40003f66070 */
[----:B------:R-:W-:-:S04]  /*3d20*/  SHF.R.U32.HI R13, RZ, 0xd, R12 ;  /* 0x0000000dff0d7819 */ /* 0x000fc8000001160c */
[----:B------:R-:W-:Y:S01]  /*3d30*/  LOP3.LUT P6, RZ, R13, 0x1, RZ, 0xc0, !PT ;  /* 0x000000010dff7812 */ /* 0x000fe200078cc0ff */
[----:B------:R-:W-:Y:S01]  /*3d40*/  IMAD R13, R92, 0xa, RZ ;  /* 0x0000000a5c0d7824 */ /* 0x000fe200078e02ff */
[----:B------:R1:W-:Y:S03]  /*3d50*/  STL.64 [R1+0x360], R26 ;  /* 0x0003601a01007387 */ /* 0x0003e60000100a00 */
[----:B0-----:R-:W-:-:S04]  /*3d60*/  IMAD.WIDE R90, R13, 0x2, R4 ;  /* 0x000000020d5a7825 */ /* 0x001fc800078e0204 */
[C---:B------:R-:W-:Y:S01]  /*3d70*/  IMAD.WIDE R58, R13.reuse, 0x2, R6 ;  /* 0x000000020d3a7825 */ /* 0x040fe200078e0206 */
[----:B------:R0:W2:Y:S03]  /*3d80*/  @!P0 LDG.E.U16 R45, desc[UR22][R90.64] ;  /* 0x000000165a2d8981 */ /* 0x0000a6000c1e1500 */
[C---:B------:R-:W-:Y:S01]  /*3d90*/  IMAD.WIDE R56, R13.reuse, 0x2, R8 ;  /* 0x000000020d387825 */ /* 0x040fe200078e0208 */
[----:B------:R0:W2:Y:S03]  /*3da0*/  @!P0 LDG.E.U16 R44, desc[UR22][R58.64] ;  /* 0x000000163a2c8981 */ /* 0x0000a6000c1e1500 */
[----:B-1----:R-:W-:Y:S01]  /*3db0*/  IMAD.WIDE R26, R13, 0x2, R10 ;  /* 0x000000020d1a7825 */ /* 0x002fe200078e020a */
[----:B------:R-:W-:Y:S01]  /*3dc0*/  SHF.R.U32.HI R13, RZ, 0x5, R12 ;  /* 0x00000005ff0d7819 */ /* 0x000fe2000001160c */
[----:B------:R1:W2:Y:S04]  /*3dd0*/  @!P0 LDG.E.U16 R43, desc[UR22][R56.64] ;  /* 0x00000016382b8981 */ /* 0x0002a8000c1e1500 */
[----:B------:R0:W2:Y:S01]  /*3de0*/  @!P0 LDG.E.U16 R42, desc[UR22][R26.64] ;  /* 0x000000161a2a8981 */ /* 0x0000a2000c1e1500 */
[----:B------:R-:W-:Y:S01]  /*3df0*/  LOP3.LUT P0, RZ, R13, 0x1, RZ, 0xc0, !PT ;  /* 0x000000010dff7812 */ /* 0x000fe2000780c0ff */
[----:B------:R-:W-:-:S02]  /*3e00*/  IMAD R13, R92, 0x12, RZ ;  /* 0x000000125c0d7824 */ /* 0x000fc400078e02ff */
[----:B------:R0:W-:Y:S04]  /*3e10*/  STL.64 [R1+0x278], R90 ;  /* 0x0002785a01007387 */ /* 0x0001e80000100a00 */
[----:B------:R1:W-:Y:S04]  /*3e20*/  STL.64 [R1+0x270], R58 ;  /* 0x0002703a01007387 */ /* 0x0003e80000100a00 */
[----:B------:R4:W-:Y:S04]  /*3e30*/  STL.64 [R1+0x268], R56 ;  /* 0x0002683801007387 */ /* 0x0009e80000100a00 */
[----:B------:R4:W-:Y:S01]  /*3e40*/  STL.64 [R1+0x260], R26 ;  /* 0x0002601a01007387 */ /* 0x0009e20000100a00 */
[----:B0-----:R-:W-:-:S04]  /*3e50*/  IMAD.WIDE R90, R13, 0x2, R4 ;  /* 0x000000020d5a7825 */ /* 0x001fc800078e0204 */
[C---:B-1----:R-:W-:Y:S01]  /*3e60*/  IMAD.WIDE R58, R13.reuse, 0x2, R6 ;  /* 0x000000020d3a7825 */ /* 0x042fe200078e0206 */
[----:B------:R0:W2:Y:S03]  /*3e70*/  @P6 LDG.E.U16 R37, desc[UR22][R90.64] ;  /* 0x000000165a256981 */ /* 0x0000a6000c1e1500 */
[C---:B----4-:R-:W-:Y:S01]  /*3e80*/  IMAD.WIDE R56, R13.reuse, 0x2, R8 ;  /* 0x000000020d387825 */ /* 0x050fe200078e0208 */
[----:B------:R1:W4:Y:S03]  /*3e90*/  @P6 LDG.E.U16 R36, desc[UR22][R58.64] ;  /* 0x000000163a246981 */ /* 0x000326000c1e1500 */
[----:B------:R-:W-:Y:S01]  /*3ea0*/  IMAD.WIDE R26, R13, 0x2, R10 ;  /* 0x000000020d1a7825 */ /* 0x000fe200078e020a */
[----:B------:R0:W2:Y:S03]  /*3eb0*/  @P6 LDG.E.U16 R35, desc[UR22][R56.64] ;  /* 0x0000001638236981 */ /* 0x0000a6000c1e1500 */
[----:B------:R-:W-:Y:S01]  /*3ec0*/  VIADD R13, R84, 0xfffffff3 ;  /* 0xfffffff3540d7836 */ /* 0x000fe20000000000 */
[----:B------:R0:W2:Y:S04]  /*3ed0*/  @P6 LDG.E.U16 R34, desc[UR22][R26.64] ;  /* 0x000000161a226981 */ /* 0x0000a8000c1e1500 */
[----:B------:R-:W-:Y:S01]  /*3ee0*/  ISETP.GE.U32.AND P6, PT, R13, 0x7fffffd4, PT ;  /* 0x7fffffd40d00780c */ /* 0x000fe20003fc6070 */
[----:B------:R0:W-:Y:S01]  /*3ef0*/  STL.64 [R1+0x178], R90 ;  /* 0x0001785a01007387 */ /* 0x0001e20000100a00 */
[----:B------:R-:W-:-:S03]  /*3f00*/  IMAD R13, R92, 0x1a, RZ ;  /* 0x0000001a5c0d7824 */ /* 0x000fc600078e02ff */
[----:B------:R1:W-:Y:S04]  /*3f10*/  STL.64 [R1+0x170], R58 ;  /* 0x0001703a01007387 */ /* 0x0003e80000100a00 */
[----:B------:R1:W-:Y:S04]  /*3f20*/  STL.64 [R1+0x168], R56 ;  /* 0x0001683801007387 */ /* 0x0003e80000100a00 */
[----:B------:R1:W-:Y:S01]  /*3f30*/  STL.64 [R1+0x160], R26 ;  /* 0x0001601a01007387 */ /* 0x0003e20000100a00 */
[----:B0-----:R-:W-:-:S04]  /*3f40*/  IMAD.WIDE R90, R13, 0x2, R4 ;  /* 0x000000020d5a7825 */ /* 0x001fc800078e0204 */
[C---:B-1----:R-:W-:Y:S01]  /*3f50*/  IMAD.WIDE R58, R13.reuse, 0x2, R6 ;  /* 0x000000020d3a7825 */ /* 0x042fe200078e0206 */
[----:B------:R0:W2:Y:S03]  /*3f60*/  @P0 LDG.E.U16 R33, desc[UR22][R90.64] ;  /* 0x000000165a210981 */ /* 0x0000a6000c1e1500 */
[C---:B------:R-:W-:Y:S01]  /*3f70*/  IMAD.WIDE R56, R13.reuse, 0x2, R8 ;  /* 0x000000020d387825 */ /* 0x040fe200078e0208 */
[----:B------:R1:W2:Y:S03]  /*3f80*/  @P0 LDG.E.U16 R32, desc[UR22][R58.64] ;  /* 0x000000163a200981 */ /* 0x0002a6000c1e1500 */
[----:B------:R-:W-:Y:S01]  /*3f90*/  IMAD.WIDE R26, R13, 0x2, R10 ;  /* 0x000000020d1a7825 */ /* 0x000fe200078e020a */
[----:B------:R0:W2:Y:S03]  /*3fa0*/  @P0 LDG.E.U16 R31, desc[UR22][R56.64] ;  /* 0x00000016381f0981 */ /* 0x0000a6000c1e1500 */
[C---:B------:R-:W-:Y:S01]  /*3fb0*/  VIADD R13, R84.reuse, 0xfffffffa ;  /* 0xfffffffa540d7836 */ /* 0x040fe20000000000 */
[----:B------:R0:W2:Y:S01]  /*3fc0*/  @P0 LDG.E.U16 R30, desc[UR22][R26.64] ;  /* 0x000000161a1e0981 */ /* 0x0000a2000c1e1500 */
[----:B------:R-:W-:-:S03]  /*3fd0*/  VIADD R16, R84, 0xfffffff4 ;  /* 0xfffffff454107836 */ /* 0x000fc60000000000 */
[----:B------:R-:W-:Y:S01]  /*3fe0*/  ISETP.GE.U32.AND P0, PT, R13, 0x7fffffdb, PT ;  /* 0x7fffffdb0d00780c */ /* 0x000fe20003f06070 */
[----:B------:R0:W-:Y:S01]  /*3ff0*/  STL.64 [R1+0x78], R90 ;  /* 0x0000785a01007387 */ /* 0x0001e20000100a00 */
[----:B------:R-:W-:-:S03]  /*4000*/  IMAD R13, R92, 0x3, RZ ;  /* 0x000000035c0d7824 */ /* 0x000fc600078e02ff */
[----:B------:R1:W-:Y:S04]  /*4010*/  STL.64 [R1+0x70], R58 ;  /* 0x0000703a01007387 */ /* 0x0003e80000100a00 */
[----:B------:R1:W-:Y:S04]  /*4020*/  STL.64 [R1+0x68], R56 ;  /* 0x0000683801007387 */ /* 0x0003e80000100a00 */
[----:B------:R1:W-:Y:S01]  /*4030*/  STL.64 [R1+0x60], R26 ;  /* 0x0000601a01007387 */ /* 0x0003e20000100a00 */
[----:B0-----:R-:W-:Y:S01]  /*4040*/  IMAD.WIDE R90, R13, 0x2, R4 ;  /* 0x000000020d5a7825 */ /* 0x001fe200078e0204 */
[----:B------:R-:W-:-:S03]  /*4050*/  ISETP.GE.U32.AND P4, PT, R16, 0x7fffffd5, PT ;  /* 0x7fffffd51000780c */ /* 0x000fc60003f86070 */
[C---:B-1----:R-:W-:Y:S01]  /*4060*/  IMAD.WIDE R58, R13.reuse, 0x2, R6 ;  /* 0x000000020d3a7825 */ /* 0x042fe200078e0206 */
[----:B------:R0:W2:Y:S03]  /*4070*/  @!P3 LDG.E.U16 R49, desc[UR22][R90.64] ;  /* 0x000000165a31b981 */ /* 0x0000a6000c1e1500 */
[C---:B------:R-:W-:Y:S01]  /*4080*/  IMAD.WIDE R56, R13.reuse, 0x2, R8 ;  /* 0x000000020d387825 */ /* 0x040fe200078e0208 */
[----:B------:R1:W2:Y:S03]  /*4090*/  @!P3 LDG.E.U16 R48, desc[UR22][R58.64] ;  /* 0x000000163a30b981 */ /* 0x0002a6000c1e1500 */
[----:B------:R-:W-:Y:S01]  /*40a0*/  IMAD.WIDE R26, R13, 0x2, R10 ;  /* 0x000000020d1a7825 */ /* 0x000fe200078e020a */
        /* <DEDUP_REMOVED lines=20> */
[----:B------:R0:W-:Y:S01]  /*41f0*/  STL.64 [R1+0x258], R90 ;  /* 0x0002585a01007387 */ /* 0x0001e20000100a00 */
[----:B------:R-:W-:-:S03]  /*4200*/  PRMT R23, RZ, 0x7610, R23 ;  /* 0x00007610ff177816 */ /* 0x000fc60000000017 */
[----:B------:R1:W-:Y:S01]  /*4210*/  STL.64 [R1+0x250], R58 ;  /* 0x0002503a01007387 */ /* 0x0003e20000100a00 */
[----:B------:R-:W-:Y:S02]  /*4220*/  PRMT R21, RZ, 0x7610, R21 ;  /* 0x00007610ff157816 */ /* 0x000fe40000000015 */
[----:B------:R-:W-:Y:S01]  /*4230*/  PRMT R20, RZ, 0x7610, R20 ;  /* 0x00007610ff147816 */ /* 0x000fe20000000014 */
        /* <DEDUP_REMOVED lines=21> */
[----:B------:R0:W2:Y:S03]  /*4390*/  @P4 LDG.E.U16 R29, desc[UR22][R90.64] ;  /* 0x000000165a1d4981 */ /* 0x0000a6000c1e1500 */
[C---:B------:R-:W-:Y:S01]  /*43a0*/  IMAD.WIDE R56, R13.reuse, 0x2, R8 ;  /* 0x000000020d387825 */ /* 0x040fe200078e0208 */
[----:B------:R1:W2:Y:S03]  /*43b0*/  @P4 LDG.E.U16 R28, desc[UR22][R58.64] ;  /* 0x000000163a1c4981 */ /* 0x0002a6000c1e1500 */
[----:B------:R-:W-:Y:S01]  /*43c0*/  IMAD.WIDE R26, R13, 0x2, R10 ;  /* 0x000000020d1a7825 */ /* 0x000fe200078e020a */
[----:B------:R0:W2:Y:S03]  /*43d0*/  @P4 LDG.E.U16 R53, desc[UR22][R56.64] ;  /* 0x0000001638354981 */ /* 0x0000a6000c1e1500 */
[----:B------:R-:W-:Y:S01]  /*43e0*/  VIADD R13, R84, 0xfffffff9 ;  /* 0xfffffff9540d7836 */ /* 0x000fe20000000000 */
[----:B------:R0:W2:Y:S04]  /*43f0*/  @P4 LDG.E.U16 R51, desc[UR22][R26.64] ;  /* 0x000000161a334981 */ /* 0x0000a8000c1e1500 */
[----:B------:R-:W-:Y:S01]  /*4400*/  ISETP.GE.U32.AND P4, PT, R13, 0x7fffffda, PT ;  /* 0x7fffffda0d00780c */ /* 0x000fe20003f86070 */
[----:B------:R0:W-:Y:S01]  /*4410*/  STL.64 [R1+0x58], R90 ;  /* 0x0000585a01007387 */ /* 0x0001e20000100a00 */
[----:B------:R-:W-:Y:S01]  /*4420*/  IMAD.SHL.U32 R13, R92, 0x4, RZ ;  /* 0x000000045c0d7824 */ /* 0x000fe200078e00ff */
[----:B------:R-:W-:-:S02]  /*4430*/  PRMT R65, RZ, 0x7610, R65 ;  /* 0x00007610ff417816 */ /* 0x000fc40000000041 */
[----:B------:R1:W-:Y:S01]  /*4440*/  STL.64 [R1+0x50], R58 ;  /* 0x0000503a01007387 */ /* 0x0003e20000100a00 */
[----:B------:R-:W-:-:S03]  /*4450*/  PRMT R64, RZ, 0x7610, R64 ;  /* 0x00007610ff407816 */ /* 0x000fc60000000040 */
        /* <DEDUP_REMOVED lines=16> */
[----:B------:R-:W-:-:S03]  /*4560*/  PRMT R2, RZ, 0x7610, R2 ;  /* 0x00007610ff027816 */ /* 0x000fc60000000002 */
[----:B------:R3:W-:Y:S01]  /*4570*/  STL.64 [R1+0x328], R56 ;  /* 0x0003283801007387 */ /* 0x0007e20000100a00 */
[----:B------:R-:W-:-:S03]  /*4580*/  PRMT R3, RZ, 0x7610, R3 ;  /* 0x00007610ff037816 */ /* 0x000fc60000000003 */
[----:B------:R3:W-:Y:S01]  /*4590*/  STL.64 [R1+0x320], R26 ;  /* 0x0003201a01007387 */ /* 0x0007e20000100a00 */
[----:B0-----:R-:W-:-:S04]  /*45a0*/  IMAD.WIDE R90, R13, 0x2, R4 ;  /* 0x000000020d5a7825 */ /* 0x001fc800078e0204 */
[C---:B-1----:R-:W-:Y:S01]  /*45b0*/  IMAD.WIDE R58, R13.reuse, 0x2, R6 ;  /* 0x000000020d3a7825 */ /* 0x042fe200078e0206 */
[----:B------:R0:W-:Y:S03]  /*45c0*/  STL.64 [R1+0x238], R90 ;  /* 0x0002385a01007387 */ /* 0x0001e60000100a00 */
[----:B---3--:R-:W-:-:S04]  /*45d0*/  IMAD.WIDE R56, R13, 0x2, R8 ;  /* 0x000000020d387825 */ /* 0x008fc800078e0208 */
[----:B------:R-:W-:Y:S01]  /*45e0*/  IMAD.WIDE R26, R13, 0x2, R10 ;  /* 0x000000020d1a7825 */ /* 0x000fe200078e020a */
[----:B------:R1:W-:Y:S04]  /*45f0*/  STL.64 [R1+0x230], R58 ;  /* 0x0002303a01007387 */ /* 0x0003e80000100a00 */
[----:B------:R-:W3:Y:S04]  /*4600*/  @!P6 LDG.E.U16 R61, desc[UR22][R90.64] ;  /* 0x000000165a3de981 */ /* 0x000ee8000c1e1500 */
[----:B------:R-:W2:Y:S04]  /*4610*/  @!P6 LDG.E.U16 R2, desc[UR22][R26.64] ;  /* 0x000000161a02e981 */ /* 0x000ea8000c1e1500 */
[----:B------:R-:W3:Y:S04]  /*4620*/  @!P6 LDG.E.U16 R3, desc[UR22][R56.64] ;  /* 0x000000163803e981 */ /* 0x000ee8000c1e1500 */
[----:B0-----:R-:W4:Y:S01]  /*4630*/  LDL.LU.64 R90, [R1+0x7b8] ;  /* 0x0007b800015a7983 */ /* 0x001f220000300a00 */
[----:B------:R-:W-:-:S02]  /*4640*/  PRMT R55, RZ, 0x7610, R55 ;  /* 0x00007610ff377816 */ /* 0x000fc40000000037 */
[----:B------:R-:W-:-:S04]  /*4650*/  SHF.R.U32.HI R13, RZ, 0x3, R12 ;  /* 0x00000003ff0d7819 */ /* 0x000fc8000001160c */
[----:B------:R1:W4:Y:S01]  /*4660*/  @!P6 LDG.E.U16 R55, desc[UR22][R58.64] ;  /* 0x000000163a37e981 */ /* 0x000322000c1e1500 */
[----:B------:R-:W-:Y:S01]  /*4670*/  LOP3.LUT P6, RZ, R13, 0x1, RZ, 0xc0, !PT ;  /* 0x000000010dff7812 */ /* 0x000fe200078cc0ff */
[----:B------:R-:W-:Y:S01]  /*4680*/  IMAD R13, R92, 0x14, RZ ;  /* 0x000000145c0d7824 */ /* 0x000fe200078e02ff */
[----:B------:R-:W-:Y:S01]  /*4690*/  PRMT R24, RZ, 0x7610, R24 ;  /* 0x00007610ff187816 */ /* 0x000fe20000000018 */
[----:B------:R0:W-:Y:S01]  /*46a0*/  STL.64 [R1+0x228], R56 ;  /* 0x0002283801007387 */ /* 0x0001e20000100a00 */
[----:B------:R-:W-:-:S03]  /*46b0*/  PRMT R25, RZ, 0x7610, R25 ;  /* 0x00007610ff197816 */ /* 0x000fc60000000019 */
[----:B------:R0:W-:Y:S01]  /*46c0*/  STL.64 [R1+0x220], R26 ;  /* 0x0002201a01007387 */ /* 0x0001e20000100a00 */
[----:B-1----:R-:W-:-:S04]  /*46d0*/  IMAD.WIDE R58, R13, 0x2, R4 ;  /* 0x000000020d3a7825 */ /* 0x002fc800078e0204 */
[----:B0-----:R-:W-:-:S04]  /*46e0*/  IMAD.WIDE R56, R13, 0x2, R8 ;  /* 0x000000020d387825 */ /* 0x001fc800078e0208 */
[----:B------:R-:W-:Y:S01]  /*46f0*/  IMAD.WIDE R26, R13, 0x2, R10 ;  /* 0x000000020d1a7825 */ /* 0x000fe200078e020a */
[----:B------:R-:W4:Y:S04]  /*4700*/  @P5 LDG.E.U16 R25, desc[UR22][R56.64] ;  /* 0x0000001638195981 */ /* 0x000f28000c1e1500 */
[----:B------:R-:W4:Y:S04]  /*4710*/  @P5 LDG.E.U16 R24, desc[UR22][R26.64] ;  /* 0x000000161a185981 */ /* 0x000f28000c1e1500 */
[----:B--2---:R-:W-:Y:S04]  /*4720*/  STL [R1+0x3f4], R2 ;  /* 0x0003f40201007387 */ /* 0x004fe80000100800 */
[----:B---3--:R0:W-:Y:S01]  /*4730*/  STL [R1+0x3f8], R3 ;  /* 0x0003f80301007387 */ /* 0x0081e20000100800 */
[----:B----4-:R-:W-:-:S02]  /*4740*/  PRMT R91, RZ, 0x7610, R91 ;  /* 0x00007610ff5b7816 */ /* 0x010fc4000000005b */
[----:B------:R-:W-:Y:S01]  /*4750*/  PRMT R90, RZ, 0x7610, R90 ;  /* 0x00007610ff5a7816 */ /* 0x000fe2000000005a */
[----:B0-----:R-:W-:Y:S01]  /*4760*/  IMAD.WIDE R2, R13, 0x2, R6 ;  /* 0x000000020d027825 */ /* 0x001fe200078e0206 */
[----:B------:R0:W-:Y:S04]  /*4770*/  STL.64 [R1+0x138], R58 ;  /* 0x0001383a01007387 */ /* 0x0001e80000100a00 */
[----:B------:R1:W-:Y:S04]  /*4780*/  STL.64 [R1+0x130], R2 ;  /* 0x0001300201007387 */ /* 0x0003e80000100a00 */
[----:B------:R-:W2:Y:S04]  /*4790*/  @P5 LDG.E.U16 R91, desc[UR22][R58.64] ;  /* 0x000000163a5b5981 */ /* 0x000ea8000c1e1500 */
[----:B------:R-:W3:Y:S04]  /*47a0*/  @P5 LDG.E.U16 R90, desc[UR22][R2.64] ;  /* 0x00000016025a5981 */ /* 0x000ee8000c1e1500 */
[----:B0-----:R-:W4:Y:S04]  /*47b0*/  LDL.LU.64 R58, [R1+0x7b0] ;  /* 0x0007b000013a7983 */ /* 0x001f280000300a00 */
[----:B------:R0:W-:Y:S04]  /*47c0*/  STL.64 [R1+0x128], R56 ;  /* 0x0001283801007387 */ /* 0x0001e80000100a00 */
[----:B-1----:R-:W4:Y:S01]  /*47d0*/  LDL.LU.64 R2, [R1+0x7a8] ;  /* 0x0007a80001027983 */ /* 0x002f220000300a00 */
[----:B------:R-:W-:-:S03]  /*47e0*/  SHF.R.U32.HI R13, RZ, 0xa, R12 ;  /* 0x0000000aff0d7819 */ /* 0x000fc6000001160c */
[----:B------:R1:W-:Y:S01]  /*47f0*/  STL.64 [R1+0x120], R26 ;  /* 0x0001201a01007387 */ /* 0x0003e20000100a00 */
[----:B------:R-:W-:Y:S01]  /*4800*/  LOP3.LUT P5, RZ, R13, 0x1, RZ, 0xc0, !PT ;  /* 0x000000010dff7812 */ /* 0x000fe200078ac0ff */
[----:B------:R-:W-:Y:S02]  /*4810*/  IMAD R13, R92, 0x1c, RZ ;  /* 0x0000001c5c0d7824 */ /* 0x000fe400078e02ff */
[----:B------:R-:W-:Y:S04]  /*4820*/  STL [R1+0x3e4], R24 ;  /* 0x0003e41801007387 */ /* 0x000fe80000100800 */
[----:B------:R1:W-:Y:S01]  /*4830*/  STL [R1+0x3e8], R25 ;  /* 0x0003e81901007387 */ /* 0x0003e20000100800 */
[----:B0-----:R-:W-:-:S04]  /*4840*/  IMAD.WIDE R56, R13, 0x2, R8 ;  /* 0x000000020d387825 */ /* 0x001fc800078e0208 */
[----:B-1----:R-:W-:-:S04]  /*4850*/  IMAD.WIDE R26, R13, 0x2, R10 ;  /* 0x000000020d1a7825 */ /* 0x002fc800078e020a */
[C---:B------:R-:W-:Y:S01]  /*4860*/  IMAD.WIDE R24, R13.reuse, 0x2, R4 ;  /* 0x000000020d187825 */ /* 0x040fe200078e0204 */
[----:B---3--:R-:W-:Y:S04]  /*4870*/  STL [R1+0x3ec], R90 ;  /* 0x0003ec5a01007387 */ /* 0x008fe80000100800 */
[----:B--2---:R0:W-:Y:S01]  /*4880*/  STL [R1+0x3f0], R91 ;  /* 0x0003f05b01007387 */ /* 0x0041e20000100800 */
[----:B----4-:R-:W-:Y:S02]  /*4890*/  PRMT R59, RZ, 0x7610, R59 ;  /* 0x00007610ff3b7816 */ /* 0x010fe4000000003b */
[----:B------:R-:W-:Y:S01]  /*48a0*/  PRMT R58, RZ, 0x7610, R58 ;  /* 0x00007610ff3a7816 */ /* 0x000fe2000000003a */
[----:B------:R1:W-:Y:S04]  /*48b0*/  STL.64 [R1+0x38], R24 ;  /* 0x0000381801007387 */ /* 0x0003e80000100a00 */
[----:B------:R-:W2:Y:S01]  /*48c0*/  @P6 LDG.E.U16 R59, desc[UR22][R24.64] ;  /* 0x00000016183b6981 */ /* 0x000ea2000c1e1500 */
[----:B0-----:R-:W-:Y:S01]  /*48d0*/  IMAD.WIDE R90, R13, 0x2, R6 ;  /* 0x000000020d5a7825 */ /* 0x001fe200078e0206 */
[----:B------:R-:W-:-:S02]  /*48e0*/  PRMT R2, RZ, 0x7610, R2 ;  /* 0x00007610ff027816 */ /* 0x000fc40000000002 */
[----:B------:R-:W-:Y:S02]  /*48f0*/  PRMT R3, RZ, 0x7610, R3 ;  /* 0x00007610ff037816 */ /* 0x000fe40000000003 */
[----:B------:R0:W-:Y:S04]  /*4900*/  STL.64 [R1+0x30], R90 ;  /* 0x0000305a01007387 */ /* 0x0001e80000100a00 */
[----:B------:R-:W3:Y:S04]  /*4910*/  @P6 LDG.E.U16 R58, desc[UR22][R90.64] ;  /* 0x000000165a3a6981 */ /* 0x000ee8000c1e1500 */
[----:B-1----:R-:W4:Y:S04]  /*4920*/  LDL.LU.64 R24, [R1+0x7a0] ;  /* 0x0007a00001187983 */ /* 0x002f280000300a00 */
[----:B------:R1:W-:Y:S04]  /*4930*/  STL.64 [R1+0x28], R56 ;  /* 0x0000283801007387 */ /* 0x0003e80000100a00 */
[----:B------:R-:W4:Y:S04]  /*4940*/  @P6 LDG.E.U16 R2, desc[UR22][R26.64] ;  /* 0x000000161a026981 */ /* 0x000f28000c1e1500 */
[----:B0-----:R-:W4:Y:S04]  /*4950*/  LDL.LU.64 R90, [R1+0x798] ;  /* 0x00079800015a7983 */ /* 0x001f280000300a00 */
[----:B------:R1:W4:Y:S01]  /*4960*/  @P6 LDG.E.U16 R3, desc[UR22][R56.64] ;  /* 0x0000001638036981 */ /* 0x000322000c1e1500 */
[----:B------:R-:W-:-:S03]  /*4970*/  SHF.R.U32.HI R13, RZ, 0x2, R12 ;  /* 0x00000002ff0d7819 */ /* 0x000fc6000001160c */
[----:B------:R0:W-:Y:S01]  /*4980*/  STL.64 [R1+0x20], R26 ;  /* 0x0000201a01007387 */ /* 0x0001e20000100a00 */
[----:B------:R-:W-:Y:S01]  /*4990*/  LOP3.LUT P6, RZ, R13, 0x1, RZ, 0xc0, !PT ;  /* 0x000000010dff7812 */ /* 0x000fe200078cc0ff */
[----:B------:R-:W-:-:S04]  /*49a0*/  IMAD R13, R92, 0x5, RZ ;  /* 0x000000055c0d7824 */ /* 0x000fc800078e02ff */
[----:B-1----:R-:W-:-:S04]  /*49b0*/  IMAD.WIDE R56, R13, 0x2, R8 ;  /* 0x000000020d387825 */ /* 0x002fc800078e0208 */
[----:B0-----:R-:W-:Y:S01]  /*49c0*/  IMAD.WIDE R26, R13, 0x2, R10 ;  /* 0x000000020d1a7825 */ /* 0x001fe200078e020a */
[----:B---3--:R-:W-:Y:S04]  /*49d0*/  STL [R1+0x3cc], R58 ;  /* 0x0003cc3a01007387 */ /* 0x008fe80000100800 */
[----:B--2---:R0:W-:Y:S01]  /*49e0*/  STL [R1+0x3d0], R59 ;  /* 0x0003d03b01007387 */ /* 0x0041e20000100800 */
[----:B----4-:R-:W-:Y:S02]  /*49f0*/  PRMT R24, RZ, 0x7610, R24 ;  /* 0x00007610ff187816 */ /* 0x010fe40000000018 */
[----:B------:R-:W-:-:S04]  /*4a00*/  PRMT R25, RZ, 0x7610, R25 ;  /* 0x00007610ff197816 */ /* 0x000fc80000000019 */
[----:B------:R-:W2:Y:S01]  /*4a10*/  @!P0 LDG.E.U16 R24, desc[UR22][R26.64] ;  /* 0x000000161a188981 */ /* 0x000ea2000c1e1500 */
[----:B0-----:R-:W-:-:S03]  /*4a20*/  IMAD.WIDE R58, R13, 0x2, R4 ;  /* 0x000000020d3a7825 */ /* 0x001fc600078e0204 */
[----:B------:R-:W-:Y:S01]  /*4a30*/  STL [R1+0x3c4], R2 ;  /* 0x0003c40201007387 */ /* 0x000fe20000100800 */
[----:B------:R-:W-:Y:S02]  /*4a40*/  PRMT R91, RZ, 0x7610, R91 ;  /* 0x00007610ff5b7816 */ /* 0x000fe4000000005b */
[----:B------:R-:W-:Y:S01]  /*4a50*/  PRMT R90, RZ, 0x7610, R90 ;  /* 0x00007610ff5a7816 */ /* 0x000fe2000000005a */
[----:B------:R0:W3:Y:S04]  /*4a60*/  @!P0 LDG.E.U16 R25, desc[UR22][R56.64] ;  /* 0x0000001638198981 */ /* 0x0000e8000c1e1500 */
[----:B------:R1:W-:Y:S04]  /*4a70*/  STL [R1+0x3c8], R3 ;  /* 0x0003c80301007387 */ /* 0x0003e80000100800 */
[----:B------:R4:W-:Y:S04]  /*4a80*/  STL.64 [R1+0x318], R58 ;  /* 0x0003183a01007387 */ /* 0x0009e80000100a00 */
[----:B------:R-:W2:Y:S01]  /*4a90*/  @!P0 LDG.E.U16 R91, desc[UR22][R58.64] ;  /* 0x000000163a5b8981 */ /* 0x000ea2000c1e1500 */
[----:B-1----:R-:W-:-:S05]  /*4aa0*/  IMAD.WIDE R2, R13, 0x2, R6 ;  /* 0x000000020d027825 */ /* 0x002fca00078e0206 */
[----:B------:R1:W-:Y:S04]  /*4ab0*/  STL.64 [R1+0x310], R2 ;  /* 0x0003100201007387 */ /* 0x0003e80000100a00 */
[----:B------:R-:W2:Y:S04]  /*4ac0*/  @!P0 LDG.E.U16 R90, desc[UR22][R2.64] ;  /* 0x00000016025a8981 */ /* 0x000ea8000c1e1500 */
[----:B----4-:R-:W4:Y:S04]  /*4ad0*/  LDL.LU.64 R58, [R1+0x790] ;  /* 0x00079000013a7983 */ /* 0x010f280000300a00 */
[----:B------:R0:W-:Y:S04]  /*4ae0*/  STL.64 [R1+0x308], R56 ;  /* 0x0003083801007387 */ /* 0x0001e80000100a00 */
[----:B-1----:R-:W3:Y:S01]  /*4af0*/  LDL.LU.64 R2, [R1+0x788] ;  /* 0x0007880001027983 */ /* 0x002ee20000300a00 */
[----:B------:R-:W-:-:S03]  /*4b00*/  SHF.R.U32.HI R13, RZ, 0x9, R12 ;  /* 0x00000009ff0d7819 */ /* 0x000fc6000001160c */
[----:B------:R1:W-:Y:S01]  /*4b10*/  STL.64 [R1+0x300], R26 ;  /* 0x0003001a01007387 */ /* 0x0003e20000100a00 */
[----:B------:R-:W-:Y:S01]  /*4b20*/  LOP3.LUT P0, RZ, R13, 0x1, RZ, 0xc0, !PT ;  /* 0x000000010dff7812 */ /* 0x000fe2000780c0ff */
[----:B------:R-:W-:-:S04]  /*4b30*/  IMAD R13, R92, 0xd, RZ ;  /* 0x0000000d5c0d7824 */ /* 0x000fc800078e02ff */
[----:B0-----:R-:W-:-:S04]  /*4b40*/  IMAD.WIDE R56, R13, 0x2, R8 ;  /* 0x000000020d387825 */ /* 0x001fc800078e0208 */
[----:B-1----:R-:W-:Y:S01]  /*4b50*/  IMAD.WIDE R26, R13, 0x2, R4 ;  /* 0x000000020d1a7825 */ /* 0x002fe200078e0204 */
[----:B--2---:R-:W-:Y:S04]  /*4b60*/  STL [R1+0x3dc], R90 ;  /* 0x0003dc5a01007387 */ /* 0x004fe80000100800 */
[----:B------:R0:W-:Y:S01]  /*4b70*/  STL [R1+0x3e0], R91 ;  /* 0x0003e05b01007387 */ /* 0x0001e20000100800 */
[----:B----4-:R-:W-:-:S03]  /*4b80*/  PRMT R59, RZ, 0x7610, R59 ;  /* 0x00007610ff3b7816 */ /* 0x010fc6000000003b */
[----:B------:R-:W-:Y:S01]  /*4b90*/  STL [R1+0x3d4], R24 ;  /* 0x0003d41801007387 */ /* 0x000fe20000100800 */
[----:B------:R-:W-:Y:S02]  /*4ba0*/  PRMT R58, RZ, 0x7610, R58 ;  /* 0x00007610ff3a7816 */ /* 0x000fe4000000003a */
[----:B---3--:R-:W-:Y:S01]  /*4bb0*/  PRMT R2, RZ, 0x7610, R2 ;  /* 0x00007610ff027816 */ /* 0x008fe20000000002 */
[----:B------:R1:W-:Y:S01]  /*4bc0*/  STL [R1+0x3d8], R25 ;  /* 0x0003d81901007387 */ /* 0x0003e20000100800 */
[----:B------:R-:W-:Y:S01]  /*4bd0*/  PRMT R3, RZ, 0x7610, R3 ;  /* 0x00007610ff037816 */ /* 0x000fe20000000003 */
[C---:B0-----:R-:W-:Y:S02]  /*4be0*/  IMAD.WIDE R90, R13.reuse, 0x2, R6 ;  /* 0x000000020d5a7825 */ /* 0x041fe400078e0206 */
[----:B------:R0:W-:Y:S04]  /*4bf0*/  STL.64 [R1+0x218], R26 ;  /* 0x0002181a01007387 */ /* 0x0001e80000100a00 */
[----:B------:R-:W2:Y:S01]  /*4c00*/  @!P3 LDG.E.U16 R59, desc[UR22][R26.64] ;  /* 0x000000161a3bb981 */ /* 0x000ea2000c1e1500 */
[----:B-1----:R-:W-:-:S03]  /*4c10*/  IMAD.WIDE R24, R13, 0x2, R10 ;  /* 0x000000020d187825 */ /* 0x002fc600078e020a */
[----:B------:R1:W-:Y:S04]  /*4c20*/  STL.64 [R1+0x210], R90 ;  /* 0x0002105a01007387 */ /* 0x0003e80000100a00 */
[----:B------:R-:W3:Y:S04]  /*4c30*/  @!P3 LDG.E.U16 R2, desc[UR22][R24.64] ;  /* 0x000000161802b981 */ /* 0x000ee8000c1e1500 */
[----:B------:R4:W2:Y:S04]  /*4c40*/  @!P3 LDG.E.U16 R3, desc[UR22][R56.64] ;  /* 0x000000163803b981 */ /* 0x0008a8000c1e1500 */
[----:B0-----:R-:W2:Y:S04]  /*4c50*/  LDL.LU.64 R26, [R1+0x780] ;  /* 0x00078000011a7983 */ /* 0x001ea80000300a00 */
[----:B------:R-:W2:Y:S04]  /*4c60*/  @!P3 LDG.E.U16 R58, desc[UR22][R90.64] ;  /* 0x000000165a3ab981 */ /* 0x000ea8000c1e1500 */
[----:B------:R4:W-:Y:S04]  /*4c70*/  STL.64 [R1+0x208], R56 ;  /* 0x0002083801007387 */ /* 0x0009e80000100a00 */
[----:B-1----:R-:W2:Y:S01]  /*4c80*/  LDL.LU.64 R90, [R1+0x778] ;  /* 0x00077800015a7983 */ /* 0x002ea20000300a00 */
[----:B------:R-:W-:-:S03]  /*4c90*/  SHF.R.U32.HI R13, RZ, 0x8, R12 ;  /* 0x00000008ff0d7819 */ /* 0x000fc6000001160c */
[----:B------:R0:W-:Y:S01]  /*4ca0*/  STL.64 [R1+0x200], R24 ;  /* 0x0002001801007387 */ /* 0x0001e20000100a00 */
[----:B------:R-:W-:Y:S01]  /*4cb0*/  LOP3.LUT P3, RZ, R13, 0x1, RZ, 0xc0, !PT ;  /* 0x000000010dff7812 */ /* 0x000fe2000786c0ff */
[----:B------:R-:W-:-:S04]  /*4cc0*/  IMAD R13, R92, 0x15, RZ ;  /* 0x000000155c0d7824 */ /* 0x000fc800078e02ff */
[----:B----4-:R-:W-:-:S04]  /*4cd0*/  IMAD.WIDE R56, R13, 0x2, R10 ;  /* 0x000000020d387825 */ /* 0x010fc800078e020a */
[C---:B0-----:R-:W-:Y:S01]  /*4ce0*/  IMAD.WIDE R24, R13.reuse, 0x2, R4 ;  /* 0x000000020d187825 */ /* 0x041fe200078e0204 */
[----:B---3--:R-:W-:Y:S04]  /*4cf0*/  STL [R1+0x3b4], R2 ;  /* 0x0003b40201007387 */ /* 0x008fe80000100800 */
[----:B--2---:R0:W-:Y:S01]  /*4d00*/  STL [R1+0x3b8], R3 ;  /* 0x0003b80301007387 */ /* 0x0041e20000100800 */
[----:B------:R-:W-:Y:S02]  /*4d10*/  PRMT R26, RZ, 0x7610, R26 ;  /* 0x00007610ff1a7816 */ /* 0x000fe4000000001a */
[----:B------:R-:W-:Y:S01]  /*4d20*/  PRMT R27, RZ, 0x7610, R27 ;  /* 0x00007610ff1b7816 */ /* 0x000fe2000000001b */
[----:B------:R-:W-:Y:S04]  /*4d30*/  STL [R1+0x3bc], R58 ;  /* 0x0003bc3a01007387 */ /* 0x000fe80000100800 */
[----:B------:R1:W-:Y:S01]  /*4d40*/  STL [R1+0x3c0], R59 ;  /* 0x0003c03b01007387 */ /* 0x0003e20000100800 */
[----:B0-----:R-:W-:-:S03]  /*4d50*/  IMAD.WIDE R2, R13, 0x2, R6 ;  /* 0x000000020d027825 */ /* 0x001fc600078e0206 */
[----:B------:R0:W2:Y:S01]  /*4d60*/  @P5 LDG.E.U16 R26, desc[UR22][R56.64] ;  /* 0x00000016381a5981 */ /* 0x0000a2000c1e1500 */
[----:B------:R-:W-:Y:S01]  /*4d70*/  PRMT R91, RZ, 0x7610, R91 ;  /* 0x00007610ff5b7816 */ /* 0x000fe2000000005b */
[----:B-1----:R-:W-:Y:S01]  /*4d80*/  IMAD.WIDE R58, R13, 0x2, R8 ;  /* 0x000000020d3a7825 */ /* 0x002fe200078e0208 */
[----:B------:R-:W-:Y:S01]  /*4d90*/  PRMT R90, RZ, 0x7610, R90 ;  /* 0x00007610ff5a7816 */ /* 0x000fe2000000005a */
[----:B------:R1:W-:Y:S04]  /*4da0*/  STL.64 [R1+0x118], R24 ;  /* 0x0001181801007387 */ /* 0x0003e80000100a00 */
[----:B------:R-:W3:Y:S04]  /*4db0*/  @P5 LDG.E.U16 R27, desc[UR22][R58.64] ;  /* 0x000000163a1b5981 */ /* 0x000ee8000c1e1500 */
[----:B------:R4:W-:Y:S04]  /*4dc0*/  STL.64 [R1+0x110], R2 ;  /* 0x0001100201007387 */ /* 0x0009e80000100a00 */
[----:B------:R-:W3:Y:S04]  /*4dd0*/  @P5 LDG.E.U16 R91, desc[UR22][R24.64] ;  /* 0x00000016185b5981 */ /* 0x000ee8000c1e1500 */
[----:B------:R0:W3:Y:S04]  /*4de0*/  @P5 LDG.E.U16 R90, desc[UR22][R2.64] ;  /* 0x00000016025a5981 */ /* 0x0000e8000c1e1500 */
[----:B-1----:R-:W3:Y:S04]  /*4df0*/  LDL.LU.64 R24, [R1+0x770] ;  /* 0x0007700001187983 */ /* 0x002ee80000300a00 */
[----:B------:R-:W-:Y:S04]  /*4e00*/  STL.64 [R1+0x108], R58 ;  /* 0x0001083a01007387 */ /* 0x000fe80000100a00 */
[----:B----4-:R-:W4:Y:S01]  /*4e10*/  LDL.LU.64 R2, [R1+0x768] ;  /* 0x0007680001027983 */ /* 0x010f220000300a00 */
[----:B------:R-:W-:-:S04]  /*4e20*/  SHF.R.U32.HI R12, RZ, 0x1, R12 ;  /* 0x00000001ff0c7819 */ /* 0x000fc8000001160c */
[----:B------:R-:W-:Y:S01]  /*4e30*/  LOP3.LUT P5, RZ, R12, 0x1, RZ, 0xc0, !PT ;  /* 0x000000010cff7812 */ /* 0x000fe200078ac0ff */
[----:B------:R-:W-:Y:S01]  /*4e40*/  IMAD R12, R92, 0x1d, RZ ;  /* 0x0000001d5c0c7824 */ /* 0x000fe200078e02ff */
[----:B------:R0:W-:Y:S01]  /*4e50*/  STL.64 [R1+0x100], R56 ;  /* 0x0001003801007387 */ /* 0x0001e20000100a00 */
[----:B------:R-:W-:Y:S02]  /*4e60*/  PRMT R0, RZ, 0x7610, R0 ;  /* 0x00007610ff007816 */ /* 0x000fe40000000000 */
[C---:B0-----:R-:W-:Y:S01]  /*4e70*/  IMAD.WIDE R56, R12.reuse, 0x2, R6 ;  /* 0x000000020c387825 */ /* 0x041fe200078e0206 */
[----:B--2---:R-:W-:Y:S04]  /*4e80*/  STL [R1+0x2c0], R26 ;  /* 0x0002c01a01007387 */ /* 0x004fe80000100800 */
[----:B---3--:R0:W-:Y:S02]  /*4e90*/  STL [R1+0x2c4], R27 ;  /* 0x0002c41b01007387 */ /* 0x0081e40000100800 */
[----:B0-----:R-:W-:-:S05]  /*4ea0*/  IMAD.WIDE R26, R12, 0x2, R4 ;  /* 0x000000020c1a7825 */ /* 0x001fca00078e0204 */
[----:B------:R-:W2:Y:S01]  /*4eb0*/  @P6 LDG.E.U16 R0, desc[UR22][R26.64] ;  /* 0x000000161a006981 */ /* 0x000ea2000c1e1500 */
[----:B----4-:R-:W-:-:S06]  /*4ec0*/  PRMT R2, RZ, 0x7610, R2 ;  /* 0x00007610ff027816 */ /* 0x010fcc0000000002 */
[----:B------:R-:W3:Y:S01]  /*4ed0*/  @P6 LDG.E.U16 R2, desc[UR22][R56.64] ;  /* 0x0000001638026981 */ /* 0x000ee2000c1e1500 */
[----:B------:R-:W-:-:S03]  /*4ee0*/  IMAD.WIDE R58, R12, 0x2, R8 ;  /* 0x000000020c3a7825 */ /* 0x000fc600078e0208 */
[----:B------:R0:W-:Y:S04]  /*4ef0*/  STL.64 [R1+0x18], R26 ;  /* 0x0000181a01007387 */ /* 0x0001e80000100a00 */
[----:B------:R-:W-:Y:S01]  /*4f00*/  STL [R1+0x2c8], R90 ;  /* 0x0002c85a01007387 */ /* 0x000fe20000100800 */
[----:B------:R-:W-:-:S03]  /*4f10*/  PRMT R89, RZ, 0x7610, R89 ;  /* 0x00007610ff597816 */ /* 0x000fc60000000059 */
[----:B------:R1:W-:Y:S04]  /*4f20*/  STL [R1+0x2cc], R91 ;  /* 0x0002cc5b01007387 */ /* 0x0003e80000100800 */
[----:B0-----:R-:W4:Y:S04]  /*4f30*/  LDL.LU.64 R26, [R1+0x760] ;  /* 0x00076000011a7983 */ /* 0x001f280000300a00 */
[----:B------:R-:W4:Y:S01]  /*4f40*/  @P6 LDG.E.U16 R89, desc[UR22][R58.64] ;  /* 0x000000163a596981 */ /* 0x000f22000c1e1500 */
[----:B-1----:R-:W-:-:S03]  /*4f50*/  IMAD.WIDE R90, R12, 0x2, R10 ;  /* 0x000000020c5a7825 */ /* 0x002fc600078e020a */
[----:B--2---:R0:W-:Y:S04]  /*4f60*/  STL [R1+0x1d0], R0 ;  /* 0x0001d00001007387 */ /* 0x0041e80000100800 */
[----:B0-----:R-:W2:Y:S04]  /*4f70*/  LDL.LU R0, [R1+0x758] ;  /* 0x0007580001007983 */ /* 0x001ea80000300800 */
[----:B------:R0:W-:Y:S04]  /*4f80*/  STL.64 [R1+0x10], R56 ;  /* 0x0000103801007387 */ /* 0x0001e80000100a00 */
[----:B------:R-:W-:Y:S04]  /*4f90*/  STL.64 [R1+0x8], R58 ;  /* 0x0000083a01007387 */ /* 0x000fe80000100a00 */
[----:B0-----:R-:W2:Y:S04]  /*4fa0*/  LDL.LU.64 R56, [R1+0x750] ;  /* 0x0007500001387983 */ /* 0x001ea80000300a00 */
[----:B---3--:R0:W-:Y:S04]  /*4fb0*/  STL [R1+0x1dc], R2 ;  /* 0x0001dc0201007387 */ /* 0x0081e80000100800 */
[----:B0-----:R-:W3:Y:S04]  /*4fc0*/  LDL.LU R2, [R1+0x748] ;  /* 0x0007480001027983 */ /* 0x001ee80000300800 */
[----:B------:R-:W-:Y:S04]  /*4fd0*/  STL.64 [R1], R90 ;  /* 0x0000005a01007387 */ /* 0x000fe80000100a00 */
[----:B------:R-:W3:Y:S01]  /*4fe0*/  LDL.LU.64 R58, [R1+0x740] ;  /* 0x00074000013a7983 */ /* 0x000ee20000300a00 */
[----:B------:R-:W-:-:S04]  /*4ff0*/  @!UP1 UIADD3 UR4, UPT, UPT, -UR5, 0x100000, URZ ;  /* 0x0010000005049890 */ /* 0x000fc8000fffe1ff */
[----:B------:R-:W-:Y:S02]  /*5000*/  @!UP1 USHF.L.U32 UR5, UR4, 0xb, URZ ;  /* 0x0000000b04059899 */ /* 0x000fe400080006ff */
[----:B------:R-:W-:Y:S01]  /*5010*/  @!UP1 USHF.L.U32 UR4, UR4, 0x1, URZ ;  /* 0x0000000104049899 */ /* 0x000fe200080006ff */
[----:B------:R-:W-:Y:S01]  /*5020*/  PRMT R13, RZ, 0x7610, R13 ;  /* 0x00007610ff0d7816 */ /* 0x000fe2000000000d */
[----:B------:R-:W-:Y:S01]  /*5030*/  VIADD R12, R84, 0xfffffff1 ;  /* 0xfffffff1540c7836 */ /* 0x000fe20000000000 */
[----:B------:R-:W-:-:S04]  /*5040*/  VOTEU.ALL UP1, P1 ;  /* 0x0000000000ff7886 */ /* 0x000fc80000820000 */
[----:B------:R-:W3:Y:S01]  /*5050*/  @P6 LDG.E.U16 R13, desc[UR22][R90.64] ;  /* 0x000000165a0d6981 */ /* 0x000ee2000c1e1500 */
[----:B------:R-:W-:Y:S01]  /*5060*/  ISETP.GE.U32.AND P6, PT, R12, 0x7fffffd2, PT ;  /* 0x7fffffd20c00780c */ /* 0x000fe20003fc6070 */
[----:B------:R-:W-:-:S03]  /*5070*/  IMAD R12, R92, 0x6, RZ ;  /* 0x000000065c0c7824 */ /* 0x000fc600078e02ff */
[----:B------:R0:W1:Y:S01]  /*5080*/  @!UP1 SYNCS.EXCH.64 URZ, [UR9+0x14008], UR4 ;  /* 0x0140080409ff95b2 */ /* 0x0000620008000100 */
[----:B------:R0:W-:Y:S01]  /*5090*/  STS.U16 [R3+UR9+0x4000], R60 ;  /* 0x0040003c03007988 */ /* 0x0001e20008000409 */
[----:B------:R-:W-:-:S03]  /*50a0*/  PRMT R18, RZ, 0x7610, R18 ;  /* 0x00007610ff127816 */ /* 0x000fc60000000012 */
[----:B------:R0:W-:Y:S04]  /*50b0*/  STS.U16 [R3+UR9+0x2000], R62 ;  /* 0x0020003e03007988 */ /* 0x0001e80008000409 */
[----:B----4-:R-:W-:Y:S01]  /*50c0*/  STS.U16 [R3+UR9+0x2800], R27 ;  /* 0x0028001b03007988 */ /* 0x010fe20008000409 */
[----:B0-----:R-:W-:Y:S01]  /*50d0*/  PRMT R60, RZ, 0x7610, R60 ;  /* 0x00007610ff3c7816 */ /* 0x001fe2000000003c */
[----:B------:R-:W0:Y:S02]  /*50e0*/  LDCU UR4, c[0x0][0x3b0] ;  /* 0x00007600ff0477ac */ /* 0x000e240008000800 */
[----:B------:R4:W-:Y:S01]  /*50f0*/  STS.U16 [R3+UR9+0x4800], R26 ;  /* 0x0048001a03007988 */ /* 0x0009e20008000409 */
[----:B------:R-:W-:-:S03]  /*5100*/  PRMT R62, RZ, 0x7610, R62 ;  /* 0x00007610ff3e7816 */ /* 0x000fc6000000003e */
[----:B------:R-:W-:Y:S04]  /*5110*/  STS.U16 [R3+UR9+0x6800], R25 ;  /* 0x0068001903007988 */ /* 0x000fe80008000409 */
[----:B------:R0:W-:Y:S01]  /*5120*/  STS.U16 [R3+UR9+0xc00], R24 ;  /* 0x000c001803007988 */ /* 0x0001e20008000409 */
[----:B----4-:R-:W-:-:S03]  /*5130*/  IMAD.WIDE R26, R12, 0x2, R6 ;  /* 0x000000020c1a7825 */ /* 0x010fc600078e0206 */
[----:B------:R4:W-:Y:S04]  /*5140*/  STS.U16 [R3+UR9], R14 ;  /* 0x0000000e03007988 */ /* 0x0009e80008000409 */
[----:B------:R-:W-:Y:S01]  /*5150*/  STS.U16 [R3+UR9+0x6400], R54 ;  /* 0x0064003603007988 */ /* 0x000fe20008000409 */
[----:B0-----:R-:W-:-:S03]  /*5160*/  IMAD.WIDE R24, R12, 0x2, R4 ;  /* 0x000000020c187825 */ /* 0x001fc600078e0204 */
[----:B------:R-:W-:Y:S01]  /*5170*/  STS.U16 [R3+UR9+0x800], R52 ;  /* 0x0008003403007988 */ /* 0x000fe20008000409 */
[----:B----4-:R-:W-:-:S03]  /*5180*/  PRMT R14, RZ, 0x7610, R14 ;  /* 0x00007610ff0e7816 */ /* 0x010fc6000000000e */
[----:B------:R0:W-:Y:S04]  /*5190*/  STS.U16 [R3+UR9+0x2c00], R15 ;  /* 0x002c000f03007988 */ /* 0x0001e80008000409 */
[----:B------:R4:W4:Y:S04]  /*51a0*/  @!P4 LDG.E.U16 R60, desc[UR22][R24.64] ;  /* 0x00000016183cc981 */ /* 0x000928000c1e1500 */
[----:B------:R-:W-:Y:S04]  /*51b0*/  STS.U16 [R3+UR9+0x4c00], R83 ;  /* 0x004c005303007988 */ /* 0x000fe80008000409 */
[----:B------:R-:W-:Y:S04]  /*51c0*/  STS.U16 [R3+UR9+0x6c00], R82 ;  /* 0x006c005203007988 */ /* 0x000fe80008000409 */
[----:B------:R-:W4:Y:S01]  /*51d0*/  @!P4 LDG.E.U16 R62, desc[UR22][R26.64] ;  /* 0x000000161a3ec981 */ /* 0x000f22000c1e1500 */
[----:B0-----:R-:W-:-:S03]  /*51e0*/  IMAD R15, R92, 0x16, RZ ;  /* 0x000000165c0f7824 */ /* 0x001fc600078e02ff */
[----:B------:R0:W-:Y:S04]  /*51f0*/  STL [R1+0x1d8], R89 ;  /* 0x0001d85901007387 */ /* 0x0001e80000100800 */
[----:B0-----:R-:W4:Y:S04]  /*5200*/  LDL.LU R89, [R1+0x738] ;  /* 0x0007380001597983 */ /* 0x001f280000300800 */
[----:B------:R-:W4:Y:S04]  /*5210*/  LDL.LU.64 R90, [R1+0x730] ;  /* 0x00073000015a7983 */ /* 0x000f280000300a00 */
[----:B--2---:R-:W-:Y:S04]  /*5220*/  STS.U16 [R3+UR9+0x2400], R57 ;  /* 0x0024003903007988 */ /* 0x004fe80008000409 */
[----:B------:R0:W-:Y:S02]  /*5230*/  STS.U16 [R3+UR9+0x4400], R56 ;  /* 0x0044003803007988 */ /* 0x0001e40008000409 */
[----:B0-----:R-:W-:-:S05]  /*5240*/  IMAD.WIDE R56, R12, 0x2, R8 ;  /* 0x000000020c387825 */ /* 0x001fca00078e0208 */
[----:B------:R-:W2:Y:S04]  /*5250*/  @!P4 LDG.E.U16 R18, desc[UR22][R56.64] ;  /* 0x000000163812c981 */ /* 0x000ea8000c1e1500 */
[----:B---3--:R-:W-:Y:S04]  /*5260*/  STS.U16 [R3+UR9+0x6000], R59 ;  /* 0x0060003b03007988 */ /* 0x008fe80008000409 */
[----:B------:R0:W-:Y:S02]  /*5270*/  STS.U16 [R3+UR9+0x400], R58 ;  /* 0x0004003a03007988 */ /* 0x0001e40008000409 */
[----:B0-----:R-:W-:Y:S01]  /*5280*/  IMAD.WIDE R58, R12, 0x2, R10 ;  /* 0x000000020c3a7825 */ /* 0x001fe200078e020a */
[----:B------:R-:W-:-:S04]  /*5290*/  LOP3.LUT R12, R3, 0x10, RZ, 0x3c, !PT ;  /* 0x00000010030c7812 */ /* 0x000fc800078e3cff */
[----:B------:R-:W3:Y:S04]  /*52a0*/  @!P4 LDG.E.U16 R14, desc[UR22][R58.64] ;  /* 0x000000163a0ec981 */ /* 0x000ee8000c1e1500 */
[----:B------:R0:W-:Y:S04]  /*52b0*/  STS.U16 [R12+UR9+0x480], R88 ;  /* 0x000480580c007988 */ /* 0x0001e80008000409 */
[----:B------:R-:W-:Y:S04]  /*52c0*/  STS.U16 [R12+UR9+0x2480], R87 ;  /* 0x002480570c007988 */ /* 0x000fe80008000409 */
[----:B------:R-:W-:Y:S04]  /*52d0*/  STS.U16 [R12+UR9+0x4480], R86 ;  /* 0x004480560c007988 */ /* 0x000fe80008000409 */
[----:B------:R-:W-:Y:S04]  /*52e0*/  STS.U16 [R12+UR9+0x6480], R85 ;  /* 0x006480550c007988 */ /* 0x000fe80008000409 */
[----:B------:R-:W-:Y:S04]  /*52f0*/  STS.U16 [R12+UR9+0x880], R74 ;  /* 0x0008804a0c007988 */ /* 0x000fe80008000409 */
[----:B------:R-:W-:Y:S04]  /*5300*/  STS.U16 [R12+UR9+0x2880], R73 ;  /* 0x002880490c007988 */ /* 0x000fe80008000409 */
[----:B------:R-:W-:Y:S01]  /*5310*/  STS.U16 [R12+UR9+0x4880], R72 ;  /* 0x004880480c007988 */ /* 0x000fe20008000409 */
[----:B0-----:R-:W-:-:S03]  /*5320*/  PRMT R88, RZ, 0x7610, R88 ;  /* 0x00007610ff587816 */ /* 0x001fc60000000058 */
[----:B------:R-:W-:Y:S04]  /*5330*/  STS.U16 [R12+UR9+0x6880], R71 ;  /* 0x006880470c007988 */ /* 0x000fe80008000409 */
[----:B------:R-:W-:Y:S04]  /*5340*/  STS.U16 [R12+UR9+0xc80], R70 ;  /* 0x000c80460c007988 */ /* 0x000fe80008000409 */
[----:B------:R-:W-:Y:S04]  /*5350*/  STS.U16 [R12+UR9+0x2c80], R69 ;  /* 0x002c80450c007988 */ /* 0x000fe80008000409 */
[----:B------:R0:W-:Y:S02]  /*5360*/  STS.U16 [R12+UR9+0x4c80], R68 ;  /* 0x004c80440c007988 */ /* 0x0001e40008000409 */
[----:B0-----:R-:W-:-:S05]  /*5370*/  IMAD.WIDE R68, R15, 0x2, R4 ;  /* 0x000000020f447825 */ /* 0x001fca00078e0204 */
[----:B------:R-:W3:Y:S04]  /*5380*/  @P0 LDG.E.U16 R88, desc[UR22][R68.64] ;  /* 0x0000001644580981 */ /* 0x000ee8000c1e1500 */
[----:B------:R-:W-:Y:S04]  /*5390*/  STL [R1+0x1d4], R13 ;  /* 0x0001d40d01007387 */ /* 0x000fe80000100800 */
[----:B------:R4:W-:Y:S04]  /*53a0*/  STL.64 [R1+0x2f8], R24 ;  /* 0x0002f81801007387 */ /* 0x0009e80000100a00 */
[----:B------:R-:W-:Y:S04]  /*53b0*/  STL.64 [R1+0x2f0], R26 ;  /* 0x0002f01a01007387 */ /* 0x000fe80000100a00 */
[----:B------:R-:W-:Y:S01]  /*53c0*/  STL.64 [R1+0x2e8], R56 ;  /* 0x0002e83801007387 */ /* 0x000fe20000100a00 */
[----:B----4-:R-:W-:-:S03]  /*53d0*/  LOP3.LUT R24, R3, 0x20, RZ, 0x3c, !PT ;  /* 0x0000002003187812 */ /* 0x010fc600078e3cff */
[----:B------:R-:W-:Y:S04]  /*53e0*/  STL.64 [R1+0x2e0], R58 ;  /* 0x0002e03a01007387 */ /* 0x000fe80000100a00 */
[----:B------:R-:W-:Y:S04]  /*53f0*/  STL [R1+0x5f0], R12 ;  /* 0x0005f00c01007387 */ /* 0x000fe80000100800 */
[----:B------:R-:W-:Y:S04]  /*5400*/  STL [R1+0x5ec], R24 ;  /* 0x0005ec1801007387 */ /* 0x000fe80000100800 */
[----:B------:R-:W-:Y:S04]  /*5410*/  STL [R1+0x1cc], R60 ;  /* 0x0001cc3c01007387 */ /* 0x000fe80000100800 */
[----:B------:R-:W-:Y:S01]  /*5420*/  STL [R1+0x1c8], R62 ;  /* 0x0001c83e01007387 */ /* 0x000fe20000100800 */
[----:B------:R-:W-:Y:S01]  /*5430*/  PRMT R19, RZ, 0x7610, R19 ;  /* 0x00007610ff137816 */ /* 0x000fe20000000013 */
[----:B------:R-:W-:-:S02]  /*5440*/  VIADD R13, R84, 0xfffffff8 ;  /* 0xfffffff8540d7836 */ /* 0x000fc40000000000 */
[----:B------:R-:W-:Y:S01]  /*5450*/  STS.U16 [R12+UR9+0x6c80], R67 ;  /* 0x006c80430c007988 */ /* 0x000fe20008000409 */
[----:B------:R-:W-:-:S03]  /*5460*/  PRMT R89, RZ, 0x7610, R89 ;  /* 0x00007610ff597816 */ /* 0x000fc60000000059 */
[----:B------:R-:W-:Y:S01]  /*5470*/  STS.U16 [R12+UR9+0x80], R81 ;  /* 0x000080510c007988 */ /* 0x000fe20008000409 */
[----:B------:R-:W-:-:S03]  /*5480*/  ISETP.GE.U32.AND P4, PT, R13, 0x7fffffd9, PT ;  /* 0x7fffffd90d00780c */ /* 0x000fc60003f86070 */
[----:B------:R-:W-:Y:S01]  /*5490*/  STS.U16 [R12+UR9+0x2080], R80 ;  /* 0x002080500c007988 */ /* 0x000fe20008000409 */
[----:B------:R-:W-:-:S03]  /*54a0*/  PRMT R91, RZ, 0x7610, R91 ;  /* 0x00007610ff5b7816 */ /* 0x000fc6000000005b */
[----:B------:R-:W-:Y:S01]  /*54b0*/  STS.U16 [R12+UR9+0x4080], R79 ;  /* 0x0040804f0c007988 */ /* 0x000fe20008000409 */
[----:B------:R-:W-:-:S03]  /*54c0*/  PRMT R17, RZ, 0x7610, R17 ;  /* 0x00007610ff117816 */ /* 0x000fc60000000011 */
[----:B------:R-:W-:Y:S01]  /*54d0*/  STS.U16 [R12+UR9+0x6080], R78 ;  /* 0x0060804e0c007988 */ /* 0x000fe20008000409 */
[----:B------:R-:W-:Y:S02]  /*54e0*/  PRMT R90, RZ, 0x7610, R90 ;  /* 0x00007610ff5a7816 */ /* 0x000fe4000000005a */
[----:B------:R-:W-:Y:S02]  /*54f0*/  PRMT R87, RZ, 0x7610, R87 ;  /* 0x00007610ff577816 */ /* 0x000fe40000000057 */
[----:B------:R-:W-:Y:S01]  /*5500*/  PRMT R86, RZ, 0x7610, R86 ;  /* 0x00007610ff567816 */ /* 0x000fe20000000056 */
[----:B--2---:R0:W-:Y:S02]  /*5510*/  STL [R1+0x1c4], R18 ;  /* 0x0001c41201007387 */ /* 0x0041e40000100800 */
[C---:B0-----:R-:W-:Y:S02]  /*5520*/  IMAD R18, R92.reuse, 0x1e, RZ ;  /* 0x0000001e5c127824 */ /* 0x041fe400078e02ff */
[----:B---3--:R0:W-:Y:S02]  /*5530*/  STL [R1+0xdc], R14 ;  /* 0x0000dc0e01007387 */ /* 0x0081e40000100800 */
[----:B0-----:R-:W-:-:S04]  /*5540*/  IMAD R14, R92, 0xe, RZ ;  /* 0x0000000e5c0e7824 */ /* 0x001fc800078e02ff */
[----:B------:R-:W-:-:S04]  /*5550*/  IMAD.WIDE R26, R14, 0x2, R4 ;  /* 0x000000020e1a7825 */ /* 0x000fc800078e0204 */
[C---:B------:R-:W-:Y:S01]  /*5560*/  IMAD.WIDE R58, R14.reuse, 0x2, R6 ;  /* 0x000000020e3a7825 */ /* 0x040fe200078e0206 */
[----:B------:R0:W-:Y:S03]  /*5570*/  STL.64 [R1+0x1f8], R26 ;  /* 0x0001f81a01007387 */ /* 0x0001e60000100a00 */
[----:B------:R-:W-:Y:S01]  /*5580*/  IMAD.WIDE R56, R14, 0x2, R8 ;  /* 0x000000020e387825 */ /* 0x000fe200078e0208 */
[----:B------:R0:W2:Y:S03]  /*5590*/  @!P6 LDG.E.U16 R19, desc[UR22][R26.64] ;  /* 0x000000161a13e981 */ /* 0x0000a6000c1e1500 */
[----:B------:R-:W-:Y:S01]  /*55a0*/  IMAD.WIDE R12, R18, 0x2, R4 ;  /* 0x00000002120c7825 */ /* 0x000fe200078e0204 */
[----:B------:R-:W-:Y:S04]  /*55b0*/  STL.64 [R1+0xf8], R68 ;  /* 0x0000f84401007387 */ /* 0x000fe80000100a00 */
[----:B------:R-:W-:Y:S01]  /*55c0*/  STL.64 [R1+0x1f0], R58 ;  /* 0x0001f03a01007387 */ /* 0x000fe20000100a00 */
[----:B0-----:R-:W-:-:S03]  /*55d0*/  IMAD.WIDE R26, R14, 0x2, R10 ;  /* 0x000000020e1a7825 */ /* 0x001fc600078e020a */
[----:B------:R-:W3:Y:S04]  /*55e0*/  @P5 LDG.E.U16 R17, desc[UR22][R12.64] ;  /* 0x000000160c115981 */ /* 0x000ee8000c1e1500 */
[----:B------:R0:W4:Y:S04]  /*55f0*/  @!P6 LDG.E.U16 R89, desc[UR22][R26.64] ;  /* 0x000000161a59e981 */ /* 0x000128000c1e1500 */
[----:B------:R-:W2:Y:S04]  /*5600*/  @!P6 LDG.E.U16 R91, desc[UR22][R58.64] ;  /* 0x000000163a5be981 */ /* 0x000ea8000c1e1500 */
[----:B------:R-:W3:Y:S04]  /*5610*/  @!P6 LDG.E.U16 R90, desc[UR22][R56.64] ;  /* 0x00000016385ae981 */ /* 0x000ee8000c1e1500 */
[----:B------:R-:W-:Y:S04]  /*5620*/  STL [R1+0x6e4], R88 ;  /* 0x0006e45801007387 */ /* 0x000fe80000100800 */
[----:B------:R-:W-:Y:S04]  /*5630*/  STL.64 [R1+0x1e8], R56 ;  /* 0x0001e83801007387 */ /* 0x000fe80000100a00 */
[----:B------:R0:W-:Y:S04]  /*5640*/  STL.64 [R1+0x1e0], R26 ;  /* 0x0001e01a01007387 */ /* 0x0001e80000100a00 */
[----:B------:R-:W-:Y:S04]  /*5650*/  STL [R1+0x600], R12 ;  /* 0x0006000c01007387 */ /* 0x000fe80000100800 */
[----:B------:R-:W-:Y:S01]  /*5660*/  STL [R1+0x680], R12 ;  /* 0x0006800c01007387 */ /* 0x000fe20000100800 */
[----:B0-----:R-:W-:-:S03]  /*5670*/  IMAD.WIDE R26, R15, 0x2, R6 ;  /* 0x000000020f1a7825 */ /* 0x001fc600078e0206 */
[----:B------:R0:W-:Y:S04]  /*5680*/  STL [R1+0x5fc], R13 ;  /* 0x0005fc0d01007387 */ /* 0x0001e80000100800 */
[----:B------:R-:W4:Y:S01]  /*5690*/  @P0 LDG.E.U16 R87, desc[UR22][R26.64] ;  /* 0x000000161a570981 */ /* 0x000f22000c1e1500 */
[----:B0-----:R-:W-:-:S05]  /*56a0*/  IMAD.WIDE R12, R15, 0x2, R8 ;  /* 0x000000020f0c7825 */ /* 0x001fca00078e0208 */
[----:B------:R-:W4:Y:S01]  /*56b0*/  @P0 LDG.E.U16 R86, desc[UR22][R12.64] ;  /* 0x000000160c560981 */ /* 0x000f22000c1e1500 */
[----:B------:R-:W-:Y:S02]  /*56c0*/  PRMT R14, RZ, 0x7610, R14 ;  /* 0x00007610ff0e7816 */ /* 0x000fe4000000000e */
[----:B------:R-:W-:Y:S01]  /*56d0*/  PRMT R16, RZ, 0x7610, R16 ;  /* 0x00007610ff107816 */ /* 0x000fe20000000010 */
[----:B--2---:R-:W-:Y:S04]  /*56e0*/  STL [R1+0x6e8], R91 ;  /* 0x0006e85b01007387 */ /* 0x004fe80000100800 */
[----:B---3--:R-:W-:Y:S04]  /*56f0*/  STL [R1+0x6ec], R90 ;  /* 0x0006ec5a01007387 */ /* 0x008fe80000100800 */
[----:B----4-:R-:W-:Y:S04]  /*5700*/  STL [R1+0x6f0], R89 ;  /* 0x0006f05901007387 */ /* 0x010fe80000100800 */
[----:B------:R-:W-:Y:S04]  /*5710*/  STL.64 [R1+0xf0], R26 ;  /* 0x0000f01a01007387 */ /* 0x000fe80000100a00 */
[----:B------:R-:W-:Y:S04]  /*5720*/  STL [R1+0x6f4], R87 ;  /* 0x0006f45701007387 */ /* 0x000fe80000100800 */
[----:B------:R0:W-:Y:S04]  /*5730*/  STL.64 [R1+0xe8], R12 ;  /* 0x0000e80c01007387 */ /* 0x0001e80000100a00 */
[----:B------:R-:W-:Y:S04]  /*5740*/  STL [R1+0x6f8], R86 ;  /* 0x0006f85601007387 */ /* 0x000fe80000100800 */
[----:B------:R-:W-:Y:S01]  /*5750*/  STL [R1+0xc0], R19 ;  /* 0x0000c01301007387 */ /* 0x000fe20000100800 */
[----:B0-----:R-:W-:-:S03]  /*5760*/  IMAD.WIDE R12, R15, 0x2, R10 ;  /* 0x000000020f0c7825 */ /* 0x001fc600078e020a */
[----:B------:R0:W-:Y:S04]  /*5770*/  STL.S16 [R1+0xc8], R14 ;  /* 0x0000c80e01007387 */ /* 0x0001e80000100600 */
[----:B------:R-:W-:Y:S04]  /*5780*/  STL.S16 [R1+0xc4], R16 ;  /* 0x0000c41001007387 */ /* 0x000fe80000100600 */
[----:B------:R2:W-:Y:S04]  /*5790*/  STL [R1+0xd0], R17 ;  /* 0x0000d01101007387 */ /* 0x0005e80000100800 */
[----:B------:R3:W-:Y:S01]  /*57a0*/  STL [R1+0x6dc], R8 ;  /* 0x0006dc0801007387 */ /* 0x0007e20000100800 */
[----:B0-----:R-:W-:-:S03]  /*57b0*/  IMAD.WIDE R14, R18, 0x2, R6 ;  /* 0x00000002120e7825 */ /* 0x001fc600078e0206 */
[----:B------:R-:W-:Y:S01]  /*57c0*/  STL.64 [R1+0xe0], R12 ;  /* 0x0000e00c01007387 */ /* 0x000fe20000100a00 */
[----:B--2---:R-:W-:-:S03]  /*57d0*/  IMAD.WIDE R16, R18, 0x2, R8 ;  /* 0x0000000212107825 */ /* 0x004fc600078e0208 */
[----:B---3--:R-:W2:Y:S01]  /*57e0*/  LDL.LU R8, [R1+0xc4] ;  /* 0x0000c40001087983 */ /* 0x008ea20000300800 */
[----:B------:R-:W-:-:S03]  /*57f0*/  IMAD.WIDE R18, R18, 0x2, R10 ;  /* 0x0000000212127825 */ /* 0x000fc600078e020a */
[----:B------:R-:W-:Y:S04]  /*5800*/  STL [R1+0x6d8], R9 ;  /* 0x0006d80901007387 */ /* 0x000fe80000100800 */
[----:B------:R-:W-:Y:S04]  /*5810*/  STL [R1+0x6fc], R10 ;  /* 0x0006fc0a01007387 */ /* 0x000fe80000100800 */
[----:B------:R0:W-:Y:S04]  /*5820*/  STL [R1+0x6e0], R11 ;  /* 0x0006e00b01007387 */ /* 0x0001e80000100800 */
[----:B0-----:R-:W3:Y:S01]  /*5830*/  LDL.LU R11, [R1+0xc8] ;  /* 0x0000c800010b7983 */ /* 0x001ee20000300800 */
[----:B------:R-:W-:-:S06]  /*5840*/  PRMT R85, RZ, 0x7610, R85 ;  /* 0x00007610ff557816 */ /* 0x000fcc0000000055 */
[----:B------:R-:W4:Y:S01]  /*5850*/  @P0 LDG.E.U16 R85, desc[UR22][R12.64] ;  /* 0x000000160c550981 */ /* 0x000f22000c1e1500 */
[----:B------:R-:W-:-:S06]  /*5860*/  PRMT R2, RZ, 0x7610, R2 ;  /* 0x00007610ff027816 */ /* 0x000fcc0000000002 */
[----:B------:R-:W4:Y:S04]  /*5870*/  @P5 LDG.E.U16 R2, desc[UR22][R14.64] ;  /* 0x000000160e025981 */ /* 0x000f28000c1e1500 */
[----:B--2---:R-:W2:Y:S04]  /*5880*/  @P5 LDG.E.U16 R8, desc[UR22][R18.64] ;  /* 0x0000001612085981 */ /* 0x004ea8000c1e1500 */
[----:B---3--:R-:W3:Y:S04]  /*5890*/  @P5 LDG.E.U16 R11, desc[UR22][R16.64] ;  /* 0x00000016100b5981 */ /* 0x008ee8000c1e1500 */
[----:B----4-:R-:W-:Y:S04]  /*58a0*/  STL [R1+0x700], R85 ;  /* 0x0007005501007387 */ /* 0x010fe80000100800 */
[----:B------:R-:W-:Y:S04]  /*58b0*/  STL [R1+0x608], R14 ;  /* 0x0006080e01007387 */ /* 0x000fe80000100800 */
[----:B------:R-:W-:Y:S04]  /*58c0*/  STL [R1+0x644], R14 ;  /* 0x0006440e01007387 */ /* 0x000fe80000100800 */
[----:B------:R-:W-:Y:S04]  /*58d0*/  STL [R1+0x684], R14 ;  /* 0x0006840e01007387 */ /* 0x000fe80000100800 */
[----:B------:R-:W-:Y:S04]  /*58e0*/  STL [R1+0x704], R14 ;  /* 0x0007040e01007387 */ /* 0x000fe80000100800 */
[----:B------:R-:W-:Y:S04]  /*58f0*/  STL [R1+0x604], R15 ;  /* 0x0006040f01007387 */ /* 0x000fe80000100800 */
[----:B------:R-:W-:Y:S04]  /*5900*/  STL [R1+0x648], R15 ;  /* 0x0006480f01007387 */ /* 0x000fe80000100800 */
[----:B------:R-:W-:Y:S04]  /*5910*/  STL [R1+0x688], R15 ;  /* 0x0006880f01007387 */ /* 0x000fe80000100800 */
[----:B------:R-:W-:Y:S01]  /*5920*/  STL [R1+0x708], R15 ;  /* 0x0007080f01007387 */ /* 0x000fe20000100800 */
[----:B------:R-:W0:Y:S01]  /*5930*/  S2R R62, SR_TID.X ;  /* 0x00000000003e7919 */ /* 0x000e220000002100 */
[----:B------:R-:W-:-:S02]  /*5940*/  PRMT R9, RZ, 0x7610, R9 ;  /* 0x00007610ff097816 */ /* 0x000fc40000000009 */
[----:B------:R-:W-:Y:S04]  /*5950*/  STS.U16 [R24+UR9+0x100], R77 ;  /* 0x0001004d18007988 */ /* 0x000fe80008000409 */
        /* <DEDUP_REMOVED lines=15> */
[----:B---3--:R-:W-:Y:S04]  /*5a50*/  STL [R1+0x70c], R11 ;  /* 0x00070c0b01007387 */ /* 0x008fe80000100800 */
[----:B------:R-:W-:Y:S04]  /*5a60*/  STL [R1+0x610], R16 ;  /* 0x0006101001007387 */ /* 0x000fe80000100800 */
[----:B------:R-:W-:Y:S04]  /*5a70*/  STL [R1+0x64c], R16 ;  /* 0x00064c1001007387 */ /* 0x000fe80000100800 */
[----:B------:R-:W-:Y:S04]  /*5a80*/  STL [R1+0x68c], R16 ;  /* 0x00068c1001007387 */ /* 0x000fe80000100800 */
[----:B------:R-:W-:Y:S04]  /*5a90*/  STL [R1+0x710], R16 ;  /* 0x0007101001007387 */ /* 0x000fe80000100800 */
[----:B------:R-:W-:Y:S04]  /*5aa0*/  STL [R1+0x60c], R17 ;  /* 0x00060c1101007387 */ /* 0x000fe80000100800 */
[----:B------:R-:W-:Y:S04]  /*5ab0*/  STL [R1+0x650], R17 ;  /* 0x0006501101007387 */ /* 0x000fe80000100800 */
[----:B------:R-:W-:Y:S04]  /*5ac0*/  STL [R1+0x690], R17 ;  /* 0x0006901101007387 */ /* 0x000fe80000100800 */
[----:B------:R-:W-:Y:S04]  /*5ad0*/  STL [R1+0x714], R17 ;  /* 0x0007141101007387 */ /* 0x000fe80000100800 */
[----:B--2---:R-:W-:Y:S04]  /*5ae0*/  STL [R1+0x718], R8 ;  /* 0x0007180801007387 */ /* 0x004fe80000100800 */
        /* <DEDUP_REMOVED lines=8> */
[----:B------:R2:W-:Y:S04]  /*5b70*/  STL [R1+0xcc], R2 ;  /* 0x0000cc0201007387 */ /* 0x0005e80000100800 */
[----:B------:R-:W-:Y:S01]  /*5b80*/  STL [R1+0x724], R92 ;  /* 0x0007245c01007387 */ /* 0x000fe20000100800 */
[----:B--2---:R-:W-:-:S03]  /*5b90*/  IMAD R2, R92, 0x7, RZ ;  /* 0x000000075c027824 */ /* 0x004fc600078e02ff */
[----:B------:R-:W-:Y:S01]  /*5ba0*/  STL [R1+0x72c], R4 ;  /* 0x00072c0401007387 */ /* 0x000fe20000100800 */
[----:B------:R-:W-:-:S03]  /*5bb0*/  IMAD.WIDE R26, R2, 0x2, R4 ;  /* 0x00000002021a7825 */ /* 0x000fc600078e0204 */
[----:B------:R-:W-:Y:S01]  /*5bc0*/  STL [R1+0x728], R5 ;  /* 0x0007280501007387 */ /* 0x000fe20000100800 */
[----:B------:R-:W-:-:S03]  /*5bd0*/  IMAD.WIDE R12, R2, 0x2, R6 ;  /* 0x00000002020c7825 */ /* 0x000fc600078e0206 */
[----:B------:R2:W-:Y:S04]  /*5be0*/  STL.64 [R1+0x2d8], R26 ;  /* 0x0002d81a01007387 */ /* 0x0005e80000100a00 */
[----:B------:R-:W-:Y:S04]  /*5bf0*/  STL.64 [R1+0x2d0], R12 ;  /* 0x0002d00c01007387 */ /* 0x000fe80000100a00 */
[----:B------:R-:W3:Y:S04]  /*5c00*/  LDL.LU R69, [R1+0x438] ;  /* 0x0004380001457983 */ /* 0x000ee80000300800 */
[----:B------:R-:W4:Y:S04]  /*5c10*/  LDL.LU R58, [R1+0x434] ;  /* 0x00043400013a7983 */ /* 0x000f280000300800 */
[----:B------:R0:W3:Y:S04]  /*5c20*/  @!P4 LDG.E.U16 R9, desc[UR22][R26.64] ;  /* 0x000000161a09c981 */ /* 0x0000e8000c1e1500 */
[----:B------:R-:W3:Y:S04]  /*5c30*/  LDL.LU R25, [R1+0x430] ;  /* 0x0004300001197983 */ /* 0x000ee80000300800 */
[----:B--2---:R-:W2:Y:S04]  /*5c40*/  LDL.LU R27, [R1+0x42c] ;  /* 0x00042c00011b7983 */ /* 0x004ea80000300800 */
[----:B------:R-:W2:Y:S04]  /*5c50*/  LDL.LU R70, [R1+0x428] ;  /* 0x0004280001467983 */ /* 0x000ea80000300800 */
        /* <DEDUP_REMOVED lines=10> */
[----:B------:R-:W3:Y:S04]  /*5d00*/  LDL.LU R57, [R1+0x3fc] ;  /* 0x0003fc0001397983 */ /* 0x000ee80000300800 */
[----:B------:R-:W3:Y:S01]  /*5d10*/  LDL.LU R60, [R1+0x43c] ;  /* 0x00043c00013c7983 */ /* 0x000ee20000300800 */
[----:B0-----:R-:W-:-:S03]  /*5d20*/  LOP3.LUT R4, R62, 0x1f, RZ, 0xc0, !PT ;  /* 0x0000001f3e047812 */ /* 0x001fc600078ec0ff */
[----:B------:R-:W3:Y:S01]  /*5d30*/  LDL.LU R62, [R1+0x440] ;  /* 0x00044000013e7983 */ /* 0x000ee20000300800 */
[----:B------:R-:W-:-:S05]  /*5d40*/  LOP3.LUT R5, R3, 0x30, RZ, 0x3c, !PT ;  /* 0x0000003003057812 */ /* 0x000fca00078e3cff */
[----:B------:R-:W-:Y:S04]  /*5d50*/  STS.U16 [R5+UR9+0x180], R49 ;  /* 0x0001803105007988 */ /* 0x000fe80008000409 */
[----:B------:R-:W-:Y:S04]  /*5d60*/  STS.U16 [R5+UR9+0x2180], R48 ;  /* 0x0021803005007988 */ /* 0x000fe80008000409 */
[----:B------:R-:W-:Y:S04]  /*5d70*/  STS.U16 [R5+UR9+0x4180], R47 ;  /* 0x0041802f05007988 */ /* 0x000fe80008000409 */
[----:B------:R-:W-:Y:S04]  /*5d80*/  STS.U16 [R5+UR9+0x6180], R46 ;  /* 0x0061802e05007988 */ /* 0x000fe80008000409 */
[----:B------:R-:W-:Y:S04]  /*5d90*/  STS.U16 [R5+UR9+0x580], R41 ;  /* 0x0005802905007988 */ /* 0x000fe80008000409 */
[----:B------:R-:W-:Y:S04]  /*5da0*/  STS.U16 [R5+UR9+0x2580], R40 ;  /* 0x0025802805007988 */ /* 0x000fe80008000409 */
[----:B------:R-:W-:Y:S04]  /*5db0*/  STS.U16 [R5+UR9+0x4580], R39 ;  /* 0x0045802705007988 */ /* 0x000fe80008000409 */
[----:B------:R-:W-:Y:S01]  /*5dc0*/  STS.U16 [R5+UR9+0x6580], R38 ;  /* 0x0065802605007988 */ /* 0x000fe20008000409 */
[----:B------:R-:W-:-:S03]  /*5dd0*/  LOP3.LUT R18, R3, 0x40, RZ, 0x3c, !PT ;  /* 0x0000004003127812 */ /* 0x000fc600078e3cff */
[----:B------:R4:W-:Y:S04]  /*5de0*/  STS.U16 [R5+UR9+0x980], R23 ;  /* 0x0009801705007988 */ /* 0x0009e80008000409 */
[----:B------:R-:W-:Y:S04]  /*5df0*/  STS.U16 [R5+UR9+0x2980], R22 ;  /* 0x0029801605007988 */ /* 0x000fe80008000409 */
[----:B------:R-:W-:Y:S04]  /*5e00*/  STL [R1+0x61c], R93 ;  /* 0x00061c5d01007387 */ /* 0x000fe80000100800 */
[----:B------:R-:W-:Y:S04]  /*5e10*/  STS.U16 [R5+UR9+0x4980], R21 ;  /* 0x0049801505007988 */ /* 0x000fe80008000409 */
[----:B------:R-:W-:Y:S04]  /*5e20*/  STL [R1+0x65c], R93 ;  /* 0x00065c5d01007387 */ /* 0x000fe80000100800 */
[----:B------:R-:W-:Y:S04]  /*5e30*/  STS.U16 [R5+UR9+0x6980], R20 ;  /* 0x0069801405007988 */ /* 0x000fe80008000409 */
[----:B------:R-:W-:Y:S04]  /*5e40*/  STL [R1+0x69c], R93 ;  /* 0x00069c5d01007387 */ /* 0x000fe80000100800 */
[----:B------:R-:W-:Y:S04]  /*5e50*/  STS.U16 [R5+UR9+0xd80], R29 ;  /* 0x000d801d05007988 */ /* 0x000fe80008000409 */
[----:B------:R-:W-:Y:S04]  /*5e60*/  STS.U16 [R5+UR9+0x2d80], R28 ;  /* 0x002d801c05007988 */ /* 0x000fe80008000409 */
[----:B------:R3:W-:Y:S04]  /*5e70*/  STS.U16 [R5+UR9+0x4d80], R53 ;  /* 0x004d803505007988 */ /* 0x0007e80008000409 */
[----:B------:R-:W-:Y:S04]  /*5e80*/  STS.U16 [R5+UR9+0x6d80], R51 ;  /* 0x006d803305007988 */ /* 0x000fe80008000409 */
[----:B------:R-:W-:Y:S04]  /*5e90*/  STS.U16 [R18+UR9+0x200], R66 ;  /* 0x0002004212007988 */ /* 0x000fe80008000409 */
[----:B------:R-:W-:Y:S04]  /*5ea0*/  STS.U16 [R18+UR9+0x2200], R65 ;  /* 0x0022004112007988 */ /* 0x000fe80008000409 */
[----:B------:R-:W-:Y:S04]  /*5eb0*/  STS.U16 [R18+UR9+0x4200], R64 ;  /* 0x0042004012007988 */ /* 0x000fe80008000409 */
[----:B------:R-:W-:Y:S04]  /*5ec0*/  STS.U16 [R18+UR9+0x6200], R63 ;  /* 0x0062003f12007988 */ /* 0x000fe80008000409 */
[----:B------:R-:W-:Y:S04]  /*5ed0*/  STS.U16 [R18+UR9+0x600], R61 ;  /* 0x0006003d12007988 */ /* 0x000fe80008000409 */
[----:B------:R0:W-:Y:S01]  /*5ee0*/  STS.U16 [R18+UR9+0x2600], R55 ;  /* 0x0026003712007988 */ /* 0x0001e20008000409 */
[----:B----4-:R-:W-:-:S03]  /*5ef0*/  IMAD R23, R58, UR4, RZ ;  /* 0x000000043a177c24 */ /* 0x010fc6000f8e02ff */
[----:B------:R-:W4:Y:S01]  /*5f00*/  LDL.LU R58, [R1+0x444] ;  /* 0x00044400013a7983 */ /* 0x000f220000300800 */
[----:B--2---:R-:W-:-:S03]  /*5f10*/  IMAD R49, R59, UR4, RZ ;  /* 0x000000043b317c24 */ /* 0x004fc6000f8e02ff */
[----:B------:R-:W2:Y:S01]  /*5f20*/  LDL.LU R59, [R1+0x448] ;  /* 0x00044800013b7983 */ /* 0x000ea20000300800 */
[----:B---3--:R-:W-:-:S03]  /*5f30*/  IMAD R53, R60, UR4, RZ ;  /* 0x000000043c357c24 */ /* 0x008fc6000f8e02ff */
[----:B------:R-:W3:Y:S01]  /*5f40*/  LDL.LU R60, [R1+0x450] ;  /* 0x00045000013c7983 */ /* 0x000ee20000300800 */
[----:B0-----:R-:W-:-:S03]  /*5f50*/  IMAD R55, R62, UR4, RZ ;  /* 0x000000043e377c24 */ /* 0x001fc6000f8e02ff */
[----:B------:R-:W2:Y:S01]  /*5f60*/  LDL.LU R62, [R1+0x44c] ;  /* 0x00044c00013e7983 */ /* 0x000ea20000300800 */
[----:B------:R-:W-:Y:S02]  /*5f70*/  IMAD R83, R4, R93, RZ ;  /* 0x0000005d04537224 */ /* 0x000fe400078e02ff */
[----:B------:R-:W-:Y:S02]  /*5f80*/  VIADD R20, R84, 0xfffffff0 ;  /* 0xfffffff054147836 */ /* 0x000fe40000000000 */
[----:B------:R-:W-:Y:S01]  /*5f90*/  IMAD R21, R69, UR4, RZ ;  /* 0x0000000445157c24 */ /* 0x000fe2000f8e02ff */
[C---:B------:R-:W-:Y:S02]  /*5fa0*/  LEA R82, P0, R83.reuse, UR14, 0x1 ;  /* 0x0000000e53527c11 */ /* 0x040fe4000f8008ff */
[----:B------:R-:W-:Y:S02]  /*5fb0*/  ISETP.GE.U32.AND P5, PT, R20, 0x7fffffd1, PT ;  /* 0x7fffffd11400780c */ /* 0x000fe40003fa6070 */
[----:B------:R-:W-:-:S02]  /*5fc0*/  LEA.HI.X.SX32 R83, R83, UR15, 0x1, P0 ;  /* 0x0000000f53537c11 */ /* 0x000fc400080f0eff */
[-C--:B------:R-:W-:Y:S01]  /*5fd0*/  LEA R20, P6, R21, R82.reuse, 0x1 ;  /* 0x0000005215147211 */ /* 0x080fe200078c08ff */
[----:B------:R-:W-:Y:S01]  /*5fe0*/  IMAD R25, R25, UR4, RZ ;  /* 0x0000000419197c24 */ /* 0x000fe2000f8e02ff */
[-C--:B------:R-:W-:Y:S02]  /*5ff0*/  LEA R22, P0, R23, R82.reuse, 0x1 ;  /* 0x0000005217167211 */ /* 0x080fe400078008ff */
[-C--:B------:R-:W-:Y:S01]  /*6000*/  LEA.HI.X.SX32 R21, R21, R83.reuse, 0x1, P6 ;  /* 0x0000005315157211 */ /* 0x080fe200030f0eff */
[----:B------:R-:W-:Y:S01]  /*6010*/  IMAD R27, R27, UR4, RZ ;  /* 0x000000041b1b7c24 */ /* 0x000fe2000f8e02ff */
[----:B------:R-:W-:Y:S01]  /*6020*/  LEA.HI.X.SX32 R23, R23, R83, 0x1, P0 ;  /* 0x0000005317177211 */ /* 0x000fe200000f0eff */
[----:B------:R-:W-:Y:S01]  /*6030*/  IMAD R39, R24, UR4, RZ ;  /* 0x0000000418277c24 */ /* 0x000fe2000f8e02ff */
[----:B------:R-:W-:Y:S01]  /*6040*/  LEA R24, P6, R25, R82, 0x1 ;  /* 0x0000005219187211 */ /* 0x000fe200078c08ff */
[----:B------:R-:W-:Y:S01]  /*6050*/  STL.64 [R1+0x6b8], R20 ;  /* 0x0006b81401007387 */ /* 0x000fe20000100a00 */
[----:B------:R-:W-:-:S02]  /*6060*/  IMAD R29, R70, UR4, RZ ;  /* 0x00000004461d7c24 */ /* 0x000fc4000f8e02ff */
[----:B------:R-:W-:Y:S01]  /*6070*/  IMAD R41, R26, UR4, RZ ;  /* 0x000000041a297c24 */ /* 0x000fe2000f8e02ff */
[----:B------:R-:W-:Y:S01]  /*6080*/  STL [R1+0x664], R22 ;  /* 0x0006641601007387 */ /* 0x000fe20000100800 */
[----:B------:R-:W-:Y:S01]  /*6090*/  IMAD R31, R71, UR4, RZ ;  /* 0x00000004471f7c24 */ /* 0x000fe2000f8e02ff */
[-C--:B------:R-:W-:Y:S02]  /*60a0*/  LEA R26, P0, R27, R82.reuse, 0x1 ;  /* 0x000000521b1a7211 */ /* 0x080fe400078008ff */
[----:B------:R-:W-:Y:S01]  /*60b0*/  STL [R1+0x6a0], R22 ;  /* 0x0006a01601007387 */ /* 0x000fe20000100800 */
[----:B------:R-:W-:Y:S01]  /*60c0*/  IMAD R43, R52, UR4, RZ ;  /* 0x00000004342b7c24 */ /* 0x000fe2000f8e02ff */
[----:B------:R-:W-:Y:S02]  /*60d0*/  LEA.HI.X.SX32 R25, R25, R83, 0x1, P6 ;  /* 0x0000005319197211 */ /* 0x000fe400030f0eff */
[----:B------:R-:W-:Y:S01]  /*60e0*/  STL [R1+0x660], R23 ;  /* 0x0006601701007387 */ /* 0x000fe20000100800 */
[----:B------:R-:W-:Y:S01]  /*60f0*/  IMAD R45, R54, UR4, RZ ;  /* 0x00000004362d7c24 */ /* 0x000fe2000f8e02ff */
[----:B------:R-:W-:-:S02]  /*6100*/  LEA R28, P6, R29, R82, 0x1 ;  /* 0x000000521d1c7211 */ /* 0x000fc400078c08ff */
[----:B------:R-:W-:Y:S01]  /*6110*/  STL [R1+0x6a4], R23 ;  /* 0x0006a41701007387 */ /* 0x000fe20000100800 */
[----:B------:R-:W-:Y:S01]  /*6120*/  IMAD R47, R56, UR4, RZ ;  /* 0x00000004382f7c24 */ /* 0x000fe2000f8e02ff */
[----:B------:R-:W-:Y:S02]  /*6130*/  LEA.HI.X.SX32 R27, R27, R83, 0x1, P0 ;  /* 0x000000531b1b7211 */ /* 0x000fe400000f0eff */
[----:B------:R-:W2:Y:S01]  /*6140*/  LDL.LU R52, [R1+0x454] ;  /* 0x0004540001347983 */ /* 0x000ea20000300800 */
[----:B------:R-:W-:-:S03]  /*6150*/  LEA R30, P0, R31, R82, 0x1 ;  /* 0x000000521f1e7211 */ /* 0x000fc600078008ff */
[----:B------:R-:W2:Y:S01]  /*6160*/  LDL.LU R54, [R1+0x458] ;  /* 0x0004580001367983 */ /* 0x000ea20000300800 */
[----:B------:R-:W-:-:S03]  /*6170*/  LEA.HI.X.SX32 R29, R29, R83, 0x1, P6 ;  /* 0x000000531d1d7211 */ /* 0x000fc600030f0eff */
[----:B------:R-:W2:Y:S04]  /*6180*/  LDL.LU R56, [R1+0x45c] ;  /* 0x00045c0001387983 */ /* 0x000ea80000300800 */
[----:B------:R-:W-:Y:S01]  /*6190*/  STL [R1+0x6ac], R24 ;  /* 0x0006ac1801007387 */ /* 0x000fe20000100800 */
[----:B------:R-:W-:-:S03]  /*61a0*/  IMAD R51, R57, UR4, RZ ;  /* 0x0000000439337c24 */ /* 0x000fc6000f8e02ff */
[----:B------:R-:W-:Y:S01]  /*61b0*/  STL [R1+0x6a8], R25 ;  /* 0x0006a81901007387 */ /* 0x000fe20000100800 */
[----:B------:R-:W-:-:S03]  /*61c0*/  LEA.HI.X.SX32 R31, R31, R83, 0x1, P0 ;  /* 0x000000531f1f7211 */ /* 0x000fc600000f0eff */
[----:B------:R-:W-:Y:S04]  /*61d0*/  STL [R1+0x66c], R26 ;  /* 0x00066c1a01007387 */ /* 0x000fe80000100800 */
[----:B------:R-:W-:Y:S04]  /*61e0*/  STL [R1+0x6b0], R26 ;  /* 0x0006b01a01007387 */ /* 0x000fe80000100800 */
[----:B------:R-:W-:Y:S04]  /*61f0*/  STL [R1+0x668], R27 ;  /* 0x0006681b01007387 */ /* 0x000fe80000100800 */
[----:B------:R-:W-:Y:S01]  /*6200*/  STL [R1+0x6b4], R27 ;  /* 0x0006b41b01007387 */ /* 0x000fe20000100800 */
[----:B------:R-:W-:-:S02]  /*6210*/  IMAD R33, R72, UR4, RZ ;  /* 0x0000000448217c24 */ /* 0x000fc4000f8e02ff */
[----:B------:R-:W-:Y:S02]  /*6220*/  IMAD R37, R74, UR4, RZ ;  /* 0x000000044a257c24 */ /* 0x000fe4000f8e02ff */
[----:B----4-:R-:W-:Y:S02]  /*6230*/  IMAD R57, R58, UR4, RZ ;  /* 0x000000043a397c24 */ /* 0x010fe4000f8e02ff */
[----:B------:R-:W4:Y:S04]  /*6240*/  LDL.LU R58, [R1+0x460] ;  /* 0x00046000013a7983 */ /* 0x000f280000300800 */
[----:B------:R0:W-:Y:S04]  /*6250*/  STL.64 [R1+0x6c0], R28 ;  /* 0x0006c01c01007387 */ /* 0x0001e80000100a00 */
[----:B------:R-:W-:Y:S04]  /*6260*/  STL [R1+0x674], R30 ;  /* 0x0006741e01007387 */ /* 0x000fe80000100800 */
[----:B------:R-:W-:Y:S04]  /*6270*/  STL [R1+0x670], R31 ;  /* 0x0006701f01007387 */ /* 0x000fe80000100800 */
[----:B------:R-:W-:Y:S01]  /*6280*/  STL.64 [R1+0x6c8], R30 ;  /* 0x0006c81e01007387 */ /* 0x000fe20000100a00 */
[----:B---3--:R-:W-:-:S03]  /*6290*/  IMAD R61, R60, UR4, RZ ;  /* 0x000000043c3d7c24 */ /* 0x008fc6000f8e02ff */
[----:B------:R-:W3:Y:S01]  /*62a0*/  LDL.LU R60, [R1+0x464] ;  /* 0x00046400013c7983 */ /* 0x000ee20000300800 */
[----:B--2---:R-:W-:-:S03]  /*62b0*/  IMAD R63, R62, UR4, RZ ;  /* 0x000000043e3f7c24 */ /* 0x004fc6000f8e02ff */
        /* <DEDUP_REMOVED lines=8> */
[----:B------:R-:W2:Y:S01]  /*6340*/  LDL.LU R88, [R1+0x3ec] ;  /* 0x0003ec0001587983 */ /* 0x000ea20000300800 */
[----:B------:R-:W-:-:S05]  /*6350*/  IMAD R35, R73, UR4, RZ ;  /* 0x0000000449237c24 */ /* 0x000fca000f8e02ff */
[-C--:B------:R-:W-:Y:S02]  /*6360*/  LEA R34, P0, R35, R82.reuse, 0x1 ;  /* 0x0000005223227211 */ /* 0x080fe400078008ff */
[-C--:B------:R-:W-:Y:S02]  /*6370*/  LEA R32, P6, R33, R82.reuse, 0x1 ;  /* 0x0000005221207211 */ /* 0x080fe400078c08ff */
[-C--:B------:R-:W-:Y:S02]  /*6380*/  LEA.HI.X.SX32 R35, R35, R83.reuse, 0x1, P0 ;  /* 0x0000005323237211 */ /* 0x080fe400000f0eff */
[----:B------:R-:W-:Y:S02]  /*6390*/  LEA R36, P0, R37, R82, 0x1 ;  /* 0x0000005225247211 */ /* 0x000fe400078008ff */
[-C--:B------:R-:W-:Y:S02]  /*63a0*/  LEA.HI.X.SX32 R33, R33, R83.reuse, 0x1, P6 ;  /* 0x0000005321217211 */ /* 0x080fe400030f0eff */
[----:B------:R-:W-:-:S02]  /*63b0*/  LEA.HI.X.SX32 R37, R37, R83, 0x1, P0 ;  /* 0x0000005325257211 */ /* 0x000fc400000f0eff */
[-C--:B------:R-:W-:Y:S02]  /*63c0*/  LEA R40, P0, R41, R82.reuse, 0x1 ;  /* 0x0000005229287211 */ /* 0x080fe400078008ff */
[-C--:B------:R-:W-:Y:S02]  /*63d0*/  LEA R38, P6, R39, R82.reuse, 0x1 ;  /* 0x0000005227267211 */ /* 0x080fe400078c08ff */
[-C--:B------:R-:W-:Y:S02]  /*63e0*/  LEA.HI.X.SX32 R41, R41, R83.reuse, 0x1, P0 ;  /* 0x0000005329297211 */ /* 0x080fe400000f0eff */
[----:B------:R-:W-:Y:S02]  /*63f0*/  LEA.HI.X.SX32 R39, R39, R83, 0x1, P6 ;  /* 0x0000005327277211 */ /* 0x000fe400030f0eff */
[-C--:B------:R-:W-:Y:S02]  /*6400*/  LEA R44, P0, R45, R82.reuse, 0x1 ;  /* 0x000000522d2c7211 */ /* 0x080fe400078008ff */
[----:B------:R-:W-:-:S02]  /*6410*/  LEA R42, P6, R43, R82, 0x1 ;  /* 0x000000522b2a7211 */ /* 0x000fc400078c08ff */
[-C--:B------:R-:W-:Y:S02]  /*6420*/  LEA.HI.X.SX32 R45, R45, R83.reuse, 0x1, P0 ;  /* 0x000000532d2d7211 */ /* 0x080fe400000f0eff */
[-C--:B------:R-:W-:Y:S02]  /*6430*/  LEA.HI.X.SX32 R43, R43, R83.reuse, 0x1, P6 ;  /* 0x000000532b2b7211 */ /* 0x080fe400030f0eff */
[-C--:B------:R-:W-:Y:S02]  /*6440*/  LEA R48, P0, R49, R82.reuse, 0x1 ;  /* 0x0000005231307211 */ /* 0x080fe400078008ff */
[----:B------:R-:W-:Y:S01]  /*6450*/  LEA R46, P6, R47, R82, 0x1 ;  /* 0x000000522f2e7211 */ /* 0x000fe200078c08ff */
[----:B------:R-:W-:Y:S01]  /*6460*/  IMAD R65, R52, UR4, RZ ;  /* 0x0000000434417c24 */ /* 0x000fe2000f8e02ff */
[-C--:B------:R-:W-:Y:S02]  /*6470*/  LEA.HI.X.SX32 R49, R49, R83.reuse, 0x1, P0 ;  /* 0x0000005331317211 */ /* 0x080fe400000f0eff */
[----:B------:R-:W-:-:S02]  /*6480*/  LEA.HI.X.SX32 R47, R47, R83, 0x1, P6 ;  /* 0x000000532f2f7211 */ /* 0x000fc400030f0eff */
[-C--:B------:R-:W-:Y:S02]  /*6490*/  LEA R52, P0, R53, R82.reuse, 0x1 ;  /* 0x0000005235347211 */ /* 0x080fe400078008ff */
[-C--:B------:R-:W-:Y:S01]  /*64a0*/  LEA R50, P6, R51, R82.reuse, 0x1 ;  /* 0x0000005233327211 */ /* 0x080fe200078c08ff */
[----:B------:R-:W-:Y:S01]  /*64b0*/  IMAD R71, R56, UR4, RZ ;  /* 0x0000000438477c24 */ /* 0x000fe2000f8e02ff */
[-C--:B------:R-:W-:Y:S01]  /*64c0*/  LEA.HI.X.SX32 R53, R53, R83.reuse, 0x1, P0 ;  /* 0x0000005335357211 */ /* 0x080fe200000f0eff */
[----:B------:R-:W-:Y:S01]  /*64d0*/  IMAD R69, R54, UR4, RZ ;  /* 0x0000000436457c24 */ /* 0x000fe2000f8e02ff */
[----:B------:R-:W-:Y:S01]  /*64e0*/  LEA.HI.X.SX32 R51, R51, R83, 0x1, P6 ;  /* 0x0000005333337211 */ /* 0x000fe200030f0eff */
[----:B------:R-:W-:Y:S01]  /*64f0*/  IMAD R59, R59, UR4, RZ ;  /* 0x000000043b3b7c24 */ /* 0x000fe2000f8e02ff */
[-C--:B------:R-:W-:Y:S02]  /*6500*/  LEA R56, P0, R57, R82.reuse, 0x1 ;  /* 0x0000005239387211 */ /* 0x080fe400078008ff */
[----:B------:R-:W-:-:S02]  /*6510*/  LEA R54, P6, R55, R82, 0x1 ;  /* 0x0000005237367211 */ /* 0x000fc400078c08ff */
[-C--:B------:R-:W-:Y:S02]  /*6520*/  LEA.HI.X.SX32 R57, R57, R83.reuse, 0x1, P0 ;  /* 0x0000005339397211 */ /* 0x080fe400000f0eff */
[----:B------:R-:W-:Y:S02]  /*6530*/  LEA.HI.X.SX32 R55, R55, R83, 0x1, P6 ;  /* 0x0000005337377211 */ /* 0x000fe400030f0eff */
[----:B------:R-:W-:-:S06]  /*6540*/  PRMT R0, RZ, 0x7610, R0 ;  /* 0x00007610ff007816 */ /* 0x000fcc0000000000 */
[----:B------:R0:W2:Y:S02]  /*6550*/  @!P4 LDG.E.U16 R0, desc[UR22][R12.64] ;  /* 0x000000160c00c981 */ /* 0x0000a4000c1e1500 */
[----:B0-----:R-:W-:Y:S02]  /*6560*/  VIADD R13, R84, 0x1f ;  /* 0x0000001f540d7836 */ /* 0x001fe40000000000 */
[----:B------:R-:W2:Y:S04]  /*6570*/  LDL.LU R12, [R1+0x3e8] ;  /* 0x0003e800010c7983 */ /* 0x000ea80000300800 */
[----:B------:R-:W-:Y:S04]  /*6580*/  STL [R1+0x5f4], R13 ;  /* 0x0005f40d01007387 */ /* 0x000fe80000100800 */
[----:B------:R-:W-:Y:S01]  /*6590*/  STL [R1+0x620], R13 ;  /* 0x0006200d01007387 */ /* 0x000fe20000100800 */
[----:B----4-:R-:W-:Y:S01]  /*65a0*/  IMAD R73, R58, UR4, RZ ;  /* 0x000000043a497c24 */ /* 0x010fe2000f8e02ff */
[----:B------:R-:W-:-:S04]  /*65b0*/  LEA R58, P6, R59, R82, 0x1 ;  /* 0x000000523b3a7211 */ /* 0x000fc800078c08ff */
[----:B------:R-:W-:Y:S01]  /*65c0*/  LEA.HI.X.SX32 R59, R59, R83, 0x1, P6 ;  /* 0x000000533b3b7211 */ /* 0x000fe200030f0eff */
[----:B---3--:R-:W-:Y:S01]  /*65d0*/  IMAD R75, R60, UR4, RZ ;  /* 0x000000043c4b7c24 */ /* 0x008fe2000f8e02ff */
[----:B------:R-:W-:Y:S01]  /*65e0*/  LEA R60, P0, R61, R82, 0x1 ;  /* 0x000000523d3c7211 */ /* 0x000fe200078008ff */
[----:B--2---:R-:W-:-:S03]  /*65f0*/  IMAD R67, R62, UR4, RZ ;  /* 0x000000043e437c24 */ /* 0x004fc6000f8e02ff */
[-C--:B------:R-:W-:Y:S02]  /*6600*/  LEA.HI.X.SX32 R61, R61, R83.reuse, 0x1, P0 ;  /* 0x000000533d3d7211 */ /* 0x080fe400000f0eff */
[-C--:B------:R-:W-:Y:S02]  /*6610*/  LEA R64, P0, R65, R82.reuse, 0x1 ;  /* 0x0000005241407211 */ /* 0x080fe400078008ff */
[-C--:B------:R-:W-:Y:S02]  /*6620*/  LEA R62, P6, R63, R82.reuse, 0x1 ;  /* 0x000000523f3e7211 */ /* 0x080fe400078c08ff */
[-C--:B------:R-:W-:Y:S02]  /*6630*/  LEA.HI.X.SX32 R65, R65, R83.reuse, 0x1, P0 ;  /* 0x0000005341417211 */ /* 0x080fe400000f0eff */
[----:B------:R-:W-:Y:S02]  /*6640*/  LEA.HI.X.SX32 R63, R63, R83, 0x1, P6 ;  /* 0x000000533f3f7211 */ /* 0x000fe400030f0eff */
[----:B------:R-:W-:-:S02]  /*6650*/  LEA R68, P0, R69, R82, 0x1 ;  /* 0x0000005245447211 */ /* 0x000fc400078008ff */
[-C--:B------:R-:W-:Y:S01]  /*6660*/  LEA R66, P6, R67, R82.reuse, 0x1 ;  /* 0x0000005243427211 */ /* 0x080fe200078c08ff */
[----:B------:R-:W-:Y:S01]  /*6670*/  IMAD R79, R72, UR4, RZ ;  /* 0x00000004484f7c24 */ /* 0x000fe2000f8e02ff */
[-C--:B------:R-:W-:Y:S01]  /*6680*/  LEA.HI.X.SX32 R69, R69, R83.reuse, 0x1, P0 ;  /* 0x0000005345457211 */ /* 0x080fe200000f0eff */
[----:B------:R-:W-:Y:S01]  /*6690*/  IMAD R77, R70, UR4, RZ ;  /* 0x00000004464d7c24 */ /* 0x000fe2000f8e02ff */
[-C--:B------:R-:W-:Y:S02]  /*66a0*/  LEA.HI.X.SX32 R67, R67, R83.reuse, 0x1, P6 ;  /* 0x0000005343437211 */ /* 0x080fe400030f0eff */
[-C--:B------:R-:W-:Y:S02]  /*66b0*/  LEA R72, P0, R73, R82.reuse, 0x1 ;  /* 0x0000005249487211 */ /* 0x080fe400078008ff */
[----:B------:R-:W-:Y:S01]  /*66c0*/  LEA R70, P6, R71, R82, 0x1 ;  /* 0x0000005247467211 */ /* 0x000fe200078c08ff */
[----:B------:R-:W-:Y:S01]  /*66d0*/  IMAD R81, R74, UR4, RZ ;  /* 0x000000044a517c24 */ /* 0x000fe2000f8e02ff */
[----:B------:R-:W-:-:S02]  /*66e0*/  LEA.HI.X.SX32 R73, R73, R83, 0x1, P0 ;  /* 0x0000005349497211 */ /* 0x000fc400000f0eff */
[-C--:B------:R-:W-:Y:S02]  /*66f0*/  LEA.HI.X.SX32 R71, R71, R83.reuse, 0x1, P6 ;  /* 0x0000005347477211 */ /* 0x080fe400030f0eff */
[-C--:B------:R-:W-:Y:S02]  /*6700*/  LEA R76, P0, R77, R82.reuse, 0x1 ;  /* 0x000000524d4c7211 */ /* 0x080fe400078008ff */
[-C--:B------:R-:W-:Y:S01]  /*6710*/  LEA R74, P6, R75, R82.reuse, 0x1 ;  /* 0x000000524b4a7211 */ /* 0x080fe200078c08ff */
[----:B------:R-:W-:Y:S01]  /*6720*/  IMAD R5, R80, UR4, RZ ;  /* 0x0000000450057c24 */ /* 0x000fe2000f8e02ff */
[-C--:B------:R-:W-:Y:S02]  /*6730*/  LEA.HI.X.SX32 R77, R77, R83.reuse, 0x1, P0 ;  /* 0x000000534d4d7211 */ /* 0x080fe400000f0eff */
[----:B------:R-:W-:Y:S02]  /*6740*/  LEA.HI.X.SX32 R75, R75, R83, 0x1, P6 ;  /* 0x000000534b4b7211 */ /* 0x000fe400030f0eff */
[----:B------:R-:W-:-:S02]  /*6750*/  LEA R80, P0, R81, R82, 0x1 ;  /* 0x0000005251507211 */ /* 0x000fc400078008ff */
[-C--:B------:R-:W-:Y:S02]  /*6760*/  LEA R78, P6, R79, R82.reuse, 0x1 ;  /* 0x000000524f4e7211 */ /* 0x080fe400078c08ff */
[-C--:B------:R-:W-:Y:S02]  /*6770*/  LEA.HI.X.SX32 R81, R81, R83.reuse, 0x1, P0 ;  /* 0x0000005351517211 */ /* 0x080fe400000f0eff */
[----:B------:R-:W-:Y:S02]  /*6780*/  LEA.HI.X.SX32 R79, R79, R83, 0x1, P6 ;  /* 0x000000534f4f7211 */ /* 0x000fe400030f0eff */
[----:B------:R-:W-:Y:S02]  /*6790*/  ISETP.GT.AND P0, PT, R13, 0x1f, PT ;  /* 0x0000001f0d00780c */ /* 0x000fe40003f04270 */
[----:B------:R-:W-:Y:S02]  /*67a0*/  LEA R82, P6, R5, R82, 0x1 ;  /* 0x0000005205527211 */ /* 0x000fe400078c08ff */
[----:B------:R-:W-:-:S02]  /*67b0*/  ISETP.LT.AND P0, PT, R4, R84, P0 ;  /* 0x000000540400720c */ /* 0x000fc40000701270 */
[----:B------:R-:W-:Y:S01]  /*67c0*/  LEA.HI.X.SX32 R83, R5, R83, 0x1, P6 ;  /* 0x0000005305537211 */ /* 0x000fe200030f0eff */
[----:B------:R-:W2:Y:S04]  /*67d0*/  LDL.LU R4, [R1+0x3e4] ;  /* 0x0003e40001047983 */ /* 0x000ea80000300800 */
[----:B------:R-:W3:Y:S04]  /*67e0*/  LDL.LU R5, [R1+0x3d0] ;  /* 0x0003d00001057983 */ /* 0x000ee80000300800 */
[----:B------:R-:W4:Y:S04]  /*67f0*/  LDL.LU R92, [R1+0x3cc] ;  /* 0x0003cc00015c7983 */ /* 0x000f280000300800 */
        /* <DEDUP_REMOVED lines=12> */
[----:B------:R0:W-:Y:S04]  /*68c0*/  STS.U16 [R18+UR9+0x4600], R87 ;  /* 0x0046005712007988 */ /* 0x0001e80008000409 */
[----:B------:R-:W4:Y:S04]  /*68d0*/  LDL.LU R86, [R1+0x2c4] ;  /* 0x0002c40001567983 */ /* 0x000f280000300800 */
[----:B------:R1:W-:Y:S04]  /*68e0*/  STS.U16 [R18+UR9+0x6600], R89 ;  /* 0x0066005912007988 */ /* 0x0003e80008000409 */
[----:B0-----:R-:W4:Y:S04]  /*68f0*/  LDL.LU R87, [R1+0x2c0] ;  /* 0x0002c00001577983 */ /* 0x001f280000300800 */
[----:B------:R-:W4:Y:S04]  /*6900*/  LDL.LU R20, [R1+0x1d0] ;  /* 0x0001d00001147983 */ /* 0x000f280000300800 */
[----:B------:R0:W-:Y:S04]  /*6910*/  STS.U16 [R18+UR9+0xa00], R90 ;  /* 0x000a005a12007988 */ /* 0x0001e80008000409 */
[----:B-1----:R-:W4:Y:S04]  /*6920*/  LDL.LU R89, [R1+0x1dc] ;  /* 0x0001dc0001597983 */ /* 0x002f280000300800 */
[----:B------:R1:W-:Y:S04]  /*6930*/  STS.U16 [R18+UR9+0x2a00], R88 ;  /* 0x002a005812007988 */ /* 0x0003e80008000409 */
[----:B0-----:R-:W4:Y:S04]  /*6940*/  LDL.LU R90, [R1+0x1d8] ;  /* 0x0001d800015a7983 */ /* 0x001f280000300800 */
[----:B-1----:R-:W4:Y:S04]  /*6950*/  LDL.LU R88, [R1+0x1d4] ;  /* 0x0001d40001587983 */ /* 0x002f280000300800 */
[----:B------:R0:W-:Y:S04]  /*6960*/  STS.U16 [R18+UR9+0x4a00], R12 ;  /* 0x004a000c12007988 */ /* 0x0001e80008000409 */
[----:B------:R-:W4:Y:S04]  /*6970*/  LDL.LU R84, [R1+0x1cc] ;  /* 0x0001cc0001547983 */ /* 0x000f280000300800 */
[----:B------:R-:W4:Y:S04]  /*6980*/  LDL.LU R30, [R1+0x1c8] ;  /* 0x0001c800011e7983 */ /* 0x000f280000300800 */
[----:B------:R-:W4:Y:S04]  /*6990*/  LDL.LU R31, [R1+0x1c4] ;  /* 0x0001c400011f7983 */ /* 0x000f280000300800 */
[----:B------:R-:W4:Y:S04]  /*69a0*/  LDL.LU R28, [R1+0xdc] ;  /* 0x0000dc00011c7983 */ /* 0x000f280000300800 */
[----:B0-----:R-:W4:Y:S04]  /*69b0*/  LDL.LU R12, [R1+0xc0] ;  /* 0x0000c000010c7983 */ /* 0x001f280000300800 */
[----:B--2---:R0:W-:Y:S04]  /*69c0*/  STS.U16 [R18+UR9+0x6a00], R4 ;  /* 0x006a000412007988 */ /* 0x0041e80008000409 */
[----:B---3--:R1:W-:Y:S04]  /*69d0*/  STS.U16 [R18+UR9+0xe00], R5 ;  /* 0x000e000512007988 */ /* 0x0083e80008000409 */
[----:B----4-:R-:W-:Y:S04]  /*69e0*/  STS.U16 [R18+UR9+0x2e00], R92 ;  /* 0x002e005c12007988 */ /* 0x010fe80008000409 */
[----:B------:R-:W-:Y:S04]  /*69f0*/  STS.U16 [R18+UR9+0x4e00], R19 ;  /* 0x004e001312007988 */ /* 0x000fe80008000409 */
[----:B------:R2:W-:Y:S04]  /*6a00*/  STS.U16 [R18+UR9+0x6e00], R91 ;  /* 0x006e005b12007988 */ /* 0x0005e80008000409 */
[----:B0-----:R-:W3:Y:S04]  /*6a10*/  LDL.LU R4, [R1+0x72c] ;  /* 0x00072c0001047983 */ /* 0x001ee80000300800 */
[----:B-1----:R-:W3:Y:S01]  /*6a20*/  LDL.LU R5, [R1+0x728] ;  /* 0x0007280001057983 */ /* 0x002ee20000300800 */
[----:B--2---:R-:W-:-:S03]  /*6a30*/  LOP3.LUT R91, R3, 0x50, RZ, 0x3c, !PT ;  /* 0x00000050035b7812 */ /* 0x004fc600078e3cff */
[----:B------:R-:W2:Y:S04]  /*6a40*/  LDL.LU R92, [R1+0x724] ;  /* 0x00072400015c7983 */ /* 0x000ea80000300800 */
[----:B------:R-:W4:Y:S04]  /*6a50*/  LDL.LU R19, [R1+0x720] ;  /* 0x0007200001137983 */ /* 0x000f280000300800 */
[----:B------:R0:W-:Y:S04]  /*6a60*/  STS.U16 [R91+UR9+0x280], R8 ;  /* 0x000280085b007988 */ /* 0x0001e80008000409 */
[----:B------:R-:W2:Y:S04]  /*6a70*/  LDL.LU R18, [R1+0x71c] ;  /* 0x00071c0001127983 */ /* 0x000ea80000300800 */
[----:B------:R1:W-:Y:S04]  /*6a80*/  STS.U16 [R91+UR9+0x2280], R29 ;  /* 0x0022801d5b007988 */ /* 0x0003e80008000409 */
[----:B0-----:R-:W2:Y:S04]  /*6a90*/  LDL.LU R8, [R1+0x718] ;  /* 0x0007180001087983 */ /* 0x001ea80000300800 */
[----:B------:R0:W-:Y:S04]  /*6aa0*/  STS.U16 [R91+UR9+0x4280], R21 ;  /* 0x004280155b007988 */ /* 0x0001e80008000409 */
[----:B-1----:R-:W2:Y:S04]  /*6ab0*/  LDL.LU R29, [R1+0xd0] ;  /* 0x0000d000011d7983 */ /* 0x002ea80000300800 */
        /* <DEDUP_REMOVED lines=18> */
[----:B------:R-:W-:Y:S04]  /*6be0*/  STS.U16 [R91+UR9+0xe80], R20 ;  /* 0x000e80145b007988 */ /* 0x000fe80008000409 */
[----:B-1----:R-:W2:Y:S04]  /*6bf0*/  LDL.LU R87, [R1+0x6f4] ;  /* 0x0006f40001577983 */ /* 0x002ea80000300800 */
[----:B------:R0:W-:Y:S04]  /*6c00*/  STS.U16 [R91+UR9+0x2e80], R89 ;  /* 0x002e80595b007988 */ /* 0x0001e80008000409 */
[----:B------:R1:W-:Y:S04]  /*6c10*/  STS.U16 [R91+UR9+0x4e80], R90 ;  /* 0x004e805a5b007988 */ /* 0x0003e80008000409 */
[----:B------:R1:W-:Y:S04]  /*6c20*/  STS.U16 [R91+UR9+0x6e80], R88 ;  /* 0x006e80585b007988 */ /* 0x0003e80008000409 */
[----:B0-----:R-:W2:Y:S04]  /*6c30*/  LDL.LU R89, [R1+0x6f0] ;  /* 0x0006f00001597983 */ /* 0x001ea80000300800 */
[----:B-1----:R-:W2:Y:S04]  /*6c40*/  LDL.LU R90, [R1+0x6ec] ;  /* 0x0006ec00015a7983 */ /* 0x002ea80000300800 */
[----:B------:R-:W2:Y:S04]  /*6c50*/  LDL.LU R91, [R1+0x6e8] ;  /* 0x0006e800015b7983 */ /* 0x000ea80000300800 */
[----:B------:R-:W3:Y:S01]  /*6c60*/  LDL.LU R88, [R1+0x6e4] ;  /* 0x0006e40001587983 */ /* 0x000ee20000300800 */
[----:B------:R-:W-:-:S05]  /*6c70*/  LOP3.LUT R20, R3, 0x60, RZ, 0x3c, !PT ;  /* 0x0000006003147812 */ /* 0x000fca00078e3cff */
[----:B------:R-:W-:Y:S04]  /*6c80*/  STS.U16 [R20+UR9+0x300], R84 ;  /* 0x0003005414007988 */ /* 0x000fe80008000409 */
[----:B------:R-:W-:Y:S04]  /*6c90*/  STS.U16 [R20+UR9+0x2300], R30 ;  /* 0x0023001e14007988 */ /* 0x000fe80008000409 */
[----:B------:R-:W-:Y:S04]  /*6ca0*/  STS.U16 [R20+UR9+0x4300], R31 ;  /* 0x0043001f14007988 */ /* 0x000fe80008000409 */
[----:B------:R-:W-:Y:S04]  /*6cb0*/  STS.U16 [R20+UR9+0x6300], R28 ;  /* 0x0063001c14007988 */ /* 0x000fe80008000409 */
[----:B------:R0:W-:Y:S04]  /*6cc0*/  STS.U16 [R20+UR9+0x700], R12 ;  /* 0x0007000c14007988 */ /* 0x0001e80008000409 */
[----:B------:R-:W-:Y:S01]  /*6cd0*/  STL [R1+0x5dc], R20 ;  /* 0x0005dc1401007387 */ /* 0x000fe20000100800 */
[----:B0-----:R-:W-:-:S03]  /*6ce0*/  LOP3.LUT R12, R3, 0x70, RZ, 0x3c, !PT ;  /* 0x00000070030c7812 */ /* 0x001fc600078e3cff */
[----:B------:R-:W-:Y:S04]  /*6cf0*/  STL [R1+0x624], R3 ;  /* 0x0006240301007387 */ /* 0x000fe80000100800 */
[----:B------:R-:W-:Y:S04]  /*6d00*/  STL [R1+0x5d8], R12 ;  /* 0x0005d80c01007387 */ /* 0x000fe80000100800 */
[----:B--2---:R-:W-:Y:S04]  /*6d10*/  STS.U16 [R20+UR9+0x2700], R91 ;  /* 0x0027005b14007988 */ /* 0x004fe80008000409 */
[----:B------:R-:W-:Y:S04]  /*6d20*/  STS.U16 [R20+UR9+0x4700], R90 ;  /* 0x0047005a14007988 */ /* 0x000fe80008000409 */
[----:B------:R-:W-:Y:S04]  /*6d30*/  STS.U16 [R20+UR9+0x6700], R89 ;  /* 0x0067005914007988 */ /* 0x000fe80008000409 */
[----:B---3--:R-:W-:Y:S04]  /*6d40*/  STS.U16 [R20+UR9+0xb00], R88 ;  /* 0x000b005814007988 */ /* 0x008fe80008000409 */
[----:B------:R-:W-:Y:S04]  /*6d50*/  STS.U16 [R20+UR9+0x2b00], R87 ;  /* 0x002b005714007988 */ /* 0x000fe80008000409 */
[----:B------:R-:W-:Y:S04]  /*6d60*/  STS.U16 [R20+UR9+0x4b00], R86 ;  /* 0x004b005614007988 */ /* 0x000fe80008000409 */
[----:B------:R-:W-:Y:S04]  /*6d70*/  STS.U16 [R20+UR9+0x6b00], R85 ;  /* 0x006b005514007988 */ /* 0x000fe80008000409 */
[----:B------:R-:W-:Y:S04]  /*6d80*/  STS.U16 [R20+UR9+0xf00], R29 ;  /* 0x000f001d14007988 */ /* 0x000fe80008000409 */
[----:B------:R-:W-:Y:S04]  /*6d90*/  STS.U16 [R20+UR9+0x2f00], R21 ;  /* 0x002f001514007988 */ /* 0x000fe80008000409 */
[----:B------:R0:W-:Y:S04]  /*6da0*/  STS.U16 [R20+UR9+0x4f00], R11 ;  /* 0x004f000b14007988 */ /* 0x0001e80008000409 */
[----:B------:R1:W-:Y:S04]  /*6db0*/  STS.U16 [R20+UR9+0x6f00], R8 ;  /* 0x006f000814007988 */ /* 0x0003e80008000409 */
[----:B------:R2:W-:Y:S04]  /*6dc0*/  STS.U16 [R12+UR9+0x380], R9 ;  /* 0x000380090c007988 */ /* 0x0005e80008000409 */
[----:B0-----:R-:W3:Y:S04]  /*6dd0*/  LDL.LU R11, [R1+0x6e0] ;  /* 0x0006e000010b7983 */ /* 0x001ee80000300800 */
[----:B-1----:R-:W4:Y:S04]  /*6de0*/  LDL.LU R8, [R1+0x6dc] ;  /* 0x0006dc0001087983 */ /* 0x002f280000300800 */
[----:B--2---:R-:W4:Y:S01]  /*6df0*/  LDL.LU R9, [R1+0x6d8] ;  /* 0x0006d80001097983 */ /* 0x004f220000300800 */
[----:B------:R-:W-:-:S02]  /*6e00*/  IMAD R86, R92, 0xf, RZ ;  /* 0x0000000f5c567824 */ /* 0x000fc400078e02ff */
[----:B------:R-:W-:Y:S01]  /*6e10*/  IMAD R87, R92, 0x17, RZ ;  /* 0x000000175c577824 */ /* 0x000fe200078e02ff */
[----:B------:R0:W-:Y:S01]  /*6e20*/  STS.U16 [R12+UR9+0x2380], R0 ;  /* 0x002380000c007988 */ /* 0x0001e20008000409 */
[----:B------:R-:W-:-:S04]  /*6e30*/  IMAD.WIDE R88, R86, 0x2, R4 ;  /* 0x0000000256587825 */ /* 0x000fc800078e0204 */
[----:B------:R-:W-:Y:S01]  /*6e40*/  IMAD.WIDE R30, R87, 0x2, R4 ;  /* 0x00000002571e7825 */ /* 0x000fe200078e0204 */
[----:B0-----:R-:W2:Y:S04]  /*6e50*/  LDL.LU R0, [R1+0x6d4] ;  /* 0x0006d40001007983 */ /* 0x001ea80000300800 */
[----:B------:R-:W-:Y:S04]  /*6e60*/  STL [R1+0x628], R92 ;  /* 0x0006285c01007387 */ /* 0x000fe80000100800 */
[----:B------:R-:W-:Y:S04]  /*6e70*/  STL [R1+0x630], R4 ;  /* 0x0006300401007387 */ /* 0x000fe80000100800 */
[----:B------:R-:W-:Y:S04]  /*6e80*/  STL.64 [R1+0x1d8], R88 ;  /* 0x0001d85801007387 */ /* 0x000fe80000100a00 */
[----:B------:R-:W-:Y:S04]  /*6e90*/  STL [R1+0x62c], R5 ;  /* 0x00062c0501007387 */ /* 0x000fe80000100800 */
[----:B------:R-:W-:Y:S01]  /*6ea0*/  STL.64 [R1+0xd8], R30 ;  /* 0x0000d81e01007387 */ /* 0x000fe20000100a00 */
[----:B---3--:R-:W-:-:S04]  /*6eb0*/  IMAD.WIDE R20, R2, 0x2, R10 ;  /* 0x0000000202147825 */ /* 0x008fc800078e020a */
[----:B----4-:R-:W-:Y:S02]  /*6ec0*/  IMAD.WIDE R28, R2, 0x2, R8 ;  /* 0x00000002021c7825 */ /* 0x010fe400078e0208 */
[----:B------:R-:W3:Y:S01]  /*6ed0*/  LDL.LU R2, [R1+0x6d0] ;  /* 0x0006d00001027983 */ /* 0x000ee20000300800 */
[----:B------:R-:W-:Y:S01]  /*6ee0*/  PRMT R27, RZ, 0x7610, R27 ;  /* 0x00007610ff1b7816 */ /* 0x000fe2000000001b */
[----:B------:R-:W-:Y:S01]  /*6ef0*/  IMAD R90, R92, 0x1f, RZ ;  /* 0x0000001f5c5a7824 */ /* 0x000fe200078e02ff */
[----:B------:R-:W-:Y:S02]  /*6f00*/  PRMT R26, RZ, 0x7610, R26 ;  /* 0x00007610ff1a7816 */ /* 0x000fe4000000001a */
[----:B------:R-:W-:Y:S01]  /*6f10*/  PRMT R93, RZ, 0x7610, R93 ;  /* 0x00007610ff5d7816 */ /* 0x000fe2000000005d */
[----:B------:R-:W-:Y:S01]  /*6f20*/  IMAD.WIDE R84, R90, 0x2, R4 ;  /* 0x000000025a547825 */ /* 0x000fe200078e0204 */
[----:B------:R-:W-:Y:S01]  /*6f30*/  PRMT R25, RZ, 0x7610, R25 ;  /* 0x00007610ff197816 */ /* 0x000fe20000000019 */
[----:B------:R0:W-:Y:S01]  /*6f40*/  STL.64 [R1+0x2c8], R28 ;  /* 0x0002c81c01007387 */ /* 0x0001e20000100a00 */
[----:B------:R-:W-:-:S03]  /*6f50*/  PRMT R23, RZ, 0x7610, R23 ;  /* 0x00007610ff177816 */ /* 0x000fc60000000017 */
[----:B------:R0:W4:Y:S01]  /*6f60*/  @!P4 LDG.E.U16 R27, desc[UR22][R28.64] ;  /* 0x000000161c1bc981 */ /* 0x000122000c1e1500 */
[----:B------:R-:W-:-:S03]  /*6f70*/  PRMT R24, RZ, 0x7610, R24 ;  /* 0x00007610ff187816 */ /* 0x000fc60000000018 */
[----:B------:R1:W-:Y:S01]  /*6f80*/  STL.64 [R1+0x2c0], R20 ;  /* 0x0002c01401007387 */ /* 0x0003e20000100a00 */
[----:B------:R-:W-:-:S03]  /*6f90*/  PRMT R22, RZ, 0x7610, R22 ;  /* 0x00007610ff167816 */ /* 0x000fc60000000016 */
[----:B------:R1:W2:Y:S01]  /*6fa0*/  @!P4 LDG.E.U16 R26, desc[UR22][R20.64] ;  /* 0x00000016141ac981 */ /* 0x0002a2000c1e1500 */
[----:B0-----:R-:W-:-:S03]  /*6fb0*/  IMAD.WIDE R28, R86, 0x2, R6 ;  /* 0x00000002561c7825 */ /* 0x001fc600078e0206 */
[----:B------:R0:W2:Y:S01]  /*6fc0*/  @P3 LDG.E.U16 R93, desc[UR22][R30.64] ;  /* 0x000000161e5d3981 */ /* 0x0000a2000c1e1500 */
[----:B------:R-:W-:-:S03]  /*6fd0*/  PRMT R19, RZ, 0x7610, R19 ;  /* 0x00007610ff137816 */ /* 0x000fc60000000013 */
[----:B------:R-:W-:Y:S01]  /*6fe0*/  STL [R1+0x638], R84 ;  /* 0x0006385401007387 */ /* 0x000fe20000100800 */
[----:B-1----:R-:W-:-:S03]  /*6ff0*/  IMAD.WIDE R20, R86, 0x2, R8 ;  /* 0x0000000256147825 */ /* 0x002fc600078e0208 */
[----:B------:R-:W-:Y:S01]  /*7000*/  STL [R1+0x634], R85 ;  /* 0x0006345501007387 */ /* 0x000fe20000100800 */
[----:B0-----:R-:W-:-:S03]  /*7010*/  IMAD.WIDE R30, R86, 0x2, R10 ;  /* 0x00000002561e7825 */ /* 0x001fc600078e020a */
[----:B------:R0:W-:Y:S01]  /*7020*/  STL.64 [R1+0x1d0], R28 ;  /* 0x0001d01c01007387 */ /* 0x0001e20000100a00 */
[----:B------:R-:W-:-:S03]  /*7030*/  PRMT R18, RZ, 0x7610, R18 ;  /* 0x00007610ff127816 */ /* 0x000fc60000000012 */
[----:B------:R0:W2:Y:S01]  /*7040*/  @!P5 LDG.E.U16 R25, desc[UR22][R28.64] ;  /* 0x000000161c19d981 */ /* 0x0000a2000c1e1500 */
[----:B------:R-:W-:-:S03]  /*7050*/  PRMT R17, RZ, 0x7610, R17 ;  /* 0x00007610ff117816 */ /* 0x000fc60000000011 */
[----:B------:R1:W-:Y:S04]  /*7060*/  STL.64 [R1+0x1c8], R20 ;  /* 0x0001c81401007387 */ /* 0x0003e80000100a00 */
[----:B------:R1:W2:Y:S01]  /*7070*/  @!P5 LDG.E.U16 R23, desc[UR22][R20.64] ;  /* 0x000000161417d981 */ /* 0x0002a2000c1e1500 */
[----:B0-----:R-:W-:-:S03]  /*7080*/  IMAD.WIDE R28, R87, 0x2, R6 ;  /* 0x00000002571c7825 */ /* 0x001fc600078e0206 */
[----:B------:R0:W2:Y:S04]  /*7090*/  @!P5 LDG.E.U16 R24, desc[UR22][R88.64] ;  /* 0x000000165818d981 */ /* 0x0000a8000c1e1500 */
[----:B------:R0:W-:Y:S01]  /*70a0*/  STL.64 [R1+0x1c0], R30 ;  /* 0x0001c01e01007387 */ /* 0x0001e20000100a00 */
[----:B-1----:R-:W-:-:S03]  /*70b0*/  IMAD.WIDE R20, R87, 0x2, R8 ;  /* 0x0000000257147825 */ /* 0x002fc600078e0208 */
[----:B------:R-:W2:Y:S01]  /*70c0*/  @!P5 LDG.E.U16 R22, desc[UR22][R30.64] ;  /* 0x000000161e16d981 */ /* 0x000ea2000c1e1500 */
[----:B0-----:R-:W-:-:S03]  /*70d0*/  IMAD.WIDE R88, R87, 0x2, R10 ;  /* 0x0000000257587825 */ /* 0x001fc600078e020a */
[----:B------:R-:W2:Y:S01]  /*70e0*/  @P3 LDG.E.U16 R19, desc[UR22][R28.64] ;  /* 0x000000161c133981 */ /* 0x000ea2000c1e1500 */
[----:B------:R-:W-:Y:S02]  /*70f0*/  PRMT R16, RZ, 0x7610, R16 ;  /* 0x00007610ff107816 */ /* 0x000fe40000000010 */
[----:B------:R-:W-:Y:S01]  /*7100*/  PRMT R15, RZ, 0x7610, R15 ;  /* 0x00007610ff0f7816 */ /* 0x000fe2000000000f */
[----:B------:R-:W2:Y:S04]  /*7110*/  @P3 LDG.E.U16 R18, desc[UR22][R20.64] ;  /* 0x0000001614123981 */ /* 0x000ea8000c1e1500 */
[----:B------:R-:W2:Y:S04]  /*7120*/  LDL.LU.64 R30, [R1+0x6c8] ;  /* 0x0006c800011e7983 */ /* 0x000ea80000300a00 */
[----:B------:R0:W-:Y:S01]  /*7130*/  STL.64 [R1+0xd0], R28 ;  /* 0x0000d01c01007387 */ /* 0x0001e20000100a00 */
[----:B------:R-:W-:Y:S01]  /*7140*/  PRMT R14, RZ, 0x7610, R14 ;  /* 0x00007610ff0e7816 */ /* 0x000fe2000000000e */
[----:B------:R-:W-:-:S02]  /*7150*/  IMAD.WIDE R86, R90, 0x2, R6 ;  /* 0x000000025a567825 */ /* 0x000fc400078e0206 */
[----:B------:R1:W2:Y:S04]  /*7160*/  @P3 LDG.E.U16 R17, desc[UR22][R88.64] ;  /* 0x0000001658113981 */ /* 0x0002a8000c1e1500 */
[----:B------:R-:W2:Y:S04]  /*7170*/  @!P2 LDG.E.U16 R16, desc[UR22][R84.64] ;  /* 0x000000165410a981 */ /* 0x000ea8000c1e1500 */
[----:B0-----:R-:W2:Y:S04]  /*7180*/  LDL.LU.64 R28, [R1+0x6c0] ;  /* 0x0006c000011c7983 */ /* 0x001ea80000300a00 */
[----:B------:R0:W-:Y:S04]  /*7190*/  STL.64 [R1+0xc8], R20 ;  /* 0x0000c81401007387 */ /* 0x0001e80000100a00 */
[----:B------:R-:W2:Y:S04]  /*71a0*/  @!P2 LDG.E.U16 R15, desc[UR22][R86.64] ;  /* 0x00000016560fa981 */ /* 0x000ea8000c1e1500 */
[----:B0-----:R-:W2:Y:S04]  /*71b0*/  LDL.LU.64 R20, [R1+0x6b8] ;  /* 0x0006b80001147983 */ /* 0x001ea80000300a00 */
[----:B------:R1:W-:Y:S02]  /*71c0*/  STL.64 [R1+0xc0], R88 ;  /* 0x0000c05801007387 */ /* 0x0003e40000100a00 */
[----:B-1----:R-:W-:-:S04]  /*71d0*/  IMAD.WIDE R88, R90, 0x2, R8 ;  /* 0x000000025a587825 */ /* 0x002fc800078e0208 */
[----:B------:R-:W-:Y:S01]  /*71e0*/  IMAD.WIDE R90, R90, 0x2, R10 ;  /* 0x000000025a5a7825 */ /* 0x000fe200078e020a */
[----:B------:R-:W2:Y:S01]  /*71f0*/  @!P2 LDG.E.U16 R14, desc[UR22][R88.64] ;  /* 0x00000016580ea981 */ /* 0x000ea2000c1e1500 */
[----:B---3--:R-:W-:-:S06]  /*7200*/  PRMT R2, RZ, 0x7610, R2 ;  /* 0x00007610ff027816 */ /* 0x008fcc0000000002 */
[----:B------:R-:W3:Y:S04]  /*7210*/  @!P2 LDG.E.U16 R2, desc[UR22][R90.64] ;  /* 0x000000165a02a981 */ /* 0x000ee8000c1e1500 */
[----:B------:R-:W-:Y:S04]  /*7220*/  STL [R1+0x63c], R7 ;  /* 0x00063c0701007387 */ /* 0x000fe80000100800 */
[----:B----4-:R0:W-:Y:S04]  /*7230*/  STS.U16 [R12+UR9+0x4380], R27 ;  /* 0x0043801b0c007988 */ /* 0x0101e80008000409 */
[----:B--2---:R1:W-:Y:S04]  /*7240*/  STS.U16 [R12+UR9+0x6380], R26 ;  /* 0x0063801a0c007988 */ /* 0x0043e80008000409 */
[----:B0-----:R-:W2:Y:S04]  /*7250*/  LDL.LU R27, [R1+0x6b4] ;  /* 0x0006b400011b7983 */ /* 0x001ea80000300800 */
[----:B-1----:R-:W4:Y:S01]  /*7260*/  LDL.LU R26, [R1+0x6b0] ;  /* 0x0006b000011a7983 */ /* 0x002f220000300800 */
[----:B------:R-:W-:-:S03]  /*7270*/  PRMT R0, RZ, 0x7610, R0 ;  /* 0x00007610ff007816 */ /* 0x000fc60000000000 */
[----:B------:R0:W-:Y:S04]  /*7280*/  STS.U16 [R12+UR9+0x780], R24 ;  /* 0x000780180c007988 */ /* 0x0001e80008000409 */
[----:B------:R1:W-:Y:S04]  /*7290*/  STS.U16 [R12+UR9+0x2780], R25 ;  /* 0x002780190c007988 */ /* 0x0003e80008000409 */
[----:B------:R1:W-:Y:S04]  /*72a0*/  STS.U16 [R12+UR9+0x4780], R23 ;  /* 0x004780170c007988 */ /* 0x0003e80008000409 */
[----:B0-----:R-:W4:Y:S04]  /*72b0*/  LDL.LU R24, [R1+0x6ac] ;  /* 0x0006ac0001187983 */ /* 0x001f280000300800 */
[----:B-1----:R-:W4:Y:S04]  /*72c0*/  LDL.LU R25, [R1+0x6a8] ;  /* 0x0006a80001197983 */ /* 0x002f280000300800 */
[----:B------:R-:W4:Y:S04]  /*72d0*/  LDL.LU R23, [R1+0x6a4] ;  /* 0x0006a40001177983 */ /* 0x000f280000300800 */
        /* <DEDUP_REMOVED lines=14> */
[----:B------:R-:W4:Y:S04]  /*73c0*/  @P0 LDG.E.U16 R0, desc[UR22][R20.64] ;  /* 0x0000001614000981 */ /* 0x000f28000c1e1500 */
[----:B0-----:R-:W4:Y:S04]  /*73d0*/  LDL.LU R15, [R1+0x688] ;  /* 0x00068800010f7983 */ /* 0x001f280000300800 */
[----:B-1----:R-:W4:Y:S04]  /*73e0*/  LDL.LU R14, [R1+0x684] ;  /* 0x00068400010e7983 */ /* 0x002f280000300800 */
[----:B---3--:R0:W-:Y:S04]  /*73f0*/  STS.U16 [R12+UR9+0x6f80], R2 ;  /* 0x006f80020c007988 */ /* 0x0081e80008000409 */
[----:B0-----:R-:W3:Y:S04]  /*7400*/  LDL.LU R12, [R1+0x680] ;  /* 0x00068000010c7983 */ /* 0x001ee80000300800 */
[----:B------:R-:W3:Y:S01]  /*7410*/  LDL.LU R2, [R1+0x67c] ;  /* 0x00067c0001027983 */ /* 0x000ee20000300800 */
[----:B------:R-:W-:-:S02]  /*7420*/  PRMT R30, RZ, 0x7610, R30 ;  /* 0x00007610ff1e7816 */ /* 0x000fc4000000001e */
[----:B------:R-:W-:Y:S02]  /*7430*/  PRMT R31, RZ, 0x7610, R31 ;  /* 0x00007610ff1f7816 */ /* 0x000fe4000000001f */
[----:B--2---:R-:W-:-:S04]  /*7440*/  PRMT R27, RZ, 0x7610, R27 ;  /* 0x00007610ff1b7816 */ /* 0x004fc8000000001b */
[----:B------:R-:W2:Y:S01]  /*7450*/  @P0 LDG.E.U16 R31, desc[UR22][R28.64] ;  /* 0x000000161c1f0981 */ /* 0x000ea2000c1e1500 */
[----:B----4-:R-:W-:-:S03]  /*7460*/  PRMT R26, RZ, 0x7610, R26 ;  /* 0x00007610ff1a7816 */ /* 0x010fc6000000001a */
[----:B------:R-:W4:Y:S04]  /*7470*/  @P0 LDG.E.U16 R27, desc[UR22][R36.64] ;  /* 0x00000016241b0981 */ /* 0x000f28000c1e1500 */
[----:B------:R-:W2:Y:S04]  /*7480*/  @P0 LDG.E.U16 R26, desc[UR22][R32.64] ;  /* 0x00000016201a0981 */ /* 0x000ea8000c1e1500 */
[----:B------:R-:W4:Y:S01]  /*7490*/  @P0 LDG.E.U16 R30, desc[UR22][R24.64] ;  /* 0x00000016181e0981 */ /* 0x000f22000c1e1500 */
[----:B------:R-:W-:-:S06]  /*74a0*/  PRMT R23, RZ, 0x7610, R23 ;  /* 0x00007610ff177816 */ /* 0x000fcc0000000017 */
[----:B------:R-:W4:Y:S01]  /*74b0*/  @P0 LDG.E.U16 R23, desc[UR22][R44.64] ;  /* 0x000000162c170981 */ /* 0x000f22000c1e1500 */
[----:B------:R-:W-:-:S06]  /*74c0*/  PRMT R22, RZ, 0x7610, R22 ;  /* 0x00007610ff167816 */ /* 0x000fcc0000000016 */
[----:B------:R-:W4:Y:S04]  /*74d0*/  @P0 LDG.E.U16 R22, desc[UR22][R40.64] ;  /* 0x0000001628160981 */ /* 0x000f28000c1e1500 */
[----:B---3--:R0:W-:Y:S04]  /*74e0*/  STS.U16 [R2+UR9+0x10000], R0 ;  /* 0x0100000002007988 */ /* 0x0081e80008000409 */
[----:B0-----:R-:W3:Y:S01]  /*74f0*/  LDL.LU R0, [R1+0x678] ;  /* 0x0006780001007983 */ /* 0x001ee20000300800 */
[----:B------:R-:W-:Y:S02]  /*7500*/  PRMT R93, RZ, 0x7610, R93 ;  /* 0x00007610ff5d7816 */ /* 0x000fe4000000005d */
[----:B------:R-:W-:-:S02]  /*7510*/  PRMT R19, RZ, 0x7610, R19 ;  /* 0x00007610ff137816 */ /* 0x000fc40000000013 */
[----:B------:R-:W-:Y:S02]  /*7520*/  PRMT R18, RZ, 0x7610, R18 ;  /* 0x00007610ff127816 */ /* 0x000fe40000000012 */
[----:B------:R-:W-:Y:S01]  /*7530*/  PRMT R17, RZ, 0x7610, R17 ;  /* 0x00007610ff117816 */ /* 0x000fe20000000011 */
[----:B------:R-:W3:Y:S01]  /*7540*/  @P0 LDG.E.U16 R93, desc[UR22][R48.64] ;  /* 0x00000016305d0981 */ /* 0x000ee2000c1e1500 */
[----:B------:R-:W-:Y:S02]  /*7550*/  PRMT R16, RZ, 0x7610, R16 ;  /* 0x00007610ff107816 */ /* 0x000fe40000000010 */
[----:B------:R-:W-:Y:S01]  /*7560*/  PRMT R15, RZ, 0x7610, R15 ;  /* 0x00007610ff0f7816 */ /* 0x000fe2000000000f */
[----:B------:R-:W3:Y:S01]  /*7570*/  @P0 LDG.E.U16 R19, desc[UR22][R52.64] ;  /* 0x0000001634130981 */ /* 0x000ee2000c1e1500 */
[----:B------:R-:W-:-:S03]  /*7580*/  PRMT R14, RZ, 0x7610, R14 ;  /* 0x00007610ff0e7816 */ /* 0x000fc6000000000e */
[----:B------:R-:W3:Y:S04]  /*7590*/  @P0 LDG.E.U16 R18, desc[UR22][R56.64] ;  /* 0x0000001638120981 */ /* 0x000ee8000c1e1500 */
[----:B------:R-:W3:Y:S04]  /*75a0*/  @P0 LDG.E.U16 R17, desc[UR22][R60.64] ;  /* 0x000000163c110981 */ /* 0x000ee8000c1e1500 */
[----:B--2---:R-:W-:Y:S04]  /*75b0*/  STS.U16 [R2+UR9+0x10400], R31 ;  /* 0x0104001f02007988 */ /* 0x004fe80008000409 */
[----:B------:R-:W2:Y:S04]  /*75c0*/  @P0 LDG.E.U16 R16, desc[UR22][R64.64] ;  /* 0x0000001640100981 */ /* 0x000ea8000c1e1500 */
[----:B------:R-:W-:Y:S04]  /*75d0*/  STS.U16 [R2+UR9+0x10600], R26 ;  /* 0x0106001a02007988 */ /* 0x000fe80008000409 */
[----:B------:R-:W2:Y:S04]  /*75e0*/  @P0 LDG.E.U16 R15, desc[UR22][R68.64] ;  /* 0x00000016440f0981 */ /* 0x000ea8000c1e1500 */
[----:B----4-:R0:W-:Y:S04]  /*75f0*/  STS.U16 [R2+UR9+0x10200], R30 ;  /* 0x0102001e02007988 */ /* 0x0101e80008000409 */
[----:B------:R1:W-:Y:S04]  /*7600*/  STS.U16 [R2+UR9+0x10800], R27 ;  /* 0x0108001b02007988 */ /* 0x0003e80008000409 */
[----:B------:R-:W4:Y:S04]  /*7610*/  @P0 LDG.E.U16 R14, desc[UR22][R72.64] ;  /* 0x00000016480e0981 */ /* 0x000f28000c1e1500 */
[----:B0-----:R-:W4:Y:S04]  /*7620*/  LDL.LU R30, [R1+0x674] ;  /* 0x00067400011e7983 */ /* 0x001f280000300800 */
[----:B------:R-:W4:Y:S04]  /*7630*/  LDL.LU R31, [R1+0x670] ;  /* 0x00067000011f7983 */ /* 0x000f280000300800 */
[----:B------:R-:W4:Y:S04]  /*7640*/  LDL.LU R26, [R1+0x66c] ;  /* 0x00066c00011a7983 */ /* 0x000f280000300800 */
[----:B-1----:R-:W4:Y:S04]  /*7650*/  LDL.LU R27, [R1+0x668] ;  /* 0x00066800011b7983 */ /* 0x002f280000300800 */
[----:B------:R0:W-:Y:S04]  /*7660*/  STS.U16 [R2+UR9+0x10a00], R22 ;  /* 0x010a001602007988 */ /* 0x0001e80008000409 */
[----:B------:R1:W-:Y:S04]  /*7670*/  STS.U16 [R2+UR9+0x10c00], R23 ;  /* 0x010c001702007988 */ /* 0x0003e80008000409 */
[----:B0-----:R-:W4:Y:S04]  /*7680*/  LDL.LU R22, [R1+0x664] ;  /* 0x0006640001167983 */ /* 0x001f280000300800 */
[----:B-1----:R-:W4:Y:S01]  /*7690*/  LDL.LU R23, [R1+0x660] ;  /* 0x0006600001177983 */ /* 0x002f220000300800 */
[----:B---3--:R-:W-:-:S06]  /*76a0*/  PRMT R0, RZ, 0x7610, R0 ;  /* 0x00007610ff007816 */ /* 0x008fcc0000000000 */
[----:B------:R-:W3:Y:S01]  /*76b0*/  @P0 LDG.E.U16 R0, desc[UR22][R76.64] ;  /* 0x000000164c000981 */ /* 0x000ee2000c1e1500 */
[----:B------:R-:W-:-:S03]  /*76c0*/  PRMT R12, RZ, 0x7610, R12 ;  /* 0x00007610ff0c7816 */ /* 0x000fc6000000000c */
[----:B------:R0:W-:Y:S01]  /*76d0*/  STS.U16 [R2+UR9+0x10e00], R93 ;  /* 0x010e005d02007988 */ /* 0x0001e20008000409 */
[----:B------:R-:W-:-:S03]  /*76e0*/  PRMT R7, RZ, 0x7610, R7 ;  /* 0x00007610ff077816 */ /* 0x000fc60000000007 */
[----:B------:R1:W-:Y:S01]  /*76f0*/  STS.U16 [R2+UR9+0x11000], R19 ;  /* 0x0110001302007988 */ /* 0x0003e20008000409 */
[----:B------:R-:W-:-:S03]  /*7700*/  PRMT R84, RZ, 0x7610, R84 ;  /* 0x00007610ff547816 */ /* 0x000fc60000000054 */
[----:B------:R-:W3:Y:S01]  /*7710*/  @P0 LDG.E.U16 R12, desc[UR22][R80.64] ;  /* 0x00000016500c0981 */ /* 0x000ee2000c1e1500 */
[----:B------:R-:W-:-:S03]  /*7720*/  PRMT R85, RZ, 0x7610, R85 ;  /* 0x00007610ff557816 */ /* 0x000fc60000000055 */
[----:B0-----:R-:W3:Y:S01]  /*7730*/  LDL.LU R93, [R1+0x65c] ;  /* 0x00065c00015d7983 */ /* 0x001ee20000300800 */
[----:B------:R-:W-:-:S03]  /*7740*/  PRMT R4, RZ, 0x7610, R4 ;  /* 0x00007610ff047816 */ /* 0x000fc60000000004 */
[----:B-1----:R-:W3:Y:S04]  /*7750*/  LDL.LU R19, [R1+0x658] ;  /* 0x0006580001137983 */ /* 0x002ee80000300800 */
[----:B------:R0:W-:Y:S01]  /*7760*/  STS.U16 [R2+UR9+0x11200], R18 ;  /* 0x0112001202007988 */ /* 0x0001e20008000409 */
[----:B------:R-:W-:-:S03]  /*7770*/  PRMT R5, RZ, 0x7610, R5 ;  /* 0x00007610ff057816 */ /* 0x000fc60000000005 */
[----:B------:R1:W-:Y:S01]  /*7780*/  STS.U16 [R2+UR9+0x11400], R17 ;  /* 0x0114001102007988 */ /* 0x0003e20008000409 */
[----:B------:R-:W-:-:S03]  /*7790*/  PRMT R92, RZ, 0x7610, R92 ;  /* 0x00007610ff5c7816 */ /* 0x000fc6000000005c */
[----:B--2---:R2:W-:Y:S04]  /*77a0*/  STS.U16 [R2+UR9+0x11600], R16 ;  /* 0x0116001002007988 */ /* 0x0045e80008000409 */
[----:B0-----:R-:W3:Y:S04]  /*77b0*/  LDL.LU R18, [R1+0x654] ;  /* 0x0006540001127983 */ /* 0x001ee80000300800 */
[----:B-1----:R-:W3:Y:S01]  /*77c0*/  LDL.LU R17, [R1+0x650] ;  /* 0x0006500001117983 */ /* 0x002ee20000300800 */
[----:B------:R-:W-:-:S03]  /*77d0*/  PRMT R3, RZ, 0x7610, R3 ;  /* 0x00007610ff037816 */ /* 0x000fc60000000003 */
[----:B--2---:R-:W2:Y:S04]  /*77e0*/  LDL.LU R16, [R1+0x64c] ;  /* 0x00064c0001107983 */ /* 0x004ea80000300800 */
[----:B------:R0:W-:Y:S01]  /*77f0*/  STS.U16 [R2+UR9+0x11800], R15 ;  /* 0x0118000f02007988 */ /* 0x0001e20008000409 */
[----:B------:R-:W-:-:S03]  /*7800*/  PRMT R13, RZ, 0x7610, R13 ;  /* 0x00007610ff0d7816 */ /* 0x000fc6000000000d */
[----:B----4-:R1:W-:Y:S04]  /*7810*/  STS.U16 [R2+UR9+0x11a00], R14 ;  /* 0x011a000e02007988 */ /* 0x0103e80008000409 */
[----:B------:R-:W4:Y:S04]  /*7820*/  @P0 LDG.E.U16 R85, desc[UR22][R30.64] ;  /* 0x000000161e550981 */ /* 0x000f28000c1e1500 */
[----:B0-----:R-:W4:Y:S04]  /*7830*/  LDL.LU R15, [R1+0x648] ;  /* 0x00064800010f7983 */ /* 0x001f280000300800 */
[----:B-1----:R-:W4:Y:S04]  /*7840*/  LDL.LU R14, [R1+0x644] ;  /* 0x00064400010e7983 */ /* 0x002f280000300800 */
[----:B------:R-:W4:Y:S04]  /*7850*/  @P0 LDG.E.U16 R84, desc[UR22][R26.64] ;  /* 0x000000161a540981 */ /* 0x000f28000c1e1500 */
[----:B------:R-:W4:Y:S04]  /*7860*/  @P0 LDG.E.U16 R4, desc[UR22][R34.64] ;  /* 0x0000001622040981 */ /* 0x000f28000c1e1500 */
[----:B------:R-:W4:Y:S04]  /*7870*/  @P0 LDG.E.U16 R7, desc[UR22][R22.64] ;  /* 0x0000001616070981 */ /* 0x000f28000c1e1500 */
[----:B------:R-:W4:Y:S04]  /*7880*/  @P0 LDG.E.U16 R5, desc[UR22][R38.64] ;  /* 0x0000001626050981 */ /* 0x000f28000c1e1500 */
[----:B------:R-:W4:Y:S04]  /*7890*/  @P0 LDG.E.U16 R92, desc[UR22][R42.64] ;  /* 0x000000162a5c0981 */ /* 0x000f28000c1e1500 */
[----:B------:R-:W4:Y:S04]  /*78a0*/  @P0 LDG.E.U16 R3, desc[UR22][R46.64] ;  /* 0x000000162e030981 */ /* 0x000f28000c1e1500 */
[----:B------:R-:W4:Y:S04]  /*78b0*/  @P0 LDG.E.U16 R13, desc[UR22][R50.64] ;  /* 0x00000016320d0981 */ /* 0x000f28000c1e1500 */
[----:B---3--:R0:W-:Y:S04]  /*78c0*/  STS.U16 [R2+UR9+0x11c00], R0 ;  /* 0x011c000002007988 */ /* 0x0081e80008000409 */
[----:B0-----:R-:W3:Y:S04]  /*78d0*/  LDL.LU R0, [R1+0x640] ;  /* 0x0006400001007983 */ /* 0x001ee80000300800 */
[----:B------:R0:W-:Y:S01]  /*78e0*/  STS.U16 [R2+UR9+0x11e00], R12 ;  /* 0x011e000c02007988 */ /* 0x0001e20008000409 */
[----:B------:R-:W-:-:S02]  /*78f0*/  PRMT R93, RZ, 0x7610, R93 ;  /* 0x00007610ff5d7816 */ /* 0x000fc4000000005d */
[----:B------:R-:W-:-:S04]  /*7900*/  PRMT R19, RZ, 0x7610, R19 ;  /* 0x00007610ff137816 */ /* 0x000fc80000000013 */
[----:B------:R-:W3:Y:S01]  /*7910*/  @P0 LDG.E.U16 R93, desc[UR22][R54.64] ;  /* 0x00000016365d0981 */ /* 0x000ee2000c1e1500 */
[----:B0-----:R-:W-:-:S03]  /*7920*/  LOP3.LUT R12, R2, 0x20, RZ, 0x3c, !PT ;  /* 0x00000020020c7812 */ /* 0x001fc600078e3cff */
[----:B------:R-:W3:Y:S01]  /*7930*/  @P0 LDG.E.U16 R19, desc[UR22][R62.64] ;  /* 0x000000163e130981 */ /* 0x000ee2000c1e1500 */
[----:B------:R-:W-:Y:S02]  /*7940*/  PRMT R18, RZ, 0x7610, R18 ;  /* 0x00007610ff127816 */ /* 0x000fe40000000012 */
[----:B------:R-:W-:-:S04]  /*7950*/  PRMT R17, RZ, 0x7610, R17 ;  /* 0x00007610ff117816 */ /* 0x000fc80000000011 */
[----:B------:R-:W3:Y:S01]  /*7960*/  @P0 LDG.E.U16 R18, desc[UR22][R58.64] ;  /* 0x000000163a120981 */ /* 0x000ee2000c1e1500 */
[----:B--2---:R-:W-:-:S03]  /*7970*/  PRMT R16, RZ, 0x7610, R16 ;  /* 0x00007610ff107816 */ /* 0x004fc60000000010 */
[----:B------:R-:W2:Y:S04]  /*7980*/  @P0 LDG.E.U16 R17, desc[UR22][R70.64] ;  /* 0x0000001646110981 */ /* 0x000ea8000c1e1500 */
[----:B------:R-:W2:Y:S01]  /*7990*/  @P0 LDG.E.U16 R16, desc[UR22][R66.64] ;  /* 0x0000001642100981 */ /* 0x000ea2000c1e1500 */
[----:B----4-:R-:W-:Y:S02]  /*79a0*/  PRMT R15, RZ, 0x7610, R15 ;  /* 0x00007610ff0f7816 */ /* 0x010fe4000000000f */
[----:B------:R-:W-:-:S04]  /*79b0*/  PRMT R14, RZ, 0x7610, R14 ;  /* 0x00007610ff0e7816 */ /* 0x000fc8000000000e */
[----:B------:R-:W4:Y:S04]  /*79c0*/  @P0 LDG.E.U16 R15, desc[UR22][R78.64] ;  /* 0x000000164e0f0981 */ /* 0x000f28000c1e1500 */
[----:B------:R-:W4:Y:S04]  /*79d0*/  @P0 LDG.E.U16 R14, desc[UR22][R74.64] ;  /* 0x000000164a0e0981 */ /* 0x000f28000c1e1500 */
[----:B------:R0:W-:Y:S04]  /*79e0*/  STS.U16 [R12+UR9+0x10100], R7 ;  /* 0x010100070c007988 */ /* 0x0001e80008000409 */
[----:B------:R1:W-:Y:S04]  /*79f0*/  STS.U16 [R12+UR9+0x10300], R84 ;  /* 0x010300540c007988 */ /* 0x0003e80008000409 */
[----:B------:R1:W-:Y:S04]  /*7a00*/  STS.U16 [R12+UR9+0x10500], R85 ;  /* 0x010500550c007988 */ /* 0x0003e80008000409 */
[----:B0-----:R0:W5:Y:S04]  /*7a10*/  LDL.LU R7, [R1+0x63c] ;  /* 0x00063c0001077983 */ /* 0x0011680000300800 */
[----:B-1----:R0:W5:Y:S04]  /*7a20*/  LDL.LU R84, [R1+0x638] ;  /* 0x0006380001547983 */ /* 0x0021680000300800 */
[----:B------:R0:W5:Y:S04]  /*7a30*/  LDL.LU R85, [R1+0x634] ;  /* 0x0006340001557983 */ /* 0x0001680000300800 */
[----:B------:R1:W-:Y:S04]  /*7a40*/  STS.U16 [R12+UR9+0x10700], R4 ;  /* 0x010700040c007988 */ /* 0x0003e80008000409 */
[----:B------:R0:W-:Y:S04]  /*7a50*/  STS.U16 [R12+UR9+0x10900], R5 ;  /* 0x010900050c007988 */ /* 0x0001e80008000409 */
[----:B------:R0:W-:Y:S04]  /*7a60*/  STS.U16 [R12+UR9+0x10b00], R92 ;  /* 0x010b005c0c007988 */ /* 0x0001e80008000409 */
[----:B-1----:R1:W5:Y:S04]  /*7a70*/  LDL.LU R4, [R1+0x630] ;  /* 0x0006300001047983 */ /* 0x0023680000300800 */
[----:B0-----:R1:W5:Y:S04]  /*7a80*/  LDL.LU R5, [R1+0x62c] ;  /* 0x00062c0001057983 */ /* 0x0013680000300800 */
[----:B------:R1:W5:Y:S04]  /*7a90*/  LDL.LU R92, [R1+0x628] ;  /* 0x00062800015c7983 */ /* 0x0003680000300800 */
[----:B------:R0:W-:Y:S04]  /*7aa0*/  STS.U16 [R12+UR9+0x10d00], R3 ;  /* 0x010d00030c007988 */ /* 0x0001e80008000409 */
[----:B------:R1:W-:Y:S04]  /*7ab0*/  STS.U16 [R12+UR9+0x10f00], R13 ;  /* 0x010f000d0c007988 */ /* 0x0003e80008000409 */
[----:B0-----:R0:W5:Y:S04]  /*7ac0*/  LDL.LU R3, [R1+0x624] ;  /* 0x0006240001037983 */ /* 0x0011680000300800 */
[----:B-1----:R-:W4:Y:S01]  /*7ad0*/  LDL.LU R13, [R1+0x620] ;  /* 0x00062000010d7983 */ /* 0x002f220000300800 */
[----:B---3--:R-:W-:-:S06]  /*7ae0*/  PRMT R0, RZ, 0x7610, R0 ;  /* 0x00007610ff007816 */ /* 0x008fcc0000000000 */
[----:B------:R-:W3:Y:S04]  /*7af0*/  @P0 LDG.E.U16 R0, desc[UR22][R82.64] ;  /* 0x0000001652000981 */ /* 0x000ee8000c1e1500 */
[----:B------:R1:W-:Y:S01]  /*7b00*/  STS.U16 [R12+UR9+0x11100], R93 ;  /* 0x0111005d0c007988 */ /* 0x0003e20008000409 */
[----:B------:R-:W-:-:S03]  /*7b10*/  ISETP.NE.U32.AND P0, PT, RZ, UR6, PT ;  /* 0x00000006ff007c0c */ /* 0x000fc6000bf05070 */
[----:B-1----:R0:W5:Y:S04]  /*7b20*/  LDL.LU R93, [R1+0x61c] ;  /* 0x00061c00015d7983 */ /* 0x0021680000300800 */
[----:B------:R1:W-:Y:S04]  /*7b30*/  STS.U16 [R12+UR9+0x11300], R18 ;  /* 0x011300120c007988 */ /* 0x0003e80008000409 */
[----:B------:R0:W-:Y:S04]  /*7b40*/  STS.U16 [R12+UR9+0x11500], R19 ;  /* 0x011500130c007988 */ /* 0x0001e80008000409 */
[----:B--2---:R2:W-:Y:S04]  /*7b50*/  STS.U16 [R12+UR9+0x11700], R16 ;  /* 0x011700100c007988 */ /* 0x0045e80008000409 */
[----:B------:R2:W-:Y:S04]  /*7b60*/  STS.U16 [R12+UR9+0x11900], R17 ;  /* 0x011900110c007988 */ /* 0x0005e80008000409 */
[----:B-1----:R1:W5:Y:S04]  /*7b70*/  LDL.LU R18, [R1+0x618] ;  /* 0x0006180001127983 */ /* 0x0023680000300800 */
[----:B0-----:R1:W5:Y:S04]  /*7b80*/  LDL.LU R19, [R1+0x614] ;  /* 0x0006140001137983 */ /* 0x0013680000300800 */
[----:B--2---:R1:W5:Y:S04]  /*7b90*/  LDL.LU R16, [R1+0x610] ;  /* 0x0006100001107983 */ /* 0x0043680000300800 */
[----:B----4-:R0:W-:Y:S04]  /*7ba0*/  STS.U16 [R12+UR9+0x11b00], R14 ;  /* 0x011b000e0c007988 */ /* 0x0101e80008000409 */
[----:B------:R2:W-:Y:S04]  /*7bb0*/  STS.U16 [R12+UR9+0x11d00], R15 ;  /* 0x011d000f0c007988 */ /* 0x0005e80008000409 */
[----:B------:R1:W5:Y:S04]  /*7bc0*/  LDL.LU R17, [R1+0x60c] ;  /* 0x00060c0001117983 */ /* 0x0003680000300800 */
[----:B0-----:R1:W5:Y:S04]  /*7bd0*/  LDL.LU R14, [R1+0x608] ;  /* 0x00060800010e7983 */ /* 0x0013680000300800 */
[----:B--2---:R1:W5:Y:S01]  /*7be0*/  LDL.LU R15, [R1+0x604] ;  /* 0x00060400010f7983 */ /* 0x0043620000300800 */
[----:B------:R-:W-:-:S03]  /*7bf0*/  ISETP.LT.OR P2, PT, R13, 0x20, P0 ;  /* 0x000000200d00780c */ /* 0x000fc60000741670 */
[----:B---3--:R0:W-:Y:S01]  /*7c00*/  STS.U16 [R12+UR9+0x11f00], R0 ;  /* 0x011f00000c007988 */ /* 0x0081e20008000409 */
[----:B------:R2:W-:Y:S06]  /*7c10*/  MEMBAR.ALL.CTA ;  /* 0x0000000000007992 */ /* 0x0005ec0000008000 */
[----:B--2---:R-:W2:Y:S01]  /*7c20*/  FENCE.VIEW.ASYNC.S ;  /* 0x00000000000073c6 */ /* 0x004ea20000000000 */
[----:B0-----:R-:W-:-:S03]  /*7c30*/  SHF.R.S32.HI R0, RZ, 0x1f, R13 ;  /* 0x0000001fff007819 */ /* 0x001fc6000001140d */
[----:B------:R1:W5:Y:S01]  /*7c40*/  LDL.LU R12, [R1+0x600] ;  /* 0x00060000010c7983 */ /* 0x0003620000300800 */
[----:B------:R-:W-:-:S03]  /*7c50*/  LEA.HI R0, R0, R13, RZ, 0x5 ;  /* 0x0000000d00007211 */ /* 0x000fc600078f28ff */
[----:B------:R1:W5:Y:S01]  /*7c60*/  LDL.LU R13, [R1+0x5fc] ;  /* 0x0005fc00010d7983 */ /* 0x0003620000300800 */
[----:B------:R-:W-:-:S04]  /*7c70*/  SHF.R.S32.HI R0, RZ, 0x5, R0 ;  /* 0x00000005ff007819 */ /* 0x000fc80000011400 */
[----:B------:R-:W-:-:S05]  /*7c80*/  VIMNMX R0, PT, PT, R0, 0x1, !PT ;  /* 0x0000000100007848 */ /* 0x000fca0007fe0100 */
[----:B------:R-:W-:-:S05]  /*7c90*/  VIADD R0, R0, 0xffffffff ;  /* 0xffffffff00007836 */ /* 0x000fca0000000000 */
[----:B------:R0:W-:Y:S01]  /*7ca0*/  STL [R1+0x3b4], R0 ;  /* 0x0003b40001007387 */ /* 0x0001e20000100800 */
[----:B--2---:R-:W-:Y:S01]  /*7cb0*/  BAR.SYNC.DEFER_BLOCKING 0x0 ;  /* 0x0000000000007b1d */ /* 0x004fe20000010000 */
[----:B------:R-:W-:-:S05]  /*7cc0*/  ISETP.NE.U32.AND P3, PT, R0, RZ, PT ;  /* 0x000000ff0000720c */ /* 0x000fca0003f65070 */
[----:B0-----:R1:W5:Y:S01]  /*7cd0*/  LDL.LU R0, [R1+0x5f8] ;  /* 0x0005f80001007983 */ /* 0x0013620000300800 */
[----:B------:R-:W-:-:S04]  /*7ce0*/  UIADD3 UR4, UPT, UPT, UR9, 0x8000, URZ ;  /* 0x0000800009047890 */ /* 0x000fc8000fffe0ff */
[----:B------:R-:W-:-:S04]  /*7cf0*/  USHF.R.U32.HI UR4, URZ, 0x4, UR4 ;  /* 0x00000004ff047899 */ /* 0x000fc80008011604 */
[----:B------:R-:W-:-:S04]  /*7d00*/  USGXT.U32 UR16, UR4, 0xe ;  /* 0x0000000e0410789a */ /* 0x000fc80008000000 */
[----:B------:R-:W-:Y:S01]  /*7d10*/  UIADD3 UR18, UP1, UPT, UR16, 0x1000080, URZ ;  /* 0x0100008010127890 */ /* 0x000fe2000ff3e0ff */
[----:B------:R-:W-:-:S03]  /*7d20*/  UMOV UR4, URZ ;  /* 0x000000ff00047c82 */ /* 0x000fc60008000000 */
[----:B------:R-:W-:Y:S01]  /*7d30*/  UIADD3.X UR19, UPT, UPT, UR4, 0x40004040, URZ, UP1, !UPT ;  /* 0x4000404004137890 */ /* 0x000fe20008ffe4ff */
[----:B-1----:R-:W-:Y:S11]  /*7d40*/  @P2 BRA `(.L_x_6) ;  /* 0x0000000000e02947 */ /* 0x002ff60003800000 */
[----:B------:R-:W-:Y:S02]  /*7d50*/  USHF.R.U32.HI UR12, URZ, 0x4, UR9 ;  /* 0x00000004ff0c7899 */ /* 0x000fe40008011609 */
[----:B------:R-:W-:Y:S02]  /*7d60*/  UIADD3 UR5, UPT, UPT, UR9, 0x10000, URZ ;  /* 0x0001000009057890 */ /* 0x000fe4000fffe0ff */
[----:B------:R-:W-:Y:S02]  /*7d70*/  USGXT.U32 UR12, UR12, 0xe ;  /* 0x0000000e0c0c789a */ /* 0x000fe40008000000 */
[----:B------:R-:W-:Y:S02]  /*7d80*/  USHF.R.U32.HI UR5, URZ, 0x4, UR5 ;  /* 0x00000004ff057899 */ /* 0x000fe40008011605 */
[----:B------:R-:W-:Y:S01]  /*7d90*/  UIADD3 UR38, UP1, UPT, UR12, 0x1000080, URZ ;  /* 0x010000800c267890 */ /* 0x000fe2000ff3e0ff */
[----:B------:R-:W-:Y:S01]  /*7da0*/  UMOV UR4, URZ ;  /* 0x000000ff00047c82 */ /* 0x000fe20008000000 */
[----:B------:R-:W-:-:S02]  /*7db0*/  USGXT.U32 UR6, UR5, 0xe ;  /* 0x0000000e0506789a */ /* 0x000fc40008000000 */
[----:B------:R-:W-:Y:S01]  /*7dc0*/  UIADD3.X UR39, UPT, UPT, UR4, 0x40004040, URZ, UP1, !UPT ;  /* 0x4000404004277890 */ /* 0x000fe20008ffe4ff */
[----:B------:R-:W-:Y:S02]  /*7dd0*/  UMOV UR5, URZ ;  /* 0x000000ff00057c82 */ /* 0x000fe40008000000 */
[----:B------:R-:W-:Y:S01]  /*7de0*/  UMOV UR4, UR11 ;  /* 0x0000000b00047c82 */ /* 0x000fe20008000000 */
[----:B------:R-:W-:Y:S01]  /*7df0*/  UMOV UR14, 0xfffffffe ;  /* 0xfffffffe000e7882 */ /* 0x000fe20000000000 */
[----:B------:R-:W-:Y:S01]  /*7e00*/  UMOV UR15, 0x7fffbfdf ;  /* 0x7fffbfdf000f7882 */ /* 0x000fe20000000000 */
[----:B------:R-:W-:Y:S01]  /*7e10*/  UMOV UR7, URZ ;  /* 0x000000ff00077c82 */ /* 0x000fe20008000000 */
[----:B------:R-:W-:Y:S01]  /*7e20*/  UMOV UR17, UR4 ;  /* 0x0000000400117c82 */ /* 0x000fe20008000000 */
[----:B------:R-:W-:Y:S02]  /*7e30*/  ULOP3.LUT UR12, UR12, 0x1000000, URZ, 0xfc, !UPT ;  /* 0x010000000c0c7892 */ /* 0x000fe4000f8efcff */
[----:B------:R-:W-:-:S02]  /*7e40*/  UIADD3.64 UR4, UPT, UPT, UR6, -UR14, URZ ;  /* 0x8000000e06047297 */ /* 0x000fc4000fffe0ff */
[----:B------:R-:W-:Y:S02]  /*7e50*/  UIADD3 UR40, UPT, UPT, UR8, 0x80, URZ ;  /* 0x0000008008287890 */ /* 0x000fe4000fffe0ff */
[----:B------:R-:W-:Y:S02]  /*7e60*/  UIADD3.64 UR14, UPT, UPT, UR38, 0x180, URZ ;  /* 0x00000180260e7897 */ /* 0x000fe4000fffe0ff */
[----:B------:R-:W-:Y:S02]  /*7e70*/  UIADD3 UR51, UPT, UPT, UR8, 0x80, URZ ;  /* 0x0000008008337890 */ /* 0x000fe4000fffe0ff */
[----:B------:R-:W-:Y:S02]  /*7e80*/  UIADD3.64 UR42, UPT, UPT, UR38, 0x200, URZ ;  /* 0x00000200262a7897 */ /* 0x000fe4000fffe0ff */
[----:B------:R-:W-:Y:S02]  /*7e90*/  UIADD3 UR41, UPT, UPT, UR8, 0x100, URZ ;  /* 0x0000010008297890 */ /* 0x000fe4000fffe0ff */
[----:B------:R-:W-:-:S02]  /*7ea0*/  UIADD3.64 UR44, UPT, UPT, UR38, 0x380, URZ ;  /* 0x00000380262c7897 */ /* 0x000fc4000fffe0ff */
[----:B------:R-:W-:Y:S02]  /*7eb0*/  UIADD3 UR54, UPT, UPT, UR8, 0x100, URZ ;  /* 0x0000010008367890 */ /* 0x000fe4000fffe0ff */
[----:B------:R-:W-:Y:S02]  /*7ec0*/  UIADD3.64 UR46, UPT, UPT, UR38, 0x400, URZ ;  /* 0x00000400262e7897 */ /* 0x000fe4000fffe0ff */
[----:B------:R-:W-:Y:S02]  /*7ed0*/  UIADD3 UR50, UPT, UPT, UR8, 0x180, URZ ;  /* 0x0000018008327890 */ /* 0x000fe4000fffe0ff */
[----:B------:R-:W-:Y:S01]  /*7ee0*/  UIADD3.64 UR48, UPT, UPT, UR38, 0x580, URZ ;  /* 0x0000058026307897 */ /* 0x000fe2000fffe0ff */
[----:B------:R-:W-:Y:S01]  /*7ef0*/  UMOV UR24, 0x0 ;  /* 0x0000000000187882 */ /* 0x000fe20000000000 */
[----:B------:R-:W-:Y:S01]  /*7f00*/  UMOV UR25, 0x8208490 ;  /* 0x0820849000197882 */ /* 0x000fe20000000000 */
[----:B------:R-:W-:Y:S01]  /*7f10*/  UIADD3 UR55, UPT, UPT, UR8, 0x180, URZ ;  /* 0x0000018008377890 */ /* 0x000fe2000fffe0ff */
[----:B------:R-:W-:Y:S01]  /*7f20*/  UMOV UR7, 0x80004020 ;  /* 0x8000402000077882 */ /* 0x000fe20000000000 */
[----:B------:R-:W-:Y:S01]  /*7f30*/  UIADD3.64 UR52, UPT, UPT, UR38, 0x600, URZ ;  /* 0x0000060026347897 */ /* 0x000fe2000fffe0ff */
[----:B------:R-:W-:Y:S01]  /*7f40*/  UMOV UR13, 0x40004040 ;  /* 0x40004040000d7882 */ /* 0x000fe20000000000 */
[----:B------:R-:W-:Y:S01]  /*7f50*/  UMOV UR26, 0x0 ;  /* 0x00000000001a7882 */ /* 0x000fe20000000000 */
[----:B------:R-:W-:Y:S01]  /*7f60*/  UMOV UR27, 0x8208490 ;  /* 0x08208490001b7882 */ /* 0x000fe20000000000 */
[----:B------:R-:W-:Y:S01]  /*7f70*/  UMOV UR32, 0x0 ;  /* 0x0000000000207882 */ /* 0x000fe20000000000 */
[----:B------:R-:W-:Y:S01]  /*7f80*/  UMOV UR33, 0x8208490 ;  /* 0x0820849000217882 */ /* 0x000fe20000000000 */
[----:B------:R0:W-:Y:S01]  /*7f90*/  UTCHMMA gdesc[UR12], gdesc[UR6], tmem[UR8], tmem[UR24], idesc[UR25], !UPT ;  /* 0x00ff18060c0075ea */ /* 0x0001e2000f800008 */
[----:B------:R-:W-:Y:S01]  /*7fa0*/  UMOV UR20, 0x0 ;  /* 0x0000000000147882 */ /* 0x000fe20000000000 */
[----:B------:R-:W-:Y:S01]  /*7fb0*/  UMOV UR21, 0x8208490 ;  /* 0x0820849000157882 */ /* 0x000fe20000000000 */
[----:B------:R0:W-:Y:S01]  /*7fc0*/  UTCHMMA gdesc[UR38], gdesc[UR4], tmem[UR8], tmem[UR26], idesc[UR27], UPT ;  /* 0x00ff1a04260075ea */ /* 0x0001e2000b800008 */
        /* <DEDUP_REMOVED lines=12> */
[----:B------:R0:W-:Y:S01]  /*8090*/  UTCHMMA gdesc[UR48], gdesc[UR6], tmem[UR50], tmem[UR34], idesc[UR35], !UPT ;  /* 0x00ff2206300075ea */ /* 0x0001e2000f800032 */
[----:B------:R0:W-:Y:S01]  /*80a0*/  UTCHMMA gdesc[UR52], gdesc[UR4], tmem[UR55], tmem[UR36], idesc[UR37], UPT ;  /* 0x00ff2404340075ea */ /* 0x0001e2000b800037 */
[----:B------:R0:W-:Y:S01]  /*80b0*/  UTCBAR [UR17], URZ ;  /* 0x000000ff110073e9 */ /* 0x0001e200080000ff */
[----:B------:R-:W-:Y:S01]  /*80c0*/  NOP ;  /* 0x0000000000007918 */ /* 0x000fe20000000000 */
.L_x_6:
[----:B0-----:R-:W-:Y:S01]  /*80d0*/  UMOV UR4, URZ ;  /* 0x000000ff00047c82 */ /* 0x001fe20008000000 */
[----:B------:R-:W-:Y:S01]  /*80e0*/  UMOV UR12, UR18 ;  /* 0x00000012000c7c82 */ /* 0x000fe20008000000 */
[----:B------:R-:W-:Y:S01]  /*80f0*/  UMOV UR13, UR19 ;  /* 0x00000013000d7c82 */ /* 0x000fe20008000000 */
[----:B-----5:R-:W-:Y:S02]  /*8100*/  IMAD.SHL.U32 R92, R92, 0x20, RZ ;  /* 0x000000205c5c7824 */ /* 0x020fe400078e00ff */
[----:B------:R-:W-:Y:S01]  /*8110*/  IMAD.SHL.U32 R93, R93, 0x20, RZ ;  /* 0x000000205d5d7824 */ /* 0x000fe200078e00ff */
[----:B------:R-:W-:Y:S06]  /*8120*/  @!P3 BRA `(.L_x_7) ;  /* 0x000000700078b947 */ /* 0x000fec0003800000 */
[----:B------:R0:W-:Y:S01]  /*8130*/  STL [R1+0x5f8], R0 ;  /* 0x0005f80001007387 */ /* 0x0001e20000100800 */
[----:B------:R-:W-:Y:S01]  /*8140*/  UIADD3 UR5, UPT, UPT, UR9, 0x12000, URZ ;  /* 0x0001200009057890 */ /* 0x000fe2000fffe0ff */
[----:B------:R-:W-:Y:S01]  /*8150*/  UMOV UR14, 0xfffffffe ;  /* 0xfffffffe000e7882 */ /* 0x000fe20000000000 */
[----:B------:R-:W-:Y:S02]  /*8160*/  UMOV UR15, 0x7fffbfdf ;  /* 0x7fffbfdf000f7882 */ /* 0x000fe40000000000 */
[----:B------:R-:W-:Y:S01]  /*8170*/  USHF.R.U32.HI UR5, URZ, 0x4, UR5 ;  /* 0x00000004ff057899 */ /* 0x000fe20008011605 */
[----:B------:R-:W-:Y:S01]  /*8180*/  UMOV UR7, URZ ;  /* 0x000000ff00077c82 */ /* 0x000fe20008000000 */
[----:B------:R-:W-:Y:S01]  /*8190*/  ULOP3.LUT UR18, UR16, 0x1000000, URZ, 0xfc, !UPT ;  /* 0x0100000010127892 */ /* 0x000fe2000f8efcff */
[----:B0-----:R-:W2:Y:S01]  /*81a0*/  LDL.LU R0, [R1+0x3b4] ;  /* 0x0003b40001007983 */ /* 0x001ea20000300800 */
[----:B------:R-:W-:Y:S02]  /*81b0*/  USGXT.U32 UR6, UR5, 0xe ;  /* 0x0000000e0506789a */ /* 0x000fe40008000000 */
[----:B------:R-:W-:-:S02]  /*81c0*/  UIADD3.64 UR26, UPT, UPT, UR12, 0x180, URZ ;  /* 0x000001800c1a7897 */ /* 0x000fc4000fffe0ff */
[----:B------:R-:W-:Y:S02]  /*81d0*/  UIADD3.64 UR28, UPT, UPT, UR12, 0x200, URZ ;  /* 0x000002000c1c7897 */ /* 0x000fe4000fffe0ff */
[----:B------:R-:W-:Y:S02]  /*81e0*/  UIADD3.64 UR30, UPT, UPT, UR12, 0x380, URZ ;  /* 0x000003800c1e7897 */ /* 0x000fe4000fffe0ff */
[----:B------:R-:W-:Y:S02]  /*81f0*/  UIADD3.64 UR32, UPT, UPT, UR12, 0x400, URZ ;  /* 0x000004000c207897 */ /* 0x000fe4000fffe0ff */
[----:B------:R-:W-:Y:S02]  /*8200*/  UIADD3.64 UR34, UPT, UPT, UR12, 0x580, URZ ;  /* 0x000005800c227897 */ /* 0x000fe4000fffe0ff */
[----:B------:R-:W-:Y:S02]  /*8210*/  UIADD3.64 UR36, UPT, UPT, UR12, 0x600, URZ ;  /* 0x000006000c247897 */ /* 0x000fe4000fffe0ff */
[----:B------:R-:W-:Y:S01]  /*8220*/  UIADD3.64 UR14, UPT, UPT, UR6, -UR14, URZ ;  /* 0x8000000e060e7297 */ /* 0x000fe2000fffe0ff */
[----:B--2---:R0:W-:Y:S04]  /*8230*/  STL [R1+0x434], R0 ;  /* 0x0004340001007387 */ /* 0x0041e80000100800 */
[----:B0-----:R0:W5:Y:S01]  /*8240*/  LDL.LU R0, [R1+0x5f8] ;  /* 0x0005f80001007983 */ /* 0x0011620000300800 */
[----:B------:R-:W-:Y:S01]  /*8250*/  UMOV UR24, 0x1 ;  /* 0x0000000100187882 */ /* 0x000fe20000000000 */
[----:B------:R-:W-:Y:S01]  /*8260*/  UMOV UR5, URZ ;  /* 0x000000ff00057c82 */ /* 0x000fe20008000000 */
[----:B------:R-:W-:Y:S01]  /*8270*/  UMOV UR16, UR6 ;  /* 0x0000000600107c82 */ /* 0x000fe20008000000 */
[----:B------:R-:W-:-:S05]  /*8280*/  UMOV UR17, 0x80004020 ;  /* 0x8000402000117882 */ /* 0x000fca0000000000 */
.L_x_10:
[----:B------:R-:W-:Y:S01]  /*8290*/  USHF.L.U32 UR4, UR4, 0x1f, URZ ;  /* 0x0000001f04047899 */ /* 0x000fe200080006ff */
[----:B-1---5:R1:W-:Y:S05]  /*82a0*/  STL [R1+0x5f8], R0 ;  /* 0x0005f80001007387 */ /* 0x0223ea0000100800 */
[----:B-1----:R-:W-:-:S04]  /*82b0*/  IMAD.U32 R0, RZ, RZ, UR4 ;  /* 0x00000004ff007e24 */ /* 0x002fc8000f8e00ff */
[----:B------:R1:W2:Y:S01]  /*82c0*/  SYNCS.PHASECHK.TRANS64.TRYWAIT P2, [UR11], R0 ;  /* 0x00000000ff0075a7 */ /* 0x0002a2000804110b */
[----:B------:R1:W-:Y:S04]  /*82d0*/  STL [R1+0x3b4], R0 ;  /* 0x0003b40001007387 */ /* 0x0003e80000100800 */
[----:B-1----:R1:W5:Y:S01]  /*82e0*/  LDL.LU R0, [R1+0x5f8] ;  /* 0x0005f80001007983 */ /* 0x0023620000300800 */
[----:B------:R-:W-:-:S04]  /*82f0*/  IMAD.WIDE R90, R92, 0x2, R90 ;  /* 0x000000025c5a7825 */ /* 0x000fc800078e025a */
[----:B------:R-:W-:Y:S01]  /*8300*/  IMAD.WIDE R88, R92, 0x2, R88 ;  /* 0x000000025c587825 */ /* 0x000fe200078e0258 */
[----:B-12---:R-:W-:Y:S06]  /*8310*/  @!P2 BRA `(.L_x_8) ;  /* 0x000001980048a947 */ /* 0x006fec0003800000 */
.L_x_16:
[----:B------:R1:W-:Y:S04]  /*8320*/  STL.64 [R1+0xd88], R10 ;  /* 0x000d880a01007387 */ /* 0x0003e80000100a00 */
[----:B-1----:R-:W2:Y:S04]  /*8330*/  LDL.LU.64 R10, [R1+0xa0] ;  /* 0x0000a000010a7983 */ /* 0x002ea80000300a00 */
[----:B------:R1:W-:Y:S04]  /*8340*/  STL.64 [R1+0xd80], R8 ;  /* 0x000d800801007387 */ /* 0x0003e80000100a00 */
[----:B-1----:R-:W3:Y:S04]  /*8350*/  LDL.LU.64 R8, [R1+0xa8] ;  /* 0x0000a80001087983 */ /* 0x002ee80000300a00 */
[----:B------:R1:W-:Y:S04]  /*8360*/  STL.64 [R1+0xd78], R6 ;  /* 0x000d780601007387 */ /* 0x0003e80000100a00 */
[----:B-1----:R-:W4:Y:S04]  /*8370*/  LDL.LU.64 R6, [R1+0xb0] ;  /* 0x0000b00001067983 */ /* 0x002f280000300a00 */
[----:B------:R1:W-:Y:S04]  /*8380*/  STL.64 [R1+0xd70], R4 ;  /* 0x000d700401007387 */ /* 0x0003e80000100a00 */
[----:B-1----:R-:W2:Y:S04]  /*8390*/  LDL.LU.64 R4, [R1+0xb8] ;  /* 0x0000b80001047983 */ /* 0x002ea80000300a00 */
        /* <DEDUP_REMOVED lines=24> */
[----:B------:R1:W-:Y:S04]  /*8520*/  STL.64 [R1+0x838], R90 ;  /* 0x0008385a01007387 */ /* 0x0003e80000100a00 */
[----:B-1----:R-:W2:Y:S04]  /*8530*/  LDL.LU.64 R90, [R1+0x58] ;  /* 0x00005800015a7983 */ /* 0x002ea80000300a00 */
        /* <DEDUP_REMOVED lines=21> */
[----:B------:R1:W-:Y:S04]  /*8690*/  STL.64 [R1+0x808], R76 ;  /* 0x0008084c01007387 */ /* 0x0003e80000100a00 */
[----:B-1----:R-:W2:Y:S04]  /*86a0*/  LDL.LU.64 R76, [R1+0x40] ;  /* 0x00004000014c7983 */ /* 0x002ea80000300a00 */
[----:B------:R-:W-:Y:S04]  /*86b0*/  STL [R1+0x800], R75 ;  /* 0x0008004b01007387 */ /* 0x000fe80000100800 */
[----:B------:R1:W-:Y:S04]  /*86c0*/  STL.64 [R1+0x848], R74 ;  /* 0x0008484a01007387 */ /* 0x0003e80000100a00 */
[----:B-1----:R-:W2:Y:S04]  /*86d0*/  LDL.LU.64 R74, [R1+0x60] ;  /* 0x00006000014a7983 */ /* 0x002ea80000300a00 */
        /* <DEDUP_REMOVED lines=28> */
[----:B-1----:R-:W3:Y:S04]  /*88a0*/  LDL.LU.64 R52, [R1] ;  /* 0x0000000001347983 */ /* 0x002ee80000300a00 */
[----:B------:R-:W-:Y:S04]  /*88b0*/  STL [R1+0x780], R51 ;  /* 0x0007803301007387 */ /* 0x000fe80000100800 */
[----:B------:R1:W-:Y:S04]  /*88c0*/  STL.64 [R1+0x888], R50 ;  /* 0x0008883201007387 */ /* 0x0003e80000100a00 */
[----:B-1----:R-:W4:Y:S04]  /*88d0*/  LDL.LU.64 R50, [R1+0x80] ;  /* 0x0000800001327983 */ /* 0x002f280000300a00 */
[----:B------:R-:W-:Y:S04]  /*88e0*/  STL [R1+0x77c], R48 ;  /* 0x00077c3001007387 */ /* 0x000fe80000100800 */
        /* <DEDUP_REMOVED lines=40> */
[----:B------:R-:W-:-:S03]  /*8b70*/  IMAD.WIDE R86, R92, 0x2, R86 ;  /* 0x000000025c567825 */ /* 0x000fc600078e0256 */
        /* <DEDUP_REMOVED lines=9> */
[----:B------:R1:W-:Y:S01]  /*8c10*/  STL.64 [R1+0x8c8], R2 ;  /* 0x0008c80201007387 */ /* 0x0003e20000100a00 */
[----:B------:R-:W-:-:S03]  /*8c20*/  IMAD.WIDE R14, R92, 0x2, R14 ;  /* 0x000000025c0e7825 */ /* 0x000fc600078e020e */
[----:B-1----:R-:W4:Y:S04]  /*8c30*/  LDL.LU.64 R2, [R1+0xc0] ;  /* 0x0000c00001027983 */ /* 0x002f280000300a00 */
[----:B------:R1:W-:Y:S01]  /*8c40*/  STL.64 [R1+0x8d8], R86 ;  /* 0x0008d85601007387 */ /* 0x0003e20000100a00 */
[----:B------:R-:W-:-:S03]  /*8c50*/  IMAD.WIDE R12, R92, 0x2, R12 ;  /* 0x000000025c0c7825 */ /* 0x000fc600078e020c */
[----:B-1----:R-:W4:Y:S04]  /*8c60*/  LDL.LU.64 R86, [R1+0xc8] ;  /* 0x0000c80001567983 */ /* 0x002f280000300a00 */
[----:B------:R1:W-:Y:S04]  /*8c70*/  STL.64 [R1+0x8e8], R84 ;  /* 0x0008e85401007387 */ /* 0x0003e80000100a00 */
[----:B-1----:R-:W4:Y:S04]  /*8c80*/  LDL.LU.64 R84, [R1+0xd0] ;  /* 0x0000d00001547983 */ /* 0x002f280000300a00 */
[----:B------:R1:W-:Y:S01]  /*8c90*/  STL.64 [R1+0x8f8], R18 ;  /* 0x0008f81201007387 */ /* 0x0003e20000100a00 */
[----:B--2---:R-:W-:-:S03]  /*8ca0*/  IMAD.WIDE R54, R92, 0x2, R54 ;  /* 0x000000025c367825 */ /* 0x004fc600078e0236 */
[----:B-1----:R-:W2:Y:S04]  /*8cb0*/  LDL.LU.64 R18, [R1+0xd8] ;  /* 0x0000d80001127983 */ /* 0x002ea80000300a00 */
[----:B------:R-:W-:Y:S01]  /*8cc0*/  STL [R1+0x910], R16 ;  /* 0x0009101001007387 */ /* 0x000fe20000100800 */
[----:B---3--:R-:W-:-:S03]  /*8cd0*/  IMAD.WIDE R52, R92, 0x2, R52 ;  /* 0x000000025c347825 */ /* 0x008fc600078e0234 */
[----:B------:R-:W-:Y:S04]  /*8ce0*/  STL [R1+0x900], R17 ;  /* 0x0009001101007387 */ /* 0x000fe80000100800 */
[----:B------:R1:W-:Y:S01]  /*8cf0*/  STL.64 [R1+0x948], R16 ;  /* 0x0009481001007387 */ /* 0x0003e20000100a00 */
[----:B------:R-:W-:-:S03]  /*8d00*/  IMAD.WIDE R58, R92, 0x2, R58 ;  /* 0x000000025c3a7825 */ /* 0x000fc600078e023a */
[----:B-1----:R-:W3:Y:S04]  /*8d10*/  LDL.LU.64 R16, [R1+0x100] ;  /* 0x0001000001107983 */ /* 0x002ee80000300a00 */
[----:B------:R1:W-:Y:S01]  /*8d20*/  STL.64 [R1+0x908], R14 ;  /* 0x0009080e01007387 */ /* 0x0003e20000100a00 */
[----:B------:R-:W-:-:S03]  /*8d30*/  IMAD.WIDE R60, R92, 0x2, R60 ;  /* 0x000000025c3c7825 */ /* 0x000fc600078e023c */
[----:B-1----:R-:W2:Y:S04]  /*8d40*/  LDL.LU.64 R14, [R1+0xe0] ;  /* 0x0000e000010e7983 */ /* 0x002ea80000300a00 */
[----:B------:R1:W-:Y:S01]  /*8d50*/  STL.64 [R1+0x918], R12 ;  /* 0x0009180c01007387 */ /* 0x0003e20000100a00 */
[----:B------:R-:W-:-:S03]  /*8d60*/  IMAD.WIDE R64, R92, 0x2, R64 ;  /* 0x000000025c407825 */ /* 0x000fc600078e0240 */
[----:B-1----:R-:W2:Y:S04]  /*8d70*/  LDL.LU.64 R12, [R1+0xe8] ;  /* 0x0000e800010c7983 */ /* 0x002ea80000300a00 */
[----:B------:R-:W-:Y:S04]  /*8d80*/  STL.64 [R1], R52 ;  /* 0x0000003401007387 */ /* 0x000fe80000100a00 */
[----:B------:R-:W-:Y:S04]  /*8d90*/  STL [R1+0x930], R52 ;  /* 0x0009303401007387 */ /* 0x000fe80000100800 */
[----:B------:R-:W-:Y:S04]  /*8da0*/  STL [R1+0x920], R53 ;  /* 0x0009203501007387 */ /* 0x000fe80000100800 */
[----:B------:R1:W-:Y:S01]  /*8db0*/  STL.64 [R1+0x958], R52 ;  /* 0x0009583401007387 */ /* 0x0003e20000100a00 */
[----:B------:R-:W-:-:S03]  /*8dc0*/  IMAD.WIDE R66, R92, 0x2, R66 ;  /* 0x000000025c427825 */ /* 0x000fc600078e0242 */
[----:B-1----:R-:W2:Y:S04]  /*8dd0*/  LDL.LU.64 R52, [R1+0x108] ;  /* 0x0001080001347983 */ /* 0x002ea80000300a00 */
[----:B------:R-:W-:Y:S04]  /*8de0*/  STL.64 [R1+0x8], R54 ;  /* 0x0000083601007387 */ /* 0x000fe80000100a00 */
        /* <DEDUP_REMOVED lines=12> */
[----:B------:R1:W-:Y:S04]  /*8eb0*/  STL.64 [R1+0x978], R64 ;  /* 0x0009784001007387 */ /* 0x0003e80000100a00 */
[----:B-1----:R-:W2:Y:S04]  /*8ec0*/  LDL.LU.64 R64, [R1+0x118] ;  /* 0x0001180001407983 */ /* 0x002ea80000300a00 */
[----:B------:R-:W-:Y:S04]  /*8ed0*/  STL.64 [R1+0x28], R66 ;  /* 0x0000284201007387 */ /* 0x000fe80000100a00 */
        /* <DEDUP_REMOVED lines=8> */
[----:B-1----:R-:W3:Y:S04]  /*8f60*/  LDL.LU.64 R70, [R1+0x120] ;  /* 0x0001200001467983 */ /* 0x002ee80000300a00 */
[----:B------:R-:W-:Y:S04]  /*8f70*/  STL.64 [R1+0x38], R72 ;  /* 0x0000384801007387 */ /* 0x000fe80000100a00 */
[----:B------:R1:W-:Y:S04]  /*8f80*/  STL.64 [R1+0x998], R72 ;  /* 0x0009984801007387 */ /* 0x0003e80000100a00 */
[----:B-1----:R-:W3:Y:S01]  /*8f90*/  LDL.LU.64 R72, [R1+0x128] ;  /* 0x0001280001487983 */ /* 0x002ee20000300a00 */
[----:B------:R-:W-:-:S03]  /*8fa0*/  IMAD.WIDE R90, R92, 0x2, R90 ;  /* 0x000000025c5a7825 */ /* 0x000fc600078e025a */
[----:B------:R-:W-:Y:S04]  /*8fb0*/  STL.64 [R1+0x40], R76 ;  /* 0x0000404c01007387 */ /* 0x000fe80000100a00 */
[----:B------:R-:W-:Y:S04]  /*8fc0*/  STL [R1+0x9b0], R76 ;  /* 0x0009b04c01007387 */ /* 0x000fe80000100800 */
[----:B------:R-:W-:Y:S04]  /*8fd0*/  STL [R1+0x9a0], R77 ;  /* 0x0009a04d01007387 */ /* 0x000fe80000100800 */
[----:B------:R1:W-:Y:S04]  /*8fe0*/  STL.64 [R1+0x9d8], R76 ;  /* 0x0009d84c01007387 */ /* 0x0003e80000100a00 */
[----:B-1----:R-:W3:Y:S04]  /*8ff0*/  LDL.LU.64 R76, [R1+0x148] ;  /* 0x00014800014c7983 */ /* 0x002ee80000300a00 */
[----:B------:R-:W-:Y:S04]  /*9000*/  STL.64 [R1+0x48], R78 ;  /* 0x0000484e01007387 */ /* 0x000fe80000100a00 */
[----:B------:R1:W-:Y:S04]  /*9010*/  STL.64 [R1+0x9a8], R78 ;  /* 0x0009a84e01007387 */ /* 0x0003e80000100a00 */
[----:B-1----:R-:W3:Y:S04]  /*9020*/  LDL.LU.64 R78, [R1+0x130] ;  /* 0x00013000014e7983 */ /* 0x002ee80000300a00 */
[----:B------:R-:W-:Y:S04]  /*9030*/  STL.64 [R1+0x50], R80 ;  /* 0x0000505001007387 */ /* 0x000fe80000100a00 */
[----:B------:R1:W-:Y:S04]  /*9040*/  STL.64 [R1+0x9b8], R80 ;  /* 0x0009b85001007387 */ /* 0x0003e80000100a00 */
[----:B-1----:R-:W3:Y:S01]  /*9050*/  LDL.LU.64 R80, [R1+0x138] ;  /* 0x0001380001507983 */ /* 0x002ee20000300a00 */
[----:B------:R-:W-:-:S03]  /*9060*/  IMAD.WIDE R74, R92, 0x2, R74 ;  /* 0x000000025c4a7825 */ /* 0x000fc600078e024a */
[----:B------:R-:W-:Y:S01]  /*9070*/  STL.64 [R1+0x58], R90 ;  /* 0x0000585a01007387 */ /* 0x000fe20000100a00 */
[----:B------:R-:W-:-:S03]  /*9080*/  IMAD.WIDE R68, R92, 0x2, R68 ;  /* 0x000000025c447825 */ /* 0x000fc600078e0244 */
[----:B------:R1:W-:Y:S01]  /*9090*/  STL.64 [R1+0x9e8], R90 ;  /* 0x0009e85a01007387 */ /* 0x0003e20000100a00 */
[----:B------:R-:W-:-:S04]  /*90a0*/  IMAD.WIDE R62, R92, 0x2, R62 ;  /* 0x000000025c3e7825 */ /* 0x000fc800078e023e */
[C---:B------:R-:W-:Y:S01]  /*90b0*/  IMAD.WIDE R56, R92.reuse, 0x2, R56 ;  /* 0x000000025c387825 */ /* 0x040fe200078e0238 */
[----:B-1----:R-:W3:Y:S04]  /*90c0*/  LDL.LU.64 R90, [R1+0x150] ;  /* 0x00015000015a7983 */ /* 0x002ee80000300a00 */
[----:B------:R-:W-:Y:S04]  /*90d0*/  STL.64 [R1+0x60], R74 ;  /* 0x0000604a01007387 */ /* 0x000fe80000100a00 */
[----:B------:R1:W-:Y:S01]  /*90e0*/  STL.64 [R1+0x9f8], R74 ;  /* 0x0009f84a01007387 */ /* 0x0003e20000100a00 */
[----:B----4-:R-:W-:-:S03]  /*90f0*/  IMAD.WIDE R50, R92, 0x2, R50 ;  /* 0x000000025c327825 */ /* 0x010fc600078e0232 */
[----:B-1----:R-:W4:Y:S04]  /*9100*/  LDL.LU.64 R74, [R1+0x158] ;  /* 0x00015800014a7983 */ /* 0x002f280000300a00 */
[----:B------:R-:W-:Y:S04]  /*9110*/  STL.64 [R1+0x68], R68 ;  /* 0x0000684401007387 */ /* 0x000fe80000100a00 */
[----:B------:R-:W-:Y:S04]  /*9120*/  STL [R1+0xa10], R68 ;  /* 0x000a104401007387 */ /* 0x000fe80000100800 */
[----:B------:R-:W-:Y:S04]  /*9130*/  STL [R1+0xa00], R69 ;  /* 0x000a004501007387 */ /* 0x000fe80000100800 */
[----:B------:R1:W-:Y:S01]  /*9140*/  STL.64 [R1+0xa48], R68 ;  /* 0x000a484401007387 */ /* 0x0003e20000100a00 */
[----:B------:R-:W-:-:S03]  /*9150*/  IMAD.WIDE R48, R92, 0x2, R48 ;  /* 0x000000025c307825 */ /* 0x000fc600078e0230 */
[----:B-1----:R-:W4:Y:S04]  /*9160*/  LDL.LU.64 R68, [R1+0x180] ;  /* 0x0001800001447983 */ /* 0x002f280000300a00 */
[----:B------:R-:W-:Y:S04]  /*9170*/  STL.64 [R1+0x70], R62 ;  /* 0x0000703e01007387 */ /* 0x000fe80000100a00 */
        /* <DEDUP_REMOVED lines=8> */
[----:B------:R-:W-:Y:S04]  /*9200*/  STL [R1+0xa30], R50 ;  /* 0x000a303201007387 */ /* 0x000fe80000100800 */
[----:B------:R-:W-:Y:S04]  /*9210*/  STL [R1+0xa20], R51 ;  /* 0x000a203301007387 */ /* 0x000fe80000100800 */
[----:B------:R1:W-:Y:S01]  /*9220*/  STL.64 [R1+0xa58], R50 ;  /* 0x000a583201007387 */ /* 0x0003e20000100a00 */
[----:B------:R-:W-:-:S04]  /*9230*/  IMAD.WIDE R10, R92, 0x2, R10 ;  /* 0x000000025c0a7825 */ /* 0x000fc800078e020a */
[C---:B------:R-:W-:Y:S01]  /*9240*/  IMAD.WIDE R8, R92.reuse, 0x2, R8 ;  /* 0x000000025c087825 */ /* 0x040fe200078e0208 */
[----:B-1----:R-:W4:Y:S04]  /*9250*/  LDL.LU.64 R50, [R1+0x188] ;  /* 0x0001880001327983 */ /* 0x002f280000300a00 */
[----:B------:R-:W-:Y:S04]  /*9260*/  STL.64 [R1+0x88], R48 ;  /* 0x0000883001007387 */ /* 0x000fe80000100a00 */
        /* <DEDUP_REMOVED lines=11> */
[----:B------:R-:W-:-:S03]  /*9320*/  IMAD.WIDE R84, R92, 0x2, R84 ;  /* 0x000000025c547825 */ /* 0x000fc600078e0254 */
[----:B-1----:R-:W4:Y:S04]  /*9330*/  LDL.LU.64 R44, [R1+0x190] ;  /* 0x00019000012c7983 */ /* 0x002f280000300a00 */
[----:B------:R1:W-:Y:S01]  /*9340*/  STL.64 [R1+0xa0], R10 ;  /* 0x0000a00a01007387 */ /* 0x0003e20000100a00 */
[----:B--2---:R-:W-:-:S03]  /*9350*/  IMAD.WIDE R18, R92, 0x2, R18 ;  /* 0x000000025c127825 */ /* 0x004fc600078e0212 */
[----:B-1----:R-:W2:Y:S04]  /*9360*/  LDL.LU.64 R10, [R1+0xd88] ;  /* 0x000d8800010a7983 */ /* 0x002ea80000300a00 */
[----:B------:R-:W-:Y:S04]  /*9370*/  STL.64 [R1+0xa8], R8 ;  /* 0x0000a80801007387 */ /* 0x000fe80000100a00 */
[----:B------:R-:W-:Y:S04]  /*9380*/  STL.64 [R1+0xb8], R4 ;  /* 0x0000b80401007387 */ /* 0x000fe80000100a00 */
[----:B------:R-:W-:Y:S04]  /*9390*/  STL.64 [R1+0xb0], R6 ;  /* 0x0000b00601007387 */ /* 0x000fe80000100a00 */
[----:B------:R-:W-:Y:S04]  /*93a0*/  STL.64 [R1+0xc0], R2 ;  /* 0x0000c00201007387 */ /* 0x000fe80000100a00 */
[----:B------:R1:W-:Y:S01]  /*93b0*/  STL.64 [R1+0xa78], R2 ;  /* 0x000a780201007387 */ /* 0x0003e20000100a00 */
[----:B------:R-:W-:-:S03]  /*93c0*/  IMAD.WIDE R14, R92, 0x2, R14 ;  /* 0x000000025c0e7825 */ /* 0x000fc600078e020e */
        /* <DEDUP_REMOVED lines=16> */
[----:B------:R-:W-:Y:S04]  /*94d0*/  STL [R1+0xaa0], R15 ;  /* 0x000aa00f01007387 */ /* 0x000fe80000100800 */
[----:B------:R1:W-:Y:S01]  /*94e0*/  STL.64 [R1+0xac8], R14 ;  /* 0x000ac80e01007387 */ /* 0x0003e20000100a00 */
[----:B---3--:R-:W-:-:S03]  /*94f0*/  IMAD.WIDE R16, R92, 0x2, R16 ;  /* 0x000000025c107825 */ /* 0x008fc600078e0210 */
[----:B-1----:R-:W3:Y:S04]  /*9500*/  LDL.LU.64 R14, [R1+0x1e8] ;  /* 0x0001e800010e7983 */ /* 0x002ee80000300a00 */
        /* <DEDUP_REMOVED lines=23> */
[----:B------:R1:W-:Y:S01]  /*9680*/  STL.64 [R1+0xb08], R60 ;  /* 0x000b083c01007387 */ /* 0x0003e20000100a00 */
[----:B------:R-:W-:-:S03]  /*9690*/  IMAD.WIDE R78, R92, 0x2, R78 ;  /* 0x000000025c4e7825 */ /* 0x000fc600078e024e */
[----:B-1----:R-:W3:Y:S04]  /*96a0*/  LDL.LU.64 R60, [R1+0x208] ;  /* 0x00020800013c7983 */ /* 0x002ee80000300a00 */
[----:B------:R-:W-:Y:S04]  /*96b0*/  STL.64 [R1+0x118], R64 ;  /* 0x0001184001007387 */ /* 0x000fe80000100a00 */
[----:B------:R-:W-:Y:S04]  /*96c0*/  STL [R1+0xb20], R64 ;  /* 0x000b204001007387 */ /* 0x000fe80000100800 */
[----:B------:R-:W-:Y:S04]  /*96d0*/  STL [R1+0xb10], R65 ;  /* 0x000b104101007387 */ /* 0x000fe80000100800 */
        /* <DEDUP_REMOVED lines=8> */
[----:B------:R1:W-:Y:S04]  /*9760*/  STL.64 [R1+0xb28], R72 ;  /* 0x000b284801007387 */ /* 0x0003e80000100a00 */
[----:B-1----:R-:W3:Y:S04]  /*9770*/  LDL.LU.64 R72, [R1+0x1b0] ;  /* 0x0001b00001487983 */ /* 0x002ee80000300a00 */
[----:B------:R-:W-:Y:S04]  /*9780*/  STL.64 [R1+0x130], R78 ;  /* 0x0001304e01007387 */ /* 0x000fe80000100a00 */
[----:B------:R1:W-:Y:S02]  /*9790*/  STL.64 [R1+0xb58], R78 ;  /* 0x000b584e01007387 */ /* 0x0003e40000100a00 */
[----:B-1----:R-:W-:-:S02]  /*97a0*/  IMAD.MOV.U32 R78, RZ, RZ, R4 ;  /* 0x000000ffff4e7224 */ /* 0x002fc400078e0004 */
[----:B------:R-:W-:Y:S02]  /*97b0*/  IMAD.MOV.U32 R79, RZ, RZ, R5 ;  /* 0x000000ffff4f7224 */ /* 0x000fe400078e0005 */
[----:B------:R-:W3:Y:S04]  /*97c0*/  LDL.LU.64 R4, [R1+0x1b8] ;  /* 0x0001b80001047983 */ /* 0x000ee80000300a00 */
[----:B------:R-:W-:Y:S04]  /*97d0*/  STL.64 [R1+0x138], R80 ;  /* 0x0001385001007387 */ /* 0x000fe80000100a00 */
[----:B------:R1:W-:Y:S04]  /*97e0*/  STL.64 [R1+0xb68], R80 ;  /* 0x000b685001007387 */ /* 0x0003e80000100a00 */
[----:B-1----:R-:W3:Y:S01]  /*97f0*/  LDL.LU.64 R80, [R1+0x390] ;  /* 0x0003900001507983 */ /* 0x002ee20000300a00 */
[----:B------:R-:W-:-:S03]  /*9800*/  IMAD.WIDE R76, R92, 0x2, R76 ;  /* 0x000000025c4c7825 */ /* 0x000fc600078e024c */
[----:B------:R-:W-:Y:S01]  /*9810*/  STL.64 [R1+0x140], R66 ;  /* 0x0001404201007387 */ /* 0x000fe20000100a00 */
[----:B------:R-:W-:-:S03]  /*9820*/  IMAD.WIDE R90, R92, 0x2, R90 ;  /* 0x000000025c5a7825 */ /* 0x000fc600078e025a */
[----:B------:R-:W-:Y:S01]  /*9830*/  STL [R1+0xb80], R66 ;  /* 0x000b804201007387 */ /* 0x000fe20000100800 */
[----:B----4-:R-:W-:-:S03]  /*9840*/  IMAD.WIDE R74, R92, 0x2, R74 ;  /* 0x000000025c4a7825 */ /* 0x010fc600078e024a */
[----:B------:R-:W-:Y:S04]  /*9850*/  STL [R1+0xb70], R67 ;  /* 0x000b704301007387 */ /* 0x000fe80000100800 */
[----:B------:R1:W-:Y:S04]  /*9860*/  STL.64 [R1+0xbb8], R66 ;  /* 0x000bb84201007387 */ /* 0x0003e80000100a00 */
        /* <DEDUP_REMOVED lines=30> */
[----:B--2---:R-:W-:-:S03]  /*9a50*/  IMAD.WIDE R16, R92, 0x2, R16 ;  /* 0x000000025c107825 */ /* 0x004fc600078e0210 */
[----:B-1----:R-:W2:Y:S04]  /*9a60*/  LDL.LU.64 R46, [R1+0x398] ;  /* 0x00039800012e7983 */ /* 0x002ea80000300a00 */
[----:B------:R-:W-:Y:S04]  /*9a70*/  STL.64 [R1+0x180], R68 ;  /* 0x0001804401007387 */ /* 0x000fe80000100a00 */
[----:B------:R-:W-:Y:S04]  /*9a80*/  STL [R1+0xc00], R68 ;  /* 0x000c004401007387 */ /* 0x000fe80000100800 */
[----:B------:R-:W-:Y:S01]  /*9a90*/  STL [R1+0xbf0], R69 ;  /* 0x000bf04501007387 */ /* 0x000fe20000100800 */
[----:B------:R-:W-:-:S04]  /*9aa0*/  IMAD.WIDE R2, R92, 0x2, R2 ;  /* 0x000000025c027825 */ /* 0x000fc800078e0202 */
[----:B------:R-:W-:-:S04]  /*9ab0*/  IMAD.WIDE R84, R92, 0x2, R84 ;  /* 0x000000025c547825 */ /* 0x000fc800078e0254 */
[----:B------:R-:W-:-:S04]  /*9ac0*/  IMAD.WIDE R18, R92, 0x2, R18 ;  /* 0x000000025c127825 */ /* 0x000fc800078e0212 */
[----:B---3--:R-:W-:-:S04]  /*9ad0*/  IMAD.WIDE R64, R92, 0x2, R64 ;  /* 0x000000025c407825 */ /* 0x008fc800078e0240 */
[----:B------:R-:W-:-:S04]  /*9ae0*/  IMAD.WIDE R12, R92, 0x2, R12 ;  /* 0x000000025c0c7825 */ /* 0x000fc800078e020c */
[----:B------:R-:W-:-:S04]  /*9af0*/  IMAD.WIDE R86, R92, 0x2, R86 ;  /* 0x000000025c567825 */ /* 0x000fc800078e0256 */
[----:B------:R-:W-:-:S04]  /*9b00*/  IMAD.WIDE R72, R92, 0x2, R72 ;  /* 0x000000025c487825 */ /* 0x000fc800078e0248 */
[----:B------:R-:W-:-:S04]  /*9b10*/  IMAD.WIDE R4, R92, 0x2, R4 ;  /* 0x000000025c047825 */ /* 0x000fc800078e0204 */
[----:B----4-:R-:W-:-:S05]  /*9b20*/  IMAD.WIDE R66, R92, 0x2, R66 ;  /* 0x000000025c427825 */ /* 0x010fca00078e0242 */
[----:B------:R-:W-:Y:S04]  /*9b30*/  STL.64 [R1+0x198], R66 ;  /* 0x0001984201007387 */ /* 0x000fe80000100a00 */
[----:B------:R1:W-:Y:S04]  /*9b40*/  STL.64 [R1+0xc38], R68 ;  /* 0x000c384401007387 */ /* 0x0003e80000100a00 */
[----:B-1----:R-:W3:Y:S04]  /*9b50*/  LDL.64 R68, [R1+0xa0] ;  /* 0x0000a00001447983 */ /* 0x002ee80000100a00 */
[----:B------:R-:W-:Y:S04]  /*9b60*/  STL.64 [R1+0x188], R50 ;  /* 0x0001883201007387 */ /* 0x000fe80000100a00 */
[----:B------:R1:W-:Y:S02]  /*9b70*/  STL.64 [R1+0xbf8], R50 ;  /* 0x000bf83201007387 */ /* 0x0003e40000100a00 */
[----:B-1----:R-:W-:-:S02]  /*9b80*/  IMAD.MOV.U32 R50, RZ, RZ, R8 ;  /* 0x000000ffff327224 */ /* 0x002fc400078e0008 */
[----:B------:R-:W-:Y:S02]  /*9b90*/  IMAD.MOV.U32 R51, RZ, RZ, R9 ;  /* 0x000000ffff337224 */ /* 0x000fe400078e0009 */
[----:B------:R-:W4:Y:S04]  /*9ba0*/  LDL.LU.64 R8, [R1+0xd80] ;  /* 0x000d800001087983 */ /* 0x000f280000300a00 */
[----:B------:R-:W-:Y:S04]  /*9bb0*/  STL.64 [R1+0x190], R44 ;  /* 0x0001902c01007387 */ /* 0x000fe80000100a00 */
[----:B------:R1:W-:Y:S02]  /*9bc0*/  STL.64 [R1+0xc08], R44 ;  /* 0x000c082c01007387 */ /* 0x0003e40000100a00 */
[----:B-1----:R-:W-:-:S02]  /*9bd0*/  IMAD.MOV.U32 R44, RZ, RZ, R6 ;  /* 0x000000ffff2c7224 */ /* 0x002fc400078e0006 */
[----:B------:R-:W-:Y:S02]  /*9be0*/  IMAD.MOV.U32 R45, RZ, RZ, R7 ;  /* 0x000000ffff2d7224 */ /* 0x000fe400078e0007 */
[----:B------:R-:W2:Y:S04]  /*9bf0*/  LDL.LU.64 R6, [R1+0xd78] ;  /* 0x000d780001067983 */ /* 0x000ea80000300a00 */
[----:B------:R-:W-:Y:S04]  /*9c00*/  STL.64 [R1+0x1a0], R64 ;  /* 0x0001a04001007387 */ /* 0x000fe80000100a00 */
[----:B------:R-:W-:Y:S04]  /*9c10*/  STL.64 [R1+0x1a8], R16 ;  /* 0x0001a81001007387 */ /* 0x000fe80000100a00 */
[----:B------:R-:W-:Y:S04]  /*9c20*/  STL.64 [R1+0x1b0], R72 ;  /* 0x0001b04801007387 */ /* 0x000fe80000100a00 */
[----:B------:R-:W-:Y:S04]  /*9c30*/  STL.64 [R1+0x1b8], R4 ;  /* 0x0001b80401007387 */ /* 0x000fe80000100a00 */
[----:B------:R-:W-:Y:S04]  /*9c40*/  STL.64 [R1+0x1c0], R2 ;  /* 0x0001c00201007387 */ /* 0x000fe80000100a00 */
[----:B------:R-:W-:Y:S04]  /*9c50*/  STL [R1+0xc20], R2 ;  /* 0x000c200201007387 */ /* 0x000fe80000100800 */
[----:B------:R-:W-:Y:S04]  /*9c60*/  STL [R1+0xc10], R3 ;  /* 0x000c100301007387 */ /* 0x000fe80000100800 */
[----:B------:R1:W-:Y:S02]  /*9c70*/  STL.64 [R1+0xc48], R2 ;  /* 0x000c480201007387 */ /* 0x0003e40000100a00 */
[----:B-1----:R-:W-:-:S02]  /*9c80*/  IMAD.MOV.U32 R2, RZ, RZ, R4 ;  /* 0x000000ffff027224 */ /* 0x002fc400078e0004 */
[----:B------:R-:W-:Y:S02]  /*9c90*/  IMAD.MOV.U32 R3, RZ, RZ, R5 ;  /* 0x000000ffff037224 */ /* 0x000fe400078e0005 */
[----:B------:R-:W3:Y:S04]  /*9ca0*/  LDL.LU.64 R4, [R1+0xd70] ;  /* 0x000d700001047983 */ /* 0x000ee80000300a00 */
[----:B------:R-:W-:Y:S04]  /*9cb0*/  STL.64 [R1+0x1c8], R84 ;  /* 0x0001c85401007387 */ /* 0x000fe80000100a00 */
        /* <DEDUP_REMOVED lines=8> */
[----:B-----5:R-:W-:-:S02]  /*9d40*/  ISETP.GT.AND P2, PT, R0, RZ, PT ;  /* 0x000000ff0000720c */ /* 0x020fc40003f44270 */
[----:B------:R-:W-:Y:S01]  /*9d50*/  PRMT R43, RZ, 0x7610, R43 ;  /* 0x00007610ff2b7816 */ /* 0x000fe2000000002b */
[----:B------:R-:W-:Y:S01]  /*9d60*/  STL.64 [R1+0x1e0], R86 ;  /* 0x0001e05601007387 */ /* 0x000fe20000100a00 */
[----:B------:R-:W-:Y:S02]  /*9d70*/  ISETP.GT.AND P4, PT, R0, 0x8, PT ;  /* 0x000000080000780c */ /* 0x000fe40003f84270 */
[----:B------:R-:W-:Y:S01]  /*9d80*/  PRMT R40, RZ, 0x7610, R40 ;  /* 0x00007610ff287816 */ /* 0x000fe20000000028 */
[----:B------:R1:W-:Y:S01]  /*9d90*/  STL.64 [R1+0xc68], R86 ;  /* 0x000c685601007387 */ /* 0x0003e20000100a00 */
[----:B------:R-:W-:Y:S02]  /*9da0*/  PRMT R41, RZ, 0x7610, R41 ;  /* 0x00007610ff297816 */ /* 0x000fe40000000029 */
[----:B------:R-:W-:Y:S02]  /*9db0*/  PRMT R39, RZ, 0x7610, R39 ;  /* 0x00007610ff277816 */ /* 0x000fe40000000027 */
[----:B------:R-:W-:-:S02]  /*9dc0*/  PRMT R36, RZ, 0x7610, R36 ;  /* 0x00007610ff247816 */ /* 0x000fc40000000024 */
[----:B------:R-:W-:Y:S02]  /*9dd0*/  PRMT R37, RZ, 0x7610, R37 ;  /* 0x00007610ff257816 */ /* 0x000fe40000000025 */
[----:B------:R-:W-:Y:S02]  /*9de0*/  PRMT R34, RZ, 0x7610, R34 ;  /* 0x00007610ff227816 */ /* 0x000fe40000000022 */
[----:B------:R-:W-:Y:S01]  /*9df0*/  ISETP.GT.AND P6, PT, R0, 0x10, PT ;  /* 0x000000100000780c */ /* 0x000fe20003fc4270 */
[----:B-1----:R-:W3:Y:S01]  /*9e00*/  LDL.LU.64 R86, [R1+0x2b8] ;  /* 0x0002b80001567983 */ /* 0x002ee20000300a00 */
[----:B------:R-:W-:Y:S01]  /*9e10*/  PRMT R38, RZ, 0x7610, R38 ;  /* 0x00007610ff267816 */ /* 0x000fe20000000026 */
[C---:B------:R-:W-:Y:S01]  /*9e20*/  IMAD.WIDE R10, R92.reuse, 0x2, R10 ;  /* 0x000000025c0a7825 */ /* 0x040fe200078e020a */
[----:B------:R-:W-:Y:S02]  /*9e30*/  PRMT R35, RZ, 0x7610, R35 ;  /* 0x00007610ff237816 */ /* 0x000fe40000000023 */
[----:B------:R-:W-:Y:S01]  /*9e40*/  PRMT R32, RZ, 0x7610, R32 ;  /* 0x00007610ff207816 */ /* 0x000fe20000000020 */
[----:B------:R-:W-:Y:S01]  /*9e50*/  IMAD.WIDE R14, R92, 0x2, R14 ;  /* 0x000000025c0e7825 */ /* 0x000fe200078e020e */
[----:B------:R-:W3:Y:S01]  /*9e60*/  @P2 LDG.E.U16 R38, desc[UR22][R10.64] ;  /* 0x000000160a262981 */ /* 0x000ee2000c1e1500 */
[----:B------:R-:W-:-:S02]  /*9e70*/  PRMT R30, RZ, 0x7610, R30 ;  /* 0x00007610ff1e7816 */ /* 0x000fc4000000001e */
[----:B------:R-:W-:Y:S01]  /*9e80*/  PRMT R31, RZ, 0x7610, R31 ;  /* 0x00007610ff1f7816 */ /* 0x000fe2000000001f */
[C---:B------:R-:W-:Y:S01]  /*9e90*/  IMAD.WIDE R54, R92.reuse, 0x2, R54 ;  /* 0x000000025c367825 */ /* 0x040fe200078e0236 */
[----:B------:R-:W3:Y:S03]  /*9ea0*/  @P6 LDG.E.U16 R35, desc[UR22][R2.64] ;  /* 0x0000001602236981 */ /* 0x000ee6000c1e1500 */
[C---:B------:R-:W-:Y:S01]  /*9eb0*/  IMAD.WIDE R58, R92.reuse, 0x2, R58 ;  /* 0x000000025c3a7825 */ /* 0x040fe200078e023a */
[----:B------:R-:W3:Y:S04]  /*9ec0*/  @P6 LDG.E.U16 R32, desc[UR22][R72.64] ;  /* 0x0000001648206981 */ /* 0x000ee8000c1e1500 */
[----:B------:R-:W3:Y:S01]  /*9ed0*/  @P6 LDG.E.U16 R30, desc[UR22][R64.64] ;  /* 0x00000016401e6981 */ /* 0x000ee2000c1e1500 */
[----:B----4-:R-:W-:-:S05]  /*9ee0*/  IMAD.WIDE R8, R92, 0x2, R8 ;  /* 0x000000025c087825 */ /* 0x010fca00078e0208 */
[----:B------:R-:W4:Y:S01]  /*9ef0*/  @P2 LDG.E.U16 R41, desc[UR22][R8.64] ;  /* 0x0000001608292981 */ /* 0x000f22000c1e1500 */
[----:B--2---:R-:W-:-:S05]  /*9f00*/  IMAD.WIDE R6, R92, 0x2, R6 ;  /* 0x000000025c067825 */ /* 0x004fca00078e0206 */
[----:B------:R-:W4:Y:S01]  /*9f10*/  @P2 LDG.E.U16 R40, desc[UR22][R6.64] ;  /* 0x0000001606282981 */ /* 0x000f22000c1e1500 */
[----:B---3--:R-:W-:-:S05]  /*9f20*/  IMAD.WIDE R4, R92, 0x2, R4 ;  /* 0x000000025c047825 */ /* 0x008fca00078e0204 */
[----:B------:R-:W2:Y:S01]  /*9f30*/  @P2 LDG.E.U16 R43, desc[UR22][R4.64] ;  /* 0x00000016042b2981 */ /* 0x000ea2000c1e1500 */
[----:B------:R-:W-:-:S05]  /*9f40*/  IMAD.WIDE R84, R92, 0x2, R84 ;  /* 0x000000025c547825 */ /* 0x000fca00078e0254 */
[----:B------:R-:W3:Y:S01]  /*9f50*/  @P4 LDG.E.U16 R34, desc[UR22][R84.64] ;  /* 0x0000001654224981 */ /* 0x000ee2000c1e1500 */
[----:B------:R-:W-:-:S05]  /*9f60*/  IMAD.WIDE R18, R92, 0x2, R18 ;  /* 0x000000025c127825 */ /* 0x000fca00078e0212 */
[----:B------:R-:W3:Y:S01]  /*9f70*/  @P4 LDG.E.U16 R37, desc[UR22][R18.64] ;  /* 0x0000001612254981 */ /* 0x000ee2000c1e1500 */
[----:B------:R-:W-:-:S05]  /*9f80*/  IMAD.WIDE R12, R92, 0x2, R12 ;  /* 0x000000025c0c7825 */ /* 0x000fca00078e020c */
[----:B------:R-:W3:Y:S01]  /*9f90*/  @P4 LDG.E.U16 R36, desc[UR22][R12.64] ;  /* 0x000000160c244981 */ /* 0x000ee2000c1e1500 */
[----:B------:R-:W-:-:S05]  /*9fa0*/  IMAD.WIDE R86, R92, 0x2, R86 ;  /* 0x000000025c567825 */ /* 0x000fca00078e0256 */
[----:B------:R-:W3:Y:S01]  /*9fb0*/  @P4 LDG.E.U16 R39, desc[UR22][R86.64] ;  /* 0x0000001656274981 */ /* 0x000ee2000c1e1500 */
[----:B------:R-:W-:-:S13]  /*9fc0*/  ISETP.GT.AND P4, PT, R0, 0x18, PT ;  /* 0x000000180000780c */ /* 0x000fda0003f84270 */
[----:B------:R-:W3:Y:S01]  /*9fd0*/  @P4 LDG.E.U16 R31, desc[UR22][R78.64] ;  /* 0x000000164e1f4981 */ /* 0x000ee2000c1e1500 */
[----:B------:R-:W-:-:S03]  /*9fe0*/  IMAD.WIDE R52, R92, 0x2, R52 ;  /* 0x000000025c347825 */ /* 0x000fc600078e0234 */
[----:B------:R-:W-:Y:S04]  /*9ff0*/  STL.64 [R1+0x1e8], R14 ;  /* 0x0001e80e01007387 */ /* 0x000fe80000100a00 */
[----:B------:R-:W-:Y:S04]  /*a000*/  STL [R1+0xc80], R14 ;  /* 0x000c800e01007387 */ /* 0x000fe80000100800 */
[----:B------:R-:W-:Y:S01]  /*a010*/  STL [R1+0xc70], R15 ;  /* 0x000c700f01007387 */ /* 0x000fe20000100800 */
[----:B------:R-:W-:-:S03]  /*a020*/  IMAD.WIDE R74, R92, 0x2, R74 ;  /* 0x000000025c4a7825 */ /* 0x000fc600078e024a */
[----:B------:R-:W-:Y:S04]  /*a030*/  STL.64 [R1+0xcb8], R14 ;  /* 0x000cb80e01007387 */ /* 0x000fe80000100a00 */
[----:B------:R-:W-:Y:S01]  /*a040*/  STL.64 [R1+0x1f0], R54 ;  /* 0x0001f03601007387 */ /* 0x000fe20000100a00 */
[----:B------:R-:W-:-:S03]  /*a050*/  IMAD.WIDE R60, R92, 0x2, R60 ;  /* 0x000000025c3c7825 */ /* 0x000fc600078e023c */
[----:B------:R-:W-:Y:S04]  /*a060*/  STL.64 [R1+0xc78], R54 ;  /* 0x000c783601007387 */ /* 0x000fe80000100a00 */
[----:B------:R-:W-:Y:S01]  /*a070*/  STL.64 [R1+0x1f8], R58 ;  /* 0x0001f83a01007387 */ /* 0x000fe20000100a00 */
[----:B------:R-:W-:-:S03]  /*a080*/  IMAD.WIDE R70, R92, 0x2, R70 ;  /* 0x000000025c467825 */ /* 0x000fc600078e0246 */
[----:B------:R-:W-:Y:S04]  /*a090*/  STL.64 [R1+0xc88], R58 ;  /* 0x000c883a01007387 */ /* 0x000fe80000100a00 */
[----:B------:R-:W-:Y:S01]  /*a0a0*/  STL.64 [R1+0x200], R52 ;  /* 0x0002003401007387 */ /* 0x000fe20000100a00 */
[----:B------:R-:W-:-:S03]  /*a0b0*/  IMAD.WIDE R56, R92, 0x2, R56 ;  /* 0x000000025c387825 */ /* 0x000fc600078e0238 */
[----:B------:R-:W-:Y:S01]  /*a0c0*/  STL [R1+0xca0], R52 ;  /* 0x000ca03401007387 */ /* 0x000fe20000100800 */
[----:B------:R-:W-:-:S03]  /*a0d0*/  IMAD.WIDE R48, R92, 0x2, R48 ;  /* 0x000000025c307825 */ /* 0x000fc600078e0230 */
[----:B------:R-:W-:Y:S01]  /*a0e0*/  STL [R1+0xc90], R53 ;  /* 0x000c903501007387 */ /* 0x000fe20000100800 */
[----:B------:R-:W-:-:S03]  /*a0f0*/  IMAD.WIDE R62, R92, 0x2, R62 ;  /* 0x000000025c3e7825 */ /* 0x000fc600078e023e */
[----:B------:R-:W-:Y:S04]  /*a100*/  STL.64 [R1+0x280], R74 ;  /* 0x0002804a01007387 */ /* 0x000fe80000100a00 */
[----:B------:R-:W-:Y:S04]  /*a110*/  STL.64 [R1+0xcc8], R52 ;  /* 0x000cc83401007387 */ /* 0x000fe80000100a00 */
[----:B------:R-:W-:Y:S04]  /*a120*/  STL.64 [R1+0x208], R60 ;  /* 0x0002083c01007387 */ /* 0x000fe80000100a00 */
[----:B------:R-:W-:Y:S04]  /*a130*/  STL.64 [R1+0xc98], R60 ;  /* 0x000c983c01007387 */ /* 0x000fe80000100a00 */
[----:B------:R-:W-:Y:S01]  /*a140*/  STL.64 [R1+0x210], R70 ;  /* 0x0002104601007387 */ /* 0x000fe20000100a00 */
[----:B------:R-:W-:-:S03]  /*a150*/  IMAD.WIDE R90, R92, 0x2, R90 ;  /* 0x000000025c5a7825 */ /* 0x000fc600078e025a */
[----:B------:R-:W-:Y:S01]  /*a160*/  STL.64 [R1+0xca8], R70 ;  /* 0x000ca84601007387 */ /* 0x000fe20000100a00 */
[----:B------:R-:W-:-:S03]  /*a170*/  IMAD.WIDE R76, R92, 0x2, R76 ;  /* 0x000000025c4c7825 */ /* 0x000fc600078e024c */
[----:B------:R-:W-:Y:S01]  /*a180*/  STL.64 [R1+0x288], R56 ;  /* 0x0002883801007387 */ /* 0x000fe20000100a00 */
[----:B------:R-:W-:-:S03]  /*a190*/  IMAD.WIDE R80, R92, 0x2, R80 ;  /* 0x000000025c507825 */ /* 0x000fc600078e0250 */
[----:B------:R-:W-:Y:S01]  /*a1a0*/  STL.64 [R1+0x290], R48 ;  /* 0x0002903001007387 */ /* 0x000fe20000100a00 */
[----:B------:R-:W-:-:S03]  /*a1b0*/  IMAD.WIDE R46, R92, 0x2, R46 ;  /* 0x000000025c2e7825 */ /* 0x000fc600078e022e */
[----:B------:R-:W-:Y:S04]  /*a1c0*/  STL.64 [R1+0x298], R62 ;  /* 0x0002983e01007387 */ /* 0x000fe80000100a00 */
[----:B------:R-:W-:Y:S04]  /*a1d0*/  STL.64 [R1+0x2a0], R84 ;  /* 0x0002a05401007387 */ /* 0x000fe80000100a00 */
[----:B------:R-:W-:Y:S04]  /*a1e0*/  STL.64 [R1+0x2a8], R18 ;  /* 0x0002a81201007387 */ /* 0x000fe80000100a00 */
[----:B------:R-:W-:Y:S04]  /*a1f0*/  STL.64 [R1+0x2b0], R12 ;  /* 0x0002b00c01007387 */ /* 0x000fe80000100a00 */
[----:B------:R-:W-:Y:S04]  /*a200*/  STL.64 [R1+0x2b8], R86 ;  /* 0x0002b85601007387 */ /* 0x000fe80000100a00 */
[----:B------:R-:W-:Y:S04]  /*a210*/  STL.64 [R1+0x380], R90 ;  /* 0x0003805a01007387 */ /* 0x000fe80000100a00 */
[----:B------:R-:W-:Y:S04]  /*a220*/  STL.64 [R1+0x388], R76 ;  /* 0x0003884c01007387 */ /* 0x000fe80000100a00 */
[----:B------:R1:W-:Y:S04]  /*a230*/  STL.64 [R1+0x390], R80 ;  /* 0x0003905001007387 */ /* 0x0003e80000100a00 */
[----:B------:R-:W-:Y:S01]  /*a240*/  STL.64 [R1+0x398], R46 ;  /* 0x0003982e01007387 */ /* 0x000fe20000100a00 */
[----:B------:R-:W-:-:S02]  /*a250*/  ISETP.GT.AND P3, PT, R0, 0x1, PT ;  /* 0x000000010000780c */ /* 0x000fc40003f64270 */
[----:B------:R-:W-:Y:S02]  /*a260*/  ISETP.GT.AND P5, PT, R0, 0x9, PT ;  /* 0x000000090000780c */ /* 0x000fe40003fa4270 */
[----:B------:R-:W-:Y:S02]  /*a270*/  PRMT R33, RZ, 0x7610, R33 ;  /* 0x00007610ff217816 */ /* 0x000fe40000000021 */
[----:B------:R-:W-:Y:S02]  /*a280*/  PRMT R27, RZ, 0x7610, R27 ;  /* 0x00007610ff1b7816 */ /* 0x000fe4000000001b */
[----:B------:R-:W-:Y:S02]  /*a290*/  PRMT R24, RZ, 0x7610, R24 ;  /* 0x00007610ff187816 */ /* 0x000fe40000000018 */
[----:B------:R-:W-:Y:S01]  /*a2a0*/  PRMT R25, RZ, 0x7610, R25 ;  /* 0x00007610ff197816 */ /* 0x000fe20000000019 */
[----:B------:R0:W3:Y:S01]  /*a2b0*/  @P6 LDG.E.U16 R33, desc[UR22][R16.64] ;  /* 0x0000001610216981 */ /* 0x0000e2000c1e1500 */
[----:B------:R-:W-:-:S03]  /*a2c0*/  PRMT R22, RZ, 0x7610, R22 ;  /* 0x00007610ff167816 */ /* 0x000fc60000000016 */
[----:B------:R0:W3:Y:S04]  /*a2d0*/  @P3 LDG.E.U16 R27, desc[UR22][R80.64] ;  /* 0x00000016501b3981 */ /* 0x0000e8000c1e1500 */
[----:B------:R0:W3:Y:S04]  /*a2e0*/  @P3 LDG.E.U16 R24, desc[UR22][R76.64] ;  /* 0x000000164c183981 */ /* 0x0000e8000c1e1500 */
[----:B------:R0:W3:Y:S04]  /*a2f0*/  @P3 LDG.E.U16 R25, desc[UR22][R90.64] ;  /* 0x000000165a193981 */ /* 0x0000e8000c1e1500 */
[----:B------:R0:W3:Y:S04]  /*a300*/  @P5 LDG.E.U16 R22, desc[UR22][R62.64] ;  /* 0x000000163e165981 */ /* 0x0000e8000c1e1500 */
[----:B--2---:R-:W-:Y:S04]  /*a310*/  STL.64 [R1+0xcd8], R42 ;  /* 0x000cd82a01007387 */ /* 0x004fe80000100a00 */
[----:B------:R-:W-:Y:S04]  /*a320*/  STL [R1+0x5fc], R4 ;  /* 0x0005fc0401007387 */ /* 0x000fe80000100800 */
[----:B------:R-:W-:Y:S04]  /*a330*/  STL [R1+0x6f4], R4 ;  /* 0x0006f40401007387 */ /* 0x000fe80000100800 */
[----:B------:R-:W-:Y:S04]  /*a340*/  STL [R1+0xce0], R4 ;  /* 0x000ce00401007387 */ /* 0x000fe80000100800 */
[----:B------:R-:W-:Y:S04]  /*a350*/  STL [R1+0x5f8], R5 ;  /* 0x0005f80501007387 */ /* 0x000fe80000100800 */
[----:B------:R-:W-:Y:S04]  /*a360*/  STL [R1+0x6f8], R5 ;  /* 0x0006f80501007387 */ /* 0x000fe80000100800 */
[----:B------:R-:W-:Y:S04]  /*a370*/  STL [R1+0x6fc], R5 ;  /* 0x0006fc0501007387 */ /* 0x000fe80000100800 */
[----:B------:R-:W-:Y:S04]  /*a380*/  STL [R1+0xcf0], R5 ;  /* 0x000cf00501007387 */ /* 0x000fe80000100800 */
[----:B------:R-:W-:Y:S04]  /*a390*/  STL.64 [R1+0xd38], R4 ;  /* 0x000d380401007387 */ /* 0x000fe80000100a00 */
[----:B------:R-:W-:Y:S04]  /*a3a0*/  STL [R1+0x604], R6 ;  /* 0x0006040601007387 */ /* 0x000fe80000100800 */
[----:B------:R-:W-:Y:S04]  /*a3b0*/  STL [R1+0x600], R7 ;  /* 0x0006000701007387 */ /* 0x000fe80000100800 */
[----:B------:R-:W-:Y:S04]  /*a3c0*/  STL.64 [R1+0xce8], R6 ;  /* 0x000ce80601007387 */ /* 0x000fe80000100a00 */
[----:B----4-:R-:W-:Y:S04]  /*a3d0*/  STL.64 [R1+0xcf8], R40 ;  /* 0x000cf82801007387 */ /* 0x010fe80000100a00 */
        /* <DEDUP_REMOVED lines=8> */
[----:B---3--:R-:W-:Y:S04]  /*a460*/  STL.64 [R1+0xd18], R38 ;  /* 0x000d182601007387 */ /* 0x008fe80000100a00 */
[----:B------:R-:W-:Y:S04]  /*a470*/  STL [R1+0xd20], R36 ;  /* 0x000d202401007387 */ /* 0x000fe80000100800 */
[----:B------:R-:W-:Y:S04]  /*a480*/  STL.64 [R1+0xd58], R36 ;  /* 0x000d582401007387 */ /* 0x000fe80000100a00 */
[----:B------:R-:W-:Y:S04]  /*a490*/  STL.64 [R1+0xd28], R34 ;  /* 0x000d282201007387 */ /* 0x000fe80000100a00 */
[----:B------:R-:W-:Y:S04]  /*a4a0*/  STL [R1+0xd60], R32 ;  /* 0x000d602001007387 */ /* 0x000fe80000100800 */
[----:B------:R-:W2:Y:S04]  /*a4b0*/  LDL.LU.64 R72, [R1+0x218] ;  /* 0x0002180001487983 */ /* 0x000ea80000300a00 */
[----:B------:R-:W0:Y:S04]  /*a4c0*/  LDL.LU.64 R16, [R1+0x220] ;  /* 0x0002200001107983 */ /* 0x000e280000300a00 */
[----:B------:R-:W3:Y:S04]  /*a4d0*/  LDL.LU.64 R64, [R1+0x228] ;  /* 0x0002280001407983 */ /* 0x000ee80000300a00 */
[----:B------:R4:W-:Y:S04]  /*a4e0*/  STL.64 [R1+0xd68], R30 ;  /* 0x000d681e01007387 */ /* 0x0009e80000100a00 */
[----:B------:R-:W2:Y:S04]  /*a4f0*/  LDL.LU.64 R78, [R1+0x230] ;  /* 0x00023000014e7983 */ /* 0x000ea80000300a00 */
[----:B-1----:R-:W2:Y:S04]  /*a500*/  LDL.LU.64 R80, [R1+0x238] ;  /* 0x0002380001507983 */ /* 0x002ea80000300a00 */
[----:B------:R-:W2:Y:S04]  /*a510*/  LDL.LU.64 R76, [R1+0x240] ;  /* 0x00024000014c7983 */ /* 0x000ea80000300a00 */
[----:B------:R-:W2:Y:S04]  /*a520*/  LDL.LU.64 R90, [R1+0x248] ;  /* 0x00024800015a7983 */ /* 0x000ea80000300a00 */
[----:B------:R-:W2:Y:S04]  /*a530*/  LDL.LU.64 R62, [R1+0x250] ;  /* 0x00025000013e7983 */ /* 0x000ea80000300a00 */
[----:B----4-:R-:W4:Y:S04]  /*a540*/  LDL.LU.64 R30, [R1+0x378] ;  /* 0x00037800011e7983 */ /* 0x010f280000300a00 */
[----:B------:R-:W2:Y:S04]  /*a550*/  LDL.LU.64 R36, [R1+0x370] ;  /* 0x0003700001247983 */ /* 0x000ea80000300a00 */
[----:B------:R-:W3:Y:S04]  /*a560*/  LDL.LU.64 R8, [R1+0x368] ;  /* 0x0003680001087983 */ /* 0x000ee80000300a00 */
[----:B------:R-:W3:Y:S04]  /*a570*/  LDL.LU.64 R4, [R1+0x360] ;  /* 0x0003600001047983 */ /* 0x000ee80000300a00 */
[----:B------:R-:W3:Y:S04]  /*a580*/  LDL.LU.64 R34, [R1+0x358] ;  /* 0x0003580001227983 */ /* 0x000ee80000300a00 */
[----:B------:R-:W3:Y:S04]  /*a590*/  LDL.LU.64 R38, [R1+0x350] ;  /* 0x0003500001267983 */ /* 0x000ee80000300a00 */
[----:B------:R-:W3:Y:S04]  /*a5a0*/  LDL.LU.64 R10, [R1+0x348] ;  /* 0x00034800010a7983 */ /* 0x000ee80000300a00 */
[----:B------:R-:W3:Y:S04]  /*a5b0*/  LDL.LU.64 R40, [R1+0x340] ;  /* 0x0003400001287983 */ /* 0x000ee80000300a00 */
[----:B------:R-:W3:Y:S01]  /*a5c0*/  LDL.LU.64 R6, [R1+0x338] ;  /* 0x0003380001067983 */ /* 0x000ee20000300a00 */
[----:B------:R-:W-:-:S03]  /*a5d0*/  PRMT R29, RZ, 0x7610, R29 ;  /* 0x00007610ff1d7816 */ /* 0x000fc6000000001d */
[----:B------:R-:W3:Y:S01]  /*a5e0*/  LDL.LU.64 R42, [R1+0x330] ;  /* 0x00033000012a7983 */ /* 0x000ee20000300a00 */
[----:B------:R-:W-:-:S03]  /*a5f0*/  ISETP.GT.AND P2, PT, R0, 0x11, PT ;  /* 0x000000110000780c */ /* 0x000fc60003f44270 */
[----:B------:R-:W3:Y:S04]  /*a600*/  LDL.LU.64 R52, [R1+0x328] ;  /* 0x0003280001347983 */ /* 0x000ee80000300a00 */
[----:B------:R-:W3:Y:S01]  /*a610*/  LDL.LU.64 R14, [R1+0x320] ;  /* 0x00032000010e7983 */ /* 0x000ee20000300a00 */
[----:B------:R-:W-:-:S03]  /*a620*/  PRMT R82, RZ, 0x7610, R82 ;  /* 0x00007610ff527816 */ /* 0x000fc60000000052 */
        /* <DEDUP_REMOVED lines=12> */
[----:B------:R1:W3:Y:S04]  /*a6f0*/  @P4 LDG.E.U16 R29, desc[UR22][R68.64] ;  /* 0x00000016441d4981 */ /* 0x0002e8000c1e1500 */
[----:B------:R-:W3:Y:S04]  /*a700*/  LDL.LU.64 R2, [R1+0x2e8] ;  /* 0x0002e80001027983 */ /* 0x000ee80000300a00 */
[----:B------:R0:W3:Y:S04]  /*a710*/  @P4 LDG.E.U16 R82, desc[UR22][R44.64] ;  /* 0x000000162c524981 */ /* 0x0000e8000c1e1500 */
[----:B------:R-:W1:Y:S04]  /*a720*/  LDL.LU.64 R68, [R1+0x2e0] ;  /* 0x0002e00001447983 */ /* 0x000e680000300a00 */
[----:B------:R-:W3:Y:S04]  /*a730*/  LDL.LU.64 R18, [R1+0x2d8] ;  /* 0x0002d80001127983 */ /* 0x000ee80000300a00 */
[----:B------:R-:W3:Y:S04]  /*a740*/  LDL.LU.64 R84, [R1+0x2d0] ;  /* 0x0002d00001547983 */ /* 0x000ee80000300a00 */
[----:B------:R0:W3:Y:S04]  /*a750*/  @P4 LDG.E.U16 R28, desc[UR22][R50.64] ;  /* 0x00000016321c4981 */ /* 0x0000e8000c1e1500 */
        /* <DEDUP_REMOVED lines=11> */
[----:B------:R-:W3:Y:S01]  /*a810*/  LDL.LU.64 R56, [R1+0x258] ;  /* 0x0002580001387983 */ /* 0x000ee20000300a00 */
[----:B------:R-:W-:-:S02]  /*a820*/  ISETP.GT.AND P3, PT, R0, 0x2, PT ;  /* 0x000000020000780c */ /* 0x000fc40003f64270 */
[----:B------:R-:W-:Y:S02]  /*a830*/  PRMT R32, RZ, 0x7610, R32 ;  /* 0x00007610ff207816 */ /* 0x000fe40000000020 */
[----:B------:R-:W-:Y:S02]  /*a840*/  PRMT R93, RZ, 0x7610, R93 ;  /* 0x00007610ff5d7816 */ /* 0x000fe4000000005d */
[----:B------:R-:W-:Y:S01]  /*a850*/  PRMT R89, RZ, 0x7610, R89 ;  /* 0x00007610ff597816 */ /* 0x000fe20000000059 */
[----:B----4-:R-:W-:-:S04]  /*a860*/  IMAD.WIDE R30, R92, 0x2, R30 ;  /* 0x000000025c1e7825 */ /* 0x010fc800078e021e */
[C---:B--2---:R-:W-:Y:S02]  /*a870*/  IMAD.WIDE R36, R92.reuse, 0x2, R36 ;  /* 0x000000025c247825 */ /* 0x044fe400078e0224 */
[----:B------:R-:W2:Y:S02]  /*a880*/  @P3 LDG.E.U16 R32, desc[UR22][R30.64] ;  /* 0x000000161e203981 */ /* 0x000ea4000c1e1500 */
[C---:B---3--:R-:W-:Y:S02]  /*a890*/  IMAD.WIDE R8, R92.reuse, 0x2, R8 ;  /* 0x000000025c087825 */ /* 0x048fe400078e0208 */
[----:B------:R-:W3:Y:S04]  /*a8a0*/  @P3 LDG.E.U16 R93, desc[UR22][R36.64] ;  /* 0x00000016245d3981 */ /* 0x000ee8000c1e1500 */
[----:B------:R-:W4:Y:S01]  /*a8b0*/  @P3 LDG.E.U16 R89, desc[UR22][R8.64] ;  /* 0x0000001608593981 */ /* 0x000f22000c1e1500 */
[----:B------:R-:W-:-:S04]  /*a8c0*/  IMAD.WIDE R72, R92, 0x2, R72 ;  /* 0x000000025c487825 */ /* 0x000fc800078e0248 */
[C---:B0-----:R-:W-:Y:S01]  /*a8d0*/  IMAD.WIDE R16, R92.reuse, 0x2, R16 ;  /* 0x000000025c107825 */ /* 0x041fe200078e0210 */
[----:B------:R-:W-:Y:S03]  /*a8e0*/  STL.64 [R1+0x218], R72 ;  /* 0x0002184801007387 */ /* 0x000fe60000100a00 */
[C---:B------:R-:W-:Y:S01]  /*a8f0*/  IMAD.WIDE R64, R92.reuse, 0x2, R64 ;  /* 0x000000025c407825 */ /* 0x040fe200078e0240 */
        /* <DEDUP_REMOVED lines=10> */
[----:B------:R-:W-:Y:S04]  /*a9a0*/  STL.64 [R1+0x248], R90 ;  /* 0x0002485a01007387 */ /* 0x000fe80000100a00 */
[----:B------:R-:W-:Y:S01]  /*a9b0*/  STL.64 [R1+0x250], R62 ;  /* 0x0002503e01007387 */ /* 0x000fe20000100a00 */
[----:B------:R-:W-:-:S04]  /*a9c0*/  IMAD.WIDE R70, R92, 0x2, R70 ;  /* 0x000000025c467825 */ /* 0x000fc800078e0246 */
[----:B------:R-:W-:-:S04]  /*a9d0*/  IMAD.WIDE R60, R92, 0x2, R60 ;  /* 0x000000025c3c7825 */ /* 0x000fc800078e023c */
[----:B------:R-:W-:-:S04]  /*a9e0*/  IMAD.WIDE R58, R92, 0x2, R58 ;  /* 0x000000025c3a7825 */ /* 0x000fc800078e023a */
[----:B------:R-:W-:-:S04]  /*a9f0*/  IMAD.WIDE R54, R92, 0x2, R54 ;  /* 0x000000025c367825 */ /* 0x000fc800078e0236 */
[----:B------:R-:W-:-:S04]  /*aa00*/  IMAD.WIDE R86, R92, 0x2, R86 ;  /* 0x000000025c567825 */ /* 0x000fc800078e0256 */
[----:B------:R-:W-:-:S04]  /*aa10*/  IMAD.WIDE R12, R92, 0x2, R12 ;  /* 0x000000025c0c7825 */ /* 0x000fc800078e020c */
[----:B------:R-:W-:-:S04]  /*aa20*/  IMAD.WIDE R2, R92, 0x2, R2 ;  /* 0x000000025c027825 */ /* 0x000fc800078e0202 */
[----:B-1----:R-:W-:-:S04]  /*aa30*/  IMAD.WIDE R68, R92, 0x2, R68 ;  /* 0x000000025c447825 */ /* 0x002fc800078e0244 */
[----:B------:R-:W-:-:S04]  /*aa40*/  IMAD.WIDE R18, R92, 0x2, R18 ;  /* 0x000000025c127825 */ /* 0x000fc800078e0212 */
[----:B------:R-:W-:-:S04]  /*aa50*/  IMAD.WIDE R84, R92, 0x2, R84 ;  /* 0x000000025c547825 */ /* 0x000fc800078e0254 */
[----:B------:R-:W-:-:S04]  /*aa60*/  IMAD.WIDE R44, R92, 0x2, R44 ;  /* 0x000000025c2c7825 */ /* 0x000fc800078e022c */
[----:B------:R-:W-:-:S04]  /*aa70*/  IMAD.WIDE R50, R92, 0x2, R50 ;  /* 0x000000025c327825 */ /* 0x000fc800078e0232 */
[----:B------:R-:W-:-:S04]  /*aa80*/  IMAD.WIDE R46, R92, 0x2, R46 ;  /* 0x000000025c2e7825 */ /* 0x000fc800078e022e */
[----:B------:R-:W-:-:S04]  /*aa90*/  IMAD.WIDE R48, R92, 0x2, R48 ;  /* 0x000000025c307825 */ /* 0x000fc800078e0230 */
[----:B------:R-:W-:-:S04]  /*aaa0*/  IMAD.WIDE R74, R92, 0x2, R74 ;  /* 0x000000025c4a7825 */ /* 0x000fc800078e024a */
[----:B------:R-:W-:-:S04]  /*aab0*/  IMAD.WIDE R66, R92, 0x2, R66 ;  /* 0x000000025c427825 */ /* 0x000fc800078e0242 */
[----:B------:R-:W-:-:S05]  /*aac0*/  IMAD.WIDE R56, R92, 0x2, R56 ;  /* 0x000000025c387825 */ /* 0x000fca00078e0238 */
[----:B------:R-:W-:Y:S04]  /*aad0*/  STL.64 [R1+0x258], R56 ;  /* 0x0002583801007387 */ /* 0x000fe80000100a00 */
[----:B------:R-:W-:Y:S04]  /*aae0*/  STL.64 [R1+0x260], R66 ;  /* 0x0002604201007387 */ /* 0x000fe80000100a00 */
[----:B------:R-:W-:Y:S04]  /*aaf0*/  STL.64 [R1+0x268], R74 ;  /* 0x0002684a01007387 */ /* 0x000fe80000100a00 */
[----:B------:R-:W-:Y:S04]  /*ab00*/  STL.64 [R1+0x270], R48 ;  /* 0x0002703001007387 */ /* 0x000fe80000100a00 */
        /* <DEDUP_REMOVED lines=32> */
[----:B------:R-:W-:Y:S04]  /*ad10*/  STL [R1+0x618], R92 ;  /* 0x0006185c01007387 */ /* 0x000fe80000100800 */
[----:B------:R-:W-:Y:S04]  /*ad20*/  STL.64 [R1+0x370], R36 ;  /* 0x0003702401007387 */ /* 0x000fe80000100a00 */
[----:B------:R0:W-:Y:S01]  /*ad30*/  STL.64 [R1+0x378], R30 ;  /* 0x0003781e01007387 */ /* 0x0001e20000100a00 */
[----:B------:R-:W-:-:S06]  /*ad40*/  PRMT R88, RZ, 0x7610, R88 ;  /* 0x00007610ff587816 */ /* 0x000fcc0000000058 */
[----:B------:R-:W4:Y:S04]  /*ad50*/  @P3 LDG.E.U16 R88, desc[UR22][R4.64] ;  /* 0x0000001604583981 */ /* 0x000f28000c1e1500 */
[----:B0-----:R-:W4:Y:S04]  /*ad60*/  LDL.LU.64 R30, [R1+0xd68] ;  /* 0x000d6800011e7983 */ /* 0x001f280000300a00 */
[----:B--2---:R0:W-:Y:S04]  /*ad70*/  STL [R1+0x5d0], R32 ;  /* 0x0005d02001007387 */ /* 0x0041e80000100800 */
[----:B0-----:R-:W2:Y:S04]  /*ad80*/  LDL.LU R32, [R1+0xd60] ;  /* 0x000d600001207983 */ /* 0x001ea80000300800 */
[----:B------:R-:W2:Y:S04]  /*ad90*/  LDL.LU.64 R36, [R1+0xd58] ;  /* 0x000d580001247983 */ /* 0x000ea80000300a00 */
[----:B---3--:R0:W-:Y:S04]  /*ada0*/  STL [R1+0x5cc], R93 ;  /* 0x0005cc5d01007387 */ /* 0x0081e80000100800 */
[----:B0-----:R-:W3:Y:S04]  /*adb0*/  LDL.LU R93, [R1+0xd50] ;  /* 0x000d5000015d7983 */ /* 0x001ee80000300800 */
[----:B------:R-:W3:Y:S04]  /*adc0*/  LDL.LU.64 R8, [R1+0xd48] ;  /* 0x000d480001087983 */ /* 0x000ee80000300a00 */
[----:B----4-:R0:W-:Y:S04]  /*add0*/  STL [R1+0x5c8], R89 ;  /* 0x0005c85901007387 */ /* 0x0101e80000100800 */
[----:B0-----:R-:W4:Y:S04]  /*ade0*/  LDL.LU R89, [R1+0xd40] ;  /* 0x000d400001597983 */ /* 0x001f280000300800 */
[----:B------:R-:W4:Y:S01]  /*adf0*/  LDL.LU.64 R4, [R1+0xd38] ;  /* 0x000d380001047983 */ /* 0x000f220000300a00 */
[----:B------:R-:W-:-:S02]  /*ae00*/  ISETP.GT.AND P6, PT, R0, 0x3, PT ;  /* 0x000000030000780c */ /* 0x000fc40003fc4270 */
[----:B------:R-:W-:Y:S01]  /*ae10*/  ISETP.GT.AND P4, PT, R0, 0x4, PT ;  /* 0x000000040000780c */ /* 0x000fe20003f84270 */
[----:B------:R0:W-:Y:S04]  /*ae20*/  STL [R1+0x5c4], R88 ;  /* 0x0005c45801007387 */ /* 0x0001e80000100800 */
[----:B0-----:R-:W4:Y:S01]  /*ae30*/  LDL.LU R88, [R1+0xd30] ;  /* 0x000d300001587983 */ /* 0x001f220000300800 */
[----:B--2---:R-:W-:-:S06]  /*ae40*/  PRMT R36, RZ, 0x7610, R36 ;  /* 0x00007610ff247816 */ /* 0x004fcc0000000024 */
[----:B------:R-:W2:Y:S01]  /*ae50*/  @P6 LDG.E.U16 R36, desc[UR22][R34.64] ;  /* 0x0000001622246981 */ /* 0x000ea2000c1e1500 */
[----:B---3--:R-:W-:-:S03]  /*ae60*/  PRMT R93, RZ, 0x7610, R93 ;  /* 0x00007610ff5d7816 */ /* 0x008fc6000000005d */
[----:B------:R-:W3:Y:S01]  /*ae70*/  LDL.LU.64 R34, [R1+0xd28] ;  /* 0x000d280001227983 */ /* 0x000ee20000300a00 */
[----:B------:R-:W-:Y:S02]  /*ae80*/  PRMT R9, RZ, 0x7610, R9 ;  /* 0x00007610ff097816 */ /* 0x000fe40000000009 */
[----:B------:R-:W-:Y:S01]  /*ae90*/  PRMT R8, RZ, 0x7610, R8 ;  /* 0x00007610ff087816 */ /* 0x000fe20000000008 */
[----:B------:R-:W3:Y:S04]  /*aea0*/  @P4 LDG.E.U16 R93, desc[UR22][R42.64] ;  /* 0x000000162a5d4981 */ /* 0x000ee8000c1e1500 */
[----:B------:R-:W3:Y:S04]  /*aeb0*/  @P6 LDG.E.U16 R9, desc[UR22][R38.64] ;  /* 0x0000001626096981 */ /* 0x000ee8000c1e1500 */
[----:B------:R-:W3:Y:S01]  /*aec0*/  @P6 LDG.E.U16 R8, desc[UR22][R10.64] ;  /* 0x000000160a086981 */ /* 0x000ee2000c1e1500 */
[----:B----4-:R-:W-:-:S02]  /*aed0*/  PRMT R5, RZ, 0x7610, R5 ;  /* 0x00007610ff057816 */ /* 0x010fc40000000005 */
[----:B------:R-:W-:-:S04]  /*aee0*/  PRMT R4, RZ, 0x7610, R4 ;  /* 0x00007610ff047816 */ /* 0x000fc80000000004 */
[----:B------:R-:W4:Y:S01]  /*aef0*/  @P6 LDG.E.U16 R5, desc[UR22][R40.64] ;  /* 0x0000001628056981 */ /* 0x000f22000c1e1500 */
[----:B------:R-:W-:-:S03]  /*af00*/  PRMT R89, RZ, 0x7610, R89 ;  /* 0x00007610ff597816 */ /* 0x000fc60000000059 */
[----:B------:R-:W4:Y:S04]  /*af10*/  @P4 LDG.E.U16 R4, desc[UR22][R6.64] ;  /* 0x0000001606044981 */ /* 0x000f28000c1e1500 */
[----:B------:R-:W4:Y:S01]  /*af20*/  @P4 LDG.E.U16 R89, desc[UR22][R52.64] ;  /* 0x0000001634594981 */ /* 0x000f22000c1e1500 */
[----:B------:R-:W-:-:S06]  /*af30*/  PRMT R88, RZ, 0x7610, R88 ;  /* 0x00007610ff587816 */ /* 0x000fcc0000000058 */
[----:B------:R-:W4:Y:S04]  /*af40*/  @P4 LDG.E.U16 R88, desc[UR22][R14.64] ;  /* 0x000000160e584981 */ /* 0x000f28000c1e1500 */
[----:B--2---:R0:W-:Y:S04]  /*af50*/  STL [R1+0x5c0], R36 ;  /* 0x0005c02401007387 */ /* 0x0041e80000100800 */
[----:B0-----:R-:W2:Y:S04]  /*af60*/  LDL.LU R36, [R1+0xd20] ;  /* 0x000d200001247983 */ /* 0x001ea80000300800 */
[----:B------:R-:W2:Y:S04]  /*af70*/  LDL.LU.64 R38, [R1+0xd18] ;  /* 0x000d180001267983 */ /* 0x000ea80000300a00 */
[----:B---3--:R0:W-:Y:S04]  /*af80*/  STL [R1+0x5bc], R9 ;  /* 0x0005bc0901007387 */ /* 0x0081e80000100800 */
[----:B0-----:R-:W3:Y:S04]  /*af90*/  LDL.LU R9, [R1+0xd10] ;  /* 0x000d100001097983 */ /* 0x001ee80000300800 */
[----:B------:R-:W2:Y:S04]  /*afa0*/  LDL.LU.64 R10, [R1+0xd08] ;  /* 0x000d0800010a7983 */ /* 0x000ea80000300a00 */
[----:B------:R0:W-:Y:S04]  /*afb0*/  STL [R1+0x5b8], R8 ;  /* 0x0005b80801007387 */ /* 0x0001e80000100800 */
[----:B0-----:R-:W2:Y:S04]  /*afc0*/  LDL.LU R8, [R1+0xd00] ;  /* 0x000d000001087983 */ /* 0x001ea80000300800 */
[----:B------:R-:W2:Y:S04]  /*afd0*/  LDL.LU.64 R40, [R1+0xcf8] ;  /* 0x000cf80001287983 */ /* 0x000ea80000300a00 */
[----:B----4-:R0:W-:Y:S04]  /*afe0*/  STL [R1+0x5b4], R5 ;  /* 0x0005b40501007387 */ /* 0x0101e80000100800 */
[----:B0-----:R-:W4:Y:S04]  /*aff0*/  LDL.LU R5, [R1+0xcf0] ;  /* 0x000cf00001057983 */ /* 0x001f280000300800 */
[----:B------:R-:W2:Y:S04]  /*b000*/  LDL.LU.64 R6, [R1+0xce8] ;  /* 0x000ce80001067983 */ /* 0x000ea80000300a00 */
[----:B------:R0:W-:Y:S04]  /*b010*/  STL [R1+0x5b0], R4 ;  /* 0x0005b00401007387 */ /* 0x0001e80000100800 */
[----:B0-----:R-:W2:Y:S04]  /*b020*/  LDL.LU R4, [R1+0xce0] ;  /* 0x000ce00001047983 */ /* 0x001ea80000300800 */
[----:B------:R-:W2:Y:S04]  /*b030*/  LDL.LU.64 R42, [R1+0xcd8] ;  /* 0x000cd800012a7983 */ /* 0x000ea80000300a00 */
[----:B------:R0:W-:Y:S04]  /*b040*/  STL [R1+0x5ac], R93 ;  /* 0x0005ac5d01007387 */ /* 0x0001e80000100800 */
[----:B0-----:R-:W3:Y:S04]  /*b050*/  LDL.LU R93, [R1+0xcd0] ;  /* 0x000cd000015d7983 */ /* 0x001ee80000300800 */
[----:B------:R-:W3:Y:S04]  /*b060*/  LDL.LU.64 R52, [R1+0xcc8] ;  /* 0x000cc80001347983 */ /* 0x000ee80000300a00 */
[----:B------:R0:W-:Y:S04]  /*b070*/  STL [R1+0x5a8], R89 ;  /* 0x0005a85901007387 */ /* 0x0001e80000100800 */
[----:B0-----:R-:W4:Y:S04]  /*b080*/  LDL.LU R89, [R1+0xcc0] ;  /* 0x000cc00001597983 */ /* 0x001f280000300800 */
[----:B------:R-:W4:Y:S01]  /*b090*/  LDL.LU.64 R14, [R1+0xcb8] ;  /* 0x000cb800010e7983 */ /* 0x000f220000300a00 */
[----:B------:R-:W-:-:S02]  /*b0a0*/  ISETP.GT.AND P5, PT, R0, 0x5, PT ;  /* 0x000000050000780c */ /* 0x000fc40003fa4270 */
[----:B------:R-:W-:Y:S01]  /*b0b0*/  ISETP.GT.AND P3, PT, R0, 0x6, PT ;  /* 0x000000060000780c */ /* 0x000fe20003f64270 */
[----:B------:R0:W-:Y:S04]  /*b0c0*/  STL [R1+0x5a4], R88 ;  /* 0x0005a45801007387 */ /* 0x0001e80000100800 */
[----:B0-----:R-:W4:Y:S01]  /*b0d0*/  LDL.LU R88, [R1+0xcb0] ;  /* 0x000cb00001587983 */ /* 0x001f220000300800 */
[----:B--2---:R-:W-:-:S07]  /*b0e0*/  PRMT R42, RZ, 0x7610, R42 ;  /* 0x00007610ff2a7816 */ /* 0x004fce000000002a */
[----:B------:R-:W2:Y:S01]  /*b0f0*/  @P3 LDG.E.U16 R42, desc[UR22][R86.64] ;  /* 0x00000016562a3981 */ /* 0x000ea2000c1e1500 */
[----:B---3--:R-:W-:Y:S02]  /*b100*/  PRMT R52, RZ, 0x7610, R52 ;  /* 0x00007610ff347816 */ /* 0x008fe40000000034 */
[----:B------:R-:W-:-:S04]  /*b110*/  PRMT R53, RZ, 0x7610, R53 ;  /* 0x00007610ff357816 */ /* 0x000fc80000000035 */
[----:B------:R-:W3:Y:S04]  /*b120*/  @P5 LDG.E.U16 R52, desc[UR22][R70.64] ;  /* 0x0000001646345981 */ /* 0x000ee8000c1e1500 */
[----:B------:R-:W2:Y:S01]  /*b130*/  @P5 LDG.E.U16 R53, desc[UR22][R60.64] ;  /* 0x000000163c355981 */ /* 0x000ea2000c1e1500 */
[----:B------:R-:W-:Y:S02]  /*b140*/  PRMT R93, RZ, 0x7610, R93 ;  /* 0x00007610ff5d7816 */ /* 0x000fe4000000005d */
[----:B----4-:R-:W-:Y:S01]  /*b150*/  PRMT R89, RZ, 0x7610, R89 ;  /* 0x00007610ff597816 */ /* 0x010fe20000000059 */
[----:B------:R-:W4:Y:S01]  /*b160*/  LDL.LU.64 R70, [R1+0xca8] ;  /* 0x000ca80001467983 */ /* 0x000f220000300a00 */
[----:B------:R-:W-:Y:S02]  /*b170*/  PRMT R14, RZ, 0x7610, R14 ;  /* 0x00007610ff0e7816 */ /* 0x000fe4000000000e */
[----:B------:R-:W-:Y:S01]  /*b180*/  PRMT R15, RZ, 0x7610, R15 ;  /* 0x00007610ff0f7816 */ /* 0x000fe2000000000f */
[----:B------:R-:W2:Y:S04]  /*b190*/  @P3 LDG.E.U16 R93, desc[UR22][R12.64] ;  /* 0x000000160c5d3981 */ /* 0x000ea8000c1e1500 */
[----:B------:R-:W4:Y:S04]  /*b1a0*/  @P5 LDG.E.U16 R14, desc[UR22][R58.64] ;  /* 0x000000163a0e5981 */ /* 0x000f28000c1e1500 */
[----:B------:R-:W4:Y:S04]  /*b1b0*/  @P5 LDG.E.U16 R15, desc[UR22][R54.64] ;  /* 0x00000016360f5981 */ /* 0x000f28000c1e1500 */
[----:B------:R-:W4:Y:S01]  /*b1c0*/  @P3 LDG.E.U16 R89, desc[UR22][R2.64] ;  /* 0x0000001602593981 */ /* 0x000f22000c1e1500 */
[----:B------:R-:W-:-:S06]  /*b1d0*/  PRMT R88, RZ, 0x7610, R88 ;  /* 0x00007610ff587816 */ /* 0x000fcc0000000058 */
[----:B------:R-:W4:Y:S04]  /*b1e0*/  @P3 LDG.E.U16 R88, desc[UR22][R68.64] ;  /* 0x0000001644583981 */ /* 0x000f28000c1e1500 */
[----:B---3--:R0:W-:Y:S04]  /*b1f0*/  STL [R1+0x5a0], R52 ;  /* 0x0005a03401007387 */ /* 0x0081e80000100800 */
[----:B0-----:R-:W3:Y:S04]  /*b200*/  LDL.LU R52, [R1+0xca0] ;  /* 0x000ca00001347983 */ /* 0x001ee80000300800 */
[----:B------:R-:W3:Y:S04]  /*b210*/  LDL.LU.64 R60, [R1+0xc98] ;  /* 0x000c9800013c7983 */ /* 0x000ee80000300a00 */
[----:B--2---:R0:W-:Y:S04]  /*b220*/  STL [R1+0x59c], R53 ;  /* 0x00059c3501007387 */ /* 0x0041e80000100800 */
[----:B0-----:R-:W2:Y:S04]  /*b230*/  LDL.LU R53, [R1+0xc90] ;  /* 0x000c900001357983 */ /* 0x001ea80000300800 */
[----:B------:R-:W2:Y:S04]  /*b240*/  LDL.LU.64 R58, [R1+0xc88] ;  /* 0x000c8800013a7983 */ /* 0x000ea80000300a00 */
[----:B----4-:R0:W-:Y:S04]  /*b250*/  STL [R1+0x598], R14 ;  /* 0x0005980e01007387 */ /* 0x0101e80000100800 */
[----:B0-----:R-:W4:Y:S04]  /*b260*/  LDL.LU R14, [R1+0xc80] ;  /* 0x000c8000010e7983 */ /* 0x001f280000300800 */
[----:B------:R-:W2:Y:S04]  /*b270*/  LDL.LU.64 R54, [R1+0xc78] ;  /* 0x000c780001367983 */ /* 0x000ea80000300a00 */
[----:B------:R0:W-:Y:S04]  /*b280*/  STL [R1+0x594], R15 ;  /* 0x0005940f01007387 */ /* 0x0001e80000100800 */
[----:B0-----:R-:W4:Y:S04]  /*b290*/  LDL.LU R15, [R1+0xc70] ;  /* 0x000c7000010f7983 */ /* 0x001f280000300800 */
[----:B------:R-:W2:Y:S04]  /*b2a0*/  LDL.LU.64 R86, [R1+0xc68] ;  /* 0x000c680001567983 */ /* 0x000ea80000300a00 */
[----:B------:R0:W-:Y:S04]  /*b2b0*/  STL [R1+0x590], R42 ;  /* 0x0005902a01007387 */ /* 0x0001e80000100800 */
[----:B0-----:R-:W2:Y:S04]  /*b2c0*/  LDL.LU R42, [R1+0xc60] ;  /* 0x000c6000012a7983 */ /* 0x001ea80000300800 */
[----:B------:R-:W3:Y:S04]  /*b2d0*/  LDL.LU.64 R12, [R1+0xc58] ;  /* 0x000c5800010c7983 */ /* 0x000ee80000300a00 */
        /* <DEDUP_REMOVED lines=31> */
[----:B0-----:R-:W3:Y:S04]  /*b4d0*/  LDL.LU R3, [R1+0xc10] ;  /* 0x000c100001037983 */ /* 0x001ee80000300800 */
        /* <DEDUP_REMOVED lines=100> */
[----:B------:R-:W-:-:S03]  /*bb20*/  ISETP.GT.AND P5, PT, R0, 0xf, PT ;  /* 0x0000000f0000780c */ /* 0x000fc60003fa4270 */
[----:B------:R0:W-:Y:S04]  /*bb30*/  STL [R1+0x524], R88 ;  /* 0x0005245801007387 */ /* 0x0001e80000100800 */
[----:B0-----:R-:W4:Y:S01]  /*bb40*/  LDL.LU R88, [R1+0xab0] ;  /* 0x000ab00001587983 */ /* 0x001f220000300800 */
[----:B--2---:R-:W-:-:S06]  /*bb50*/  PRMT R42, RZ, 0x7610, R42 ;  /* 0x00007610ff2a7816 */ /* 0x004fcc000000002a */
[----:B------:R-:W2:Y:S01]  /*bb60*/  @P5 LDG.E.U16 R42, desc[UR22][R2.64] ;  /* 0x00000016022a5981 */ /* 0x000ea2000c1e1500 */
[----:B---3--:R-:W-:-:S06]  /*bb70*/  PRMT R15, RZ, 0x7610, R15 ;  /* 0x00007610ff0f7816 */ /* 0x008fcc000000000f */
[----:B------:R-:W3:Y:S01]  /*bb80*/  @P5 LDG.E.U16 R15, desc[UR22][R12.64] ;  /* 0x000000160c0f5981 */ /* 0x000ee2000c1e1500 */
[----:B------:R-:W-:-:S06]  /*bb90*/  PRMT R93, RZ, 0x7610, R93 ;  /* 0x00007610ff5d7816 */ /* 0x000fcc000000005d */
[----:B------:R-:W2:Y:S01]  /*bba0*/  @P2 LDG.E.U16 R93, desc[UR22][R44.64] ;  /* 0x000000162c5d2981 */ /* 0x000ea2000c1e1500 */
[----:B----4-:R-:W-:-:S03]  /*bbb0*/  PRMT R89, RZ, 0x7610, R89 ;  /* 0x00007610ff597816 */ /* 0x010fc60000000059 */
[----:B------:R-:W4:Y:S01]  /*bbc0*/  LDL.LU.64 R12, [R1+0xaa8] ;  /* 0x000aa800010c7983 */ /* 0x000f220000300a00 */
[----:B------:R-:W-:Y:S02]  /*bbd0*/  PRMT R86, RZ, 0x7610, R86 ;  /* 0x00007610ff567816 */ /* 0x000fe40000000056 */
[----:B------:R-:W-:Y:S01]  /*bbe0*/  PRMT R87, RZ, 0x7610, R87 ;  /* 0x00007610ff577816 */ /* 0x000fe20000000057 */
[----:B------:R-:W2:Y:S04]  /*bbf0*/  @P2 LDG.E.U16 R89, desc[UR22][R50.64] ;  /* 0x0000001632592981 */ /* 0x000ea8000c1e1500 */
[----:B------:R-:W2:Y:S04]  /*bc00*/  @P5 LDG.E.U16 R86, desc[UR22][R18.64] ;  /* 0x0000001612565981 */ /* 0x000ea8000c1e1500 */
        /* <DEDUP_REMOVED lines=24> */
[----:B------:R-:W-:Y:S02]  /*bd90*/  ISETP.GT.AND P4, PT, R0, 0x13, PT ;  /* 0x000000130000780c */ /* 0x000fe40003f84270 */
[----:B--2---:R-:W-:-:S11]  /*bda0*/  PRMT R42, RZ, 0x7610, R42 ;  /* 0x00007610ff2a7816 */ /* 0x004fd6000000002a */
        /* <DEDUP_REMOVED lines=36> */
[----:B------:R-:W4:Y:S04]  /*bff0*/  LDL.LU.64 R66, [R1+0x9c8] ;  /* 0x0009c80001427983 */ /* 0x000f280000300a00 */
[----:B------:R0:W-:Y:S04]  /*c000*/  STL [R1+0x4e8], R88 ;  /* 0x0004e85801007387 */ /* 0x0001e80000100800 */
[----:B0-----:R-:W4:Y:S01]  /*c010*/  LDL.LU R88, [R1+0x9c0] ;  /* 0x0009c00001587983 */ /* 0x001f220000300800 */
[----:B------:R-:W-:-:S02]  /*c020*/  ISETP.GT.AND P5, PT, R0, 0x14, PT ;  /* 0x000000140000780c */ /* 0x000fc40003fa4270 */
        /* <DEDUP_REMOVED lines=82> */
[----:B0-----:R-:W4:Y:S01]  /*c550*/  LDL.LU R88, [R1+0x8c0] ;  /* 0x0008c00001587983 */ /* 0x001f220000300800 */
[----:B------:R-:W-:-:S02]  /*c560*/  ISETP.GT.AND P5, PT, R0, 0x19, PT ;  /* 0x000000190000780c */ /* 0x000fc40003fa4270 */
[----:B--2---:R-:W-:-:S11]  /*c570*/  PRMT R93, RZ, 0x7610, R93 ;  /* 0x00007610ff5d7816 */ /* 0x004fd6000000005d */
[----:B------:R-:W2:Y:S04]  /*c580*/  @P5 LDG.E.U16 R93, desc[UR22][R44.64] ;  /* 0x000000162c5d5981 */ /* 0x000ea8000c1e1500 */
[----:B------:R-:W2:Y:S01]  /*c590*/  LDL.LU.64 R44, [R1+0x8b8] ;  /* 0x0008b800012c7983 */ /* 0x000ea20000300a00 */
[----:B---3--:R-:W-:-:S06]  /*c5a0*/  PRMT R3, RZ, 0x7610, R3 ;  /* 0x00007610ff037816 */ /* 0x008fcc0000000003 */
[----:B------:R-:W3:Y:S01]  /*c5b0*/  @P5 LDG.E.U16 R3, desc[UR22][R46.64] ;  /* 0x000000162e035981 */ /* 0x000ee2000c1e1500 */
[----:B------:R-:W-:-:S06]  /*c5c0*/  PRMT R89, RZ, 0x7610, R89 ;  /* 0x00007610ff597816 */ /* 0x000fcc0000000059 */
[----:B------:R-:W3:Y:S01]  /*c5d0*/  @P5 LDG.E.U16 R89, desc[UR22][R48.64] ;  /* 0x0000001630595981 */ /* 0x000ee2000c1e1500 */
[----:B----4-:R-:W-:-:S06]  /*c5e0*/  PRMT R88, RZ, 0x7610, R88 ;  /* 0x00007610ff587816 */ /* 0x010fcc0000000058 */
[----:B------:R-:W4:Y:S04]  /*c5f0*/  @P5 LDG.E.U16 R88, desc[UR22][R50.64] ;  /* 0x0000001632585981 */ /* 0x000f28000c1e1500 */
[----:B--2---:R0:W-:Y:S04]  /*c600*/  STL [R1+0x4a4], R93 ;  /* 0x0004a45d01007387 */ /* 0x0041e80000100800 */
[----:B0-----:R-:W2:Y:S04]  /*c610*/  LDL.LU R93, [R1+0x8b0] ;  /* 0x0008b000015d7983 */ /* 0x001ea80000300800 */
[----:B------:R-:W2:Y:S04]  /*c620*/  LDL.LU.64 R46, [R1+0x8a8] ;  /* 0x0008a800012e7983 */ /* 0x000ea80000300a00 */
[----:B---3--:R0:W-:Y:S04]  /*c630*/  STL [R1+0x4a0], R3 ;  /* 0x0004a00301007387 */ /* 0x0081e80000100800 */
[----:B0-----:R-:W3:Y:S04]  /*c640*/  LDL.LU R3, [R1+0x8a0] ;  /* 0x0008a00001037983 */ /* 0x001ee80000300800 */
[----:B------:R-:W3:Y:S04]  /*c650*/  LDL.LU.64 R48, [R1+0x898] ;  /* 0x0008980001307983 */ /* 0x000ee80000300a00 */
[----:B------:R0:W-:Y:S04]  /*c660*/  STL [R1+0x49c], R89 ;  /* 0x00049c5901007387 */ /* 0x0001e80000100800 */
[----:B0-----:R-:W3:Y:S04]  /*c670*/  LDL.LU R89, [R1+0x890] ;  /* 0x0008900001597983 */ /* 0x001ee80000300800 */
[----:B------:R-:W3:Y:S04]  /*c680*/  LDL.LU.64 R50, [R1+0x888] ;  /* 0x0008880001327983 */ /* 0x000ee80000300a00 */
[----:B----4-:R0:W-:Y:S04]  /*c690*/  STL [R1+0x498], R88 ;  /* 0x0004985801007387 */ /* 0x0101e80000100800 */
[----:B0-----:R-:W4:Y:S01]  /*c6a0*/  LDL.LU R88, [R1+0x880] ;  /* 0x0008800001587983 */ /* 0x001f220000300800 */
[----:B------:R-:W-:-:S02]  /*c6b0*/  ISETP.GT.AND P2, PT, R0, 0x1a, PT ;  /* 0x0000001a0000780c */ /* 0x000fc40003f44270 */
[----:B--2---:R-:W-:-:S11]  /*c6c0*/  PRMT R93, RZ, 0x7610, R93 ;  /* 0x00007610ff5d7816 */ /* 0x004fd6000000005d */
[----:B------:R-:W2:Y:S04]  /*c6d0*/  @P2 LDG.E.U16 R93, desc[UR22][R56.64] ;  /* 0x00000016385d2981 */ /* 0x000ea8000c1e1500 */
[----:B------:R-:W2:Y:S01]  /*c6e0*/  LDL.LU.64 R56, [R1+0x878] ;  /* 0x0008780001387983 */ /* 0x000ea20000300a00 */
[----:B---3--:R-:W-:-:S06]  /*c6f0*/  PRMT R3, RZ, 0x7610, R3 ;  /* 0x00007610ff037816 */ /* 0x008fcc0000000003 */
[----:B------:R-:W3:Y:S01]  /*c700*/  @P2 LDG.E.U16 R3, desc[UR22][R62.64] ;  /* 0x000000163e032981 */ /* 0x000ee2000c1e1500 */
[----:B----4-:R-:W-:-:S06]  /*c710*/  PRMT R88, RZ, 0x7610, R88 ;  /* 0x00007610ff587816 */ /* 0x010fcc0000000058 */
        /* <DEDUP_REMOVED lines=9> */
[----:B----4-:R0:W-:Y:S04]  /*c7b0*/  STL [R1+0x48c], R88 ;  /* 0x00048c5801007387 */ /* 0x0101e80000100800 */
[----:B0-----:R-:W4:Y:S04]  /*c7c0*/  LDL.LU R88, [R1+0x850] ;  /* 0x0008500001587983 */ /* 0x001f280000300800 */
[----:B------:R-:W4:Y:S01]  /*c7d0*/  LDL.LU.64 R74, [R1+0x848] ;  /* 0x00084800014a7983 */ /* 0x000f220000300a00 */
[----:B------:R-:W-:-:S03]  /*c7e0*/  ISETP.GT.AND P3, PT, R0, 0x1b, PT ;  /* 0x0000001b0000780c */ /* 0x000fc60003f64270 */
[----:B------:R0:W-:Y:S04]  /*c7f0*/  STL [R1+0x488], R89 ;  /* 0x0004885901007387 */ /* 0x0001e80000100800 */
[----:B0-----:R-:W4:Y:S01]  /*c800*/  LDL.LU R89, [R1+0x840] ;  /* 0x0008400001597983 */ /* 0x001f220000300800 */
[----:B------:R-:W-:Y:S02]  /*c810*/  ISETP.GT.AND P6, PT, R0, 0x1c, PT ;  /* 0x0000001c0000780c */ /* 0x000fe40003fc4270 */
[----:B---3--:R-:W-:-:S06]  /*c820*/  PRMT R3, RZ, 0x7610, R3 ;  /* 0x00007610ff037816 */ /* 0x008fcc0000000003 */
[----:B------:R-:W3:Y:S04]  /*c830*/  @P3 LDG.E.U16 R3, desc[UR22][R90.64] ;  /* 0x000000165a033981 */ /* 0x000ee8000c1e1500 */
[----:B------:R-:W3:Y:S01]  /*c840*/  LDL.LU.64 R90, [R1+0x838] ;  /* 0x00083800015a7983 */ /* 0x000ee20000300a00 */
[----:B--2---:R-:W-:Y:S02]  /*c850*/  PRMT R93, RZ, 0x7610, R93 ;  /* 0x00007610ff5d7816 */ /* 0x004fe4000000005d */
[----:B------:R-:W-:-:S04]  /*c860*/  PRMT R68, RZ, 0x7610, R68 ;  /* 0x00007610ff447816 */ /* 0x000fc80000000044 */
[----:B------:R-:W2:Y:S01]  /*c870*/  @P3 LDG.E.U16 R93, desc[UR22][R80.64] ;  /* 0x00000016505d3981 */ /* 0x000ea2000c1e1500 */
[----:B------:R-:W-:Y:S02]  /*c880*/  PRMT R69, RZ, 0x7610, R69 ;  /* 0x00007610ff457816 */ /* 0x000fe40000000045 */
[----:B------:R-:W-:Y:S01]  /*c890*/  ISETP.GT.AND P4, PT, R0, 0x1d, PT ;  /* 0x0000001d0000780c */ /* 0x000fe20003f84270 */
[----:B------:R-:W2:Y:S01]  /*c8a0*/  @P6 LDG.E.U16 R68, desc[UR22][R72.64] ;  /* 0x0000001648446981 */ /* 0x000ea2000c1e1500 */
[----:B------:R-:W-:Y:S02]  /*c8b0*/  PRMT R62, RZ, 0x7610, R62 ;  /* 0x00007610ff3e7816 */ /* 0x000fe4000000003e */
[----:B------:R-:W-:Y:S01]  /*c8c0*/  PRMT R63, RZ, 0x7610, R63 ;  /* 0x00007610ff3f7816 */ /* 0x000fe2000000003f */
[----:B------:R-:W2:Y:S01]  /*c8d0*/  @P6 LDG.E.U16 R69, desc[UR22][R70.64] ;  /* 0x0000001646456981 */ /* 0x000ea2000c1e1500 */
[----:B------:R-:W-:-:S03]  /*c8e0*/  PRMT R56, RZ, 0x7610, R56 ;  /* 0x00007610ff387816 */ /* 0x000fc60000000038 */
[----:B------:R-:W2:Y:S01]  /*c8f0*/  @P6 LDG.E.U16 R62, desc[UR22][R66.64] ;  /* 0x00000016423e6981 */ /* 0x000ea2000c1e1500 */
[----:B------:R-:W-:Y:S02]  /*c900*/  PRMT R57, RZ, 0x7610, R57 ;  /* 0x00007610ff397816 */ /* 0x000fe40000000039 */
[----:B------:R-:W-:Y:S01]  /*c910*/  ISETP.GT.AND P5, PT, R0, 0x1e, PT ;  /* 0x0000001e0000780c */ /* 0x000fe20003fa4270 */
[----:B------:R-:W2:Y:S01]  /*c920*/  @P6 LDG.E.U16 R63, desc[UR22][R64.64] ;  /* 0x00000016403f6981 */ /* 0x000ea2000c1e1500 */
[----:B----4-:R-:W-:Y:S02]  /*c930*/  PRMT R74, RZ, 0x7610, R74 ;  /* 0x00007610ff4a7816 */ /* 0x010fe4000000004a */
[----:B------:R-:W-:Y:S01]  /*c940*/  PRMT R75, RZ, 0x7610, R75 ;  /* 0x00007610ff4b7816 */ /* 0x000fe2000000004b */
[----:B------:R-:W4:Y:S04]  /*c950*/  @P4 LDG.E.U16 R56, desc[UR22][R60.64] ;  /* 0x000000163c384981 */ /* 0x000f28000c1e1500 */
[----:B------:R-:W4:Y:S04]  /*c960*/  @P3 LDG.E.U16 R74, desc[UR22][R78.64] ;  /* 0x000000164e4a3981 */ /* 0x000f28000c1e1500 */
[----:B------:R-:W4:Y:S01]  /*c970*/  @P3 LDG.E.U16 R75, desc[UR22][R76.64] ;  /* 0x000000164c4b3981 */ /* 0x000f22000c1e1500 */
[----:B------:R-:W-:-:S02]  /*c980*/  PRMT R50, RZ, 0x7610, R50 ;  /* 0x00007610ff327816 */ /* 0x000fc40000000032 */
[----:B------:R-:W-:Y:S01]  /*c990*/  PRMT R51, RZ, 0x7610, R51 ;  /* 0x00007610ff337816 */ /* 0x000fe20000000033 */
[----:B------:R-:W4:Y:S01]  /*c9a0*/  @P4 LDG.E.U16 R57, desc[UR22][R58.64] ;  /* 0x000000163a394981 */ /* 0x000f22000c1e1500 */
[----:B------:R-:W-:-:S03]  /*c9b0*/  PRMT R48, RZ, 0x7610, R48 ;  /* 0x00007610ff307816 */ /* 0x000fc60000000030 */
[----:B------:R-:W4:Y:S01]  /*c9c0*/  @P4 LDG.E.U16 R50, desc[UR22][R54.64] ;  /* 0x0000001636324981 */ /* 0x000f22000c1e1500 */
[----:B------:R-:W-:-:S03]  /*c9d0*/  PRMT R49, RZ, 0x7610, R49 ;  /* 0x00007610ff317816 */ /* 0x000fc60000000031 */
[----:B------:R-:W4:Y:S01]  /*c9e0*/  @P4 LDG.E.U16 R51, desc[UR22][R52.64] ;  /* 0x0000001634334981 */ /* 0x000f22000c1e1500 */
[----:B------:R-:W-:-:S03]  /*c9f0*/  PRMT R46, RZ, 0x7610, R46 ;  /* 0x00007610ff2e7816 */ /* 0x000fc6000000002e */
[----:B------:R-:W4:Y:S01]  /*ca00*/  @P5 LDG.E.U16 R48, desc[UR22][R12.64] ;  /* 0x000000160c305981 */ /* 0x000f22000c1e1500 */
[----:B------:R-:W-:-:S03]  /*ca10*/  ISETP.GT.AND P2, PT, R0, 0x1f, PT ;  /* 0x0000001f0000780c */ /* 0x000fc60003f44270 */
[----:B------:R-:W4:Y:S01]  /*ca20*/  @P5 LDG.E.U16 R49, desc[UR22][R14.64] ;  /* 0x000000160e315981 */ /* 0x000f22000c1e1500 */
[----:B------:R-:W-:-:S03]  /*ca30*/  PRMT R47, RZ, 0x7610, R47 ;  /* 0x00007610ff2f7816 */ /* 0x000fc6000000002f */
        /* <DEDUP_REMOVED lines=8> */
[----:B------:R-:W4:Y:S04]  /*cac0*/  @P2 LDG.E.U16 R42, desc[UR22][R88.64] ;  /* 0x00000016582a2981 */ /* 0x000f28000c1e1500 */
[----:B---3--:R0:W-:Y:S04]  /*cad0*/  STL [R1+0x484], R3 ;  /* 0x0004840301007387 */ /* 0x0081e80000100800 */
[----:B------:R-:W3:Y:S04]  /*cae0*/  @P2 LDG.E.U16 R2, desc[UR22][R90.64] ;  /* 0x000000165a022981 */ /* 0x000ee8000c1e1500 */
[----:B0-----:R-:W3:Y:S04]  /*caf0*/  LDL.LU R3, [R1+0x830] ;  /* 0x0008300001037983 */ /* 0x001ee80000300800 */
[----:B------:R-:W3:Y:S04]  /*cb00*/  LDL.LU.64 R80, [R1+0x828] ;  /* 0x0008280001507983 */ /* 0x000ee80000300a00 */
[----:B--2---:R0:W-:Y:S01]  /*cb10*/  STL [R1+0x480], R93 ;  /* 0x0004805d01007387 */ /* 0x0041e20000100800 */
[----:B------:R-:W-:Y:S06]  /*cb20*/  BAR.SYNC.DEFER_BLOCKING 0x0 ;  /* 0x0000000000007b1d */ /* 0x000fec0000010000 */
        /* <DEDUP_REMOVED lines=31> */
[----:B------:R0:W-:Y:S04]  /*cd20*/  STL [R1+0x454], R48 ;  /* 0x0004543001007387 */ /* 0x0001e80000100800 */
[----:B0-----:R-:W2:Y:S04]  /*cd30*/  LDL.LU R48, [R1+0x77c] ;  /* 0x00077c0001307983 */ /* 0x001ea80000300800 */
[----:B------:R-:W-:Y:S04]  /*cd40*/  STL [R1+0x620], R12 ;  /* 0x0006200c01007387 */ /* 0x000fe80000100800 */
[----:B------:R-:W-:Y:S04]  /*cd50*/  STL [R1+0x61c], R13 ;  /* 0x00061c0d01007387 */ /* 0x000fe80000100800 */
        /* <DEDUP_REMOVED lines=17> */
[----:B0-----:R-:W4:Y:S04]  /*ce70*/  LDL.LU R45, [R1+0x768] ;  /* 0x00076800012d7983 */ /* 0x001f280000300800 */
[----:B------:R-:W-:Y:S04]  /*ce80*/  STL [R1+0x648], R86 ;  /* 0x0006485601007387 */ /* 0x000fe80000100800 */
[----:B------:R-:W-:Y:S04]  /*ce90*/  STL [R1+0x644], R87 ;  /* 0x0006445701007387 */ /* 0x000fe80000100800 */
[----:B------:R0:W-:Y:S04]  /*cea0*/  STL [R1+0x43c], R42 ;  /* 0x00043c2a01007387 */ /* 0x0001e80000100800 */
[----:B---3--:R1:W-:Y:S04]  /*ceb0*/  STS.U16 [R3+UR9+0x8000], R43 ;  /* 0x0080002b03007988 */ /* 0x0083e80008000409 */
[----:B0-----:R-:W3:Y:S04]  /*cec0*/  LDL.LU R42, [R1+0x764] ;  /* 0x00076400012a7983 */ /* 0x001ee80000300800 */
[----:B------:R-:W-:Y:S04]  /*ced0*/  STL [R1+0x650], R88 ;  /* 0x0006505801007387 */ /* 0x000fe80000100800 */
[----:B------:R-:W-:Y:S04]  /*cee0*/  STL [R1+0x64c], R89 ;  /* 0x00064c5901007387 */ /* 0x000fe80000100800 */
[----:B------:R-:W-:Y:S04]  /*cef0*/  STL [R1+0x680], R2 ;  /* 0x0006800201007387 */ /* 0x000fe80000100800 */
[----:B------:R-:W-:Y:S04]  /*cf00*/  STL [R1+0x658], R90 ;  /* 0x0006585a01007387 */ /* 0x000fe80000100800 */
[----:B------:R-:W-:Y:S04]  /*cf10*/  STL [R1+0x654], R91 ;  /* 0x0006545b01007387 */ /* 0x000fe80000100800 */
[----:B-1----:R-:W3:Y:S04]  /*cf20*/  LDL.LU R43, [R1+0x760] ;  /* 0x00076000012b7983 */ /* 0x002ee80000300800 */
[----:B------:R0:W-:Y:S04]  /*cf30*/  STS.U16 [R3+UR9+0xa000], R40 ;  /* 0x00a0002803007988 */ /* 0x0001e80008000409 */
[----:B------:R1:W-:Y:S04]  /*cf40*/  STS.U16 [R3+UR9+0xc000], R41 ;  /* 0x00c0002903007988 */ /* 0x0003e80008000409 */
[----:B------:R1:W-:Y:S04]  /*cf50*/  STS.U16 [R3+UR9+0xe000], R38 ;  /* 0x00e0002603007988 */ /* 0x0003e80008000409 */
[----:B0-----:R-:W3:Y:S04]  /*cf60*/  LDL.LU R40, [R1+0x75c] ;  /* 0x00075c0001287983 */ /* 0x001ee80000300800 */
[----:B-1----:R-:W3:Y:S04]  /*cf70*/  LDL.LU R41, [R1+0x758] ;  /* 0x0007580001297983 */ /* 0x002ee80000300800 */
[----:B------:R-:W3:Y:S04]  /*cf80*/  LDL.LU R38, [R1+0x754] ;  /* 0x0007540001267983 */ /* 0x000ee80000300800 */
        /* <DEDUP_REMOVED lines=15> */
[----:B0-----:R-:W3:Y:S01]  /*d080*/  LDL.LU R33, [R1+0x738] ;  /* 0x0007380001217983 */ /* 0x001ee20000300800 */
[----:B-1----:R-:W-:-:S03]  /*d090*/  LOP3.LUT R82, R3, 0x10, RZ, 0x3c, !PT ;  /* 0x0000001003527812 */ /* 0x002fc600078e3cff */
[----:B------:R0:W-:Y:S04]  /*d0a0*/  STS.U16 [R3+UR9+0x8c00], R31 ;  /* 0x008c001f03007988 */ /* 0x0001e80008000409 */
[----:B------:R-:W3:Y:S04]  /*d0b0*/  LDL.LU R30, [R1+0x734] ;  /* 0x00073400011e7983 */ /* 0x000ee80000300800 */
[----:B------:R1:W-:Y:S04]  /*d0c0*/  STS.U16 [R3+UR9+0xcc00], R28 ;  /* 0x00cc001c03007988 */ /* 0x0003e80008000409 */
[----:B0-----:R-:W3:Y:S04]  /*d0d0*/  LDL.LU R31, [R1+0x730] ;  /* 0x00073000011f7983 */ /* 0x001ee80000300800 */
[----:B------:R0:W-:Y:S04]  /*d0e0*/  STS.U16 [R3+UR9+0xec00], R29 ;  /* 0x00ec001d03007988 */ /* 0x0001e80008000409 */
[----:B-1----:R-:W3:Y:S04]  /*d0f0*/  LDL.LU R28, [R1+0x72c] ;  /* 0x00072c00011c7983 */ /* 0x002ee80000300800 */
[----:B------:R1:W-:Y:S04]  /*d100*/  STS.U16 [R82+UR9+0x8080], R26 ;  /* 0x0080801a52007988 */ /* 0x0003e80008000409 */
[----:B0-----:R-:W3:Y:S04]  /*d110*/  LDL.LU R29, [R1+0x728] ;  /* 0x00072800011d7983 */ /* 0x001ee80000300800 */
        /* <DEDUP_REMOVED lines=15> */
[----:B0-----:R-:W3:Y:S04]  /*d210*/  LDL.LU R21, [R1+0x708] ;  /* 0x0007080001157983 */ /* 0x001ee80000300800 */
[----:B------:R0:W-:Y:S02]  /*d220*/  STS.U16 [R82+UR9+0x8880], R83 ;  /* 0x0088805352007988 */ /* 0x0001e40008000409 */
[----:B0-----:R-:W0:Y:S01]  /*d230*/  S2R R83, SR_TID.X ;  /* 0x0000000000537919 */ /* 0x001e220000002100 */
[----:B------:R-:W-:Y:S01]  /*d240*/  PRMT R5, RZ, 0x7610, R5 ;  /* 0x00007610ff057816 */ /* 0x000fe20000000005 */
[----:B------:R-:W4:Y:S01]  /*d250*/  LDL.LU R82, [R1+0x704] ;  /* 0x0007040001527983 */ /* 0x000f220000300800 */
[----:B------:R-:W-:-:S02]  /*d260*/  PRMT R4, RZ, 0x7610, R4 ;  /* 0x00007610ff047816 */ /* 0x000fc40000000004 */
[----:B0-----:R-:W-:-:S04]  /*d270*/  LOP3.LUT R83, R83, 0x1f, RZ, 0xc0, !PT ;  /* 0x0000001f53537812 */ /* 0x001fc800078ec0ff */
[----:B------:R-:W-:Y:S02]  /*d280*/  ISETP.GE.AND P2, PT, R83, R0, PT ;  /* 0x000000005300720c */ /* 0x000fe40003f46270 */
[----:B------:R-:W4:Y:S04]  /*d290*/  LDL.LU R83, [R1+0x700] ;  /* 0x0007000001537983 */ /* 0x000f280000300800 */
[----:B------:R-:W-:Y:S04]  /*d2a0*/  STL [R1+0x660], R0 ;  /* 0x0006600001007387 */ /* 0x000fe80000100800 */
[----:B--2---:R-:W-:Y:S04]  /*d2b0*/  STL [R1+0x664], R93 ;  /* 0x0006645d01007387 */ /* 0x004fe80000100800 */
[----:B------:R0:W-:Y:S04]  /*d2c0*/  STL.S16 [R1+0x420], R5 ;  /* 0x0004200501007387 */ /* 0x0001e80000100600 */
[----:B0-----:R-:W2:Y:S01]  /*d2d0*/  LDL.LU R5, [R1+0x6fc] ;  /* 0x0006fc0001057983 */ /* 0x001ea20000300800 */
[----:B---3--:R-:W-:-:S05]  /*d2e0*/  IMAD.WIDE R20, R93, 0x2, R20 ;  /* 0x000000025d147825 */ /* 0x008fca00078e0214 */
[----:B------:R-:W3:Y:S01]  /*d2f0*/  @!P2 LDG.E.U16 R4, desc[UR22][R20.64] ;  /* 0x000000161404a981 */ /* 0x000ee2000c1e1500 */
[----:B--2---:R-:W-:-:S05]  /*d300*/  PRMT R5, RZ, 0x7610, R5 ;  /* 0x00007610ff057816 */ /* 0x004fca0000000005 */
[----:B------:R0:W-:Y:S04]  /*d310*/  STL.S16 [R1+0x418], R5 ;  /* 0x0004180501007387 */ /* 0x0001e80000100600 */
[----:B0-----:R-:W2:Y:S04]  /*d320*/  LDL.LU R5, [R1+0x6f8] ;  /* 0x0006f80001057983 */ /* 0x001ea80000300800 */
[----:B---3--:R0:W-:Y:S04]  /*d330*/  STL [R1+0x430], R4 ;  /* 0x0004300401007387 */ /* 0x0081e80000100800 */
[----:B0-----:R-:W3:Y:S04]  /*d340*/  LDL.LU R4, [R1+0x6f4] ;  /* 0x0006f40001047983 */ /* 0x001ee80000300800 */
[----:B------:R0:W-:Y:S04]  /*d350*/  STL [R1+0x66c], R20 ;  /* 0x00066c1401007387 */ /* 0x0001e80000100800 */
[----:B0-----:R0:W2:Y:S04]  /*d360*/  LDL.LU R20, [R1+0x420] ;  /* 0x0004200001147983 */ /* 0x0010a80000300800 */
[----:B------:R1:W-:Y:S04]  /*d370*/  STL [R1+0x668], R21 ;  /* 0x0006681501007387 */ /* 0x0003e80000100800 */
[----:B-1----:R0:W3:Y:S01]  /*d380*/  LDL.LU R21, [R1+0x418] ;  /* 0x0004180001157983 */ /* 0x0020e20000300800 */
[----:B------:R-:W-:Y:S01]  /*d390*/  PRMT R2, RZ, 0x7610, R2 ;  /* 0x00007610ff027816 */ /* 0x000fe20000000002 */
[----:B------:R-:W-:-:S04]  /*d3a0*/  IMAD.WIDE R24, R93, 0x2, R24 ;  /* 0x000000025d187825 */ /* 0x000fc800078e0218 */
[C---:B------:R-:W-:Y:S01]  /*d3b0*/  IMAD.WIDE R28, R93.reuse, 0x2, R28 ;  /* 0x000000025d1c7825 */ /* 0x040fe200078e021c */
[----:B------:R-:W3:Y:S03]  /*d3c0*/  @!P2 LDG.E.U16 R2, desc[UR22][R24.64] ;  /* 0x000000161802a981 */ /* 0x000ee6000c1e1500 */
[----:B------:R-:W-:-:S04]  /*d3d0*/  IMAD.WIDE R32, R93, 0x2, R32 ;  /* 0x000000025d207825 */ /* 0x000fc800078e0220 */
[----:B------:R-:W-:-:S04]  /*d3e0*/  IMAD.WIDE R80, R93, 0x2, R80 ;  /* 0x000000025d507825 */ /* 0x000fc800078e0250 */
[----:B------:R-:W-:-:S04]  /*d3f0*/  IMAD.WIDE R78, R93, 0x2, R78 ;  /* 0x000000025d4e7825 */ /* 0x000fc800078e024e */
[----:B------:R-:W-:-:S04]  /*d400*/  IMAD.WIDE R76, R93, 0x2, R76 ;  /* 0x000000025d4c7825 */ /* 0x000fc800078e024c */
[----:B----4-:R-:W-:-:S04]  /*d410*/  IMAD.WIDE R74, R93, 0x2, R74 ;  /* 0x000000025d4a7825 */ /* 0x010fc800078e024a */
        /* <DEDUP_REMOVED lines=23> */
[----:B------:R-:W-:Y:S01]  /*d590*/  IMAD.WIDE R82, R93, 0x2, R82 ;  /* 0x000000025d527825 */ /* 0x000fe200078e0252 */
[----:B------:R-:W-:Y:S02]  /*d5a0*/  PRMT R93, RZ, 0x7610, R93 ;  /* 0x00007610ff5d7816 */ /* 0x000fe4000000005d */
[----:B------:R-:W-:-:S04]  /*d5b0*/  PRMT R0, RZ, 0x7610, R0 ;  /* 0x00007610ff007816 */ /* 0x000fc80000000000 */
[----:B------:R-:W4:Y:S01]  /*d5c0*/  @!P2 LDG.E.U16 R93, desc[UR22][R36.64] ;  /* 0x00000016245da981 */ /* 0x000f22000c1e1500 */
[----:B------:R-:W-:-:S03]  /*d5d0*/  PRMT R3, RZ, 0x7610, R3 ;  /* 0x00007610ff037816 */ /* 0x000fc60000000003 */
[----:B------:R-:W4:Y:S01]  /*d5e0*/  @!P2 LDG.E.U16 R0, desc[UR22][R40.64] ;  /* 0x000000162800a981 */ /* 0x000f22000c1e1500 */
[----:B------:R-:W-:-:S03]  /*d5f0*/  PRMT R90, RZ, 0x7610, R90 ;  /* 0x00007610ff5a7816 */ /* 0x000fc6000000005a */
[----:B------:R-:W4:Y:S01]  /*d600*/  @!P2 LDG.E.U16 R3, desc[UR22][R44.64] ;  /* 0x000000162c03a981 */ /* 0x000f22000c1e1500 */
[----:B------:R-:W-:-:S03]  /*d610*/  PRMT R91, RZ, 0x7610, R91 ;  /* 0x00007610ff5b7816 */ /* 0x000fc6000000005b */
[----:B------:R-:W4:Y:S04]  /*d620*/  @!P2 LDG.E.U16 R90, desc[UR22][R48.64] ;  /* 0x00000016305aa981 */ /* 0x000f28000c1e1500 */
[----:B------:R-:W4:Y:S04]  /*d630*/  @!P2 LDG.E.U16 R91, desc[UR22][R52.64] ;  /* 0x00000016345ba981 */ /* 0x000f28000c1e1500 */
[----:B--2---:R-:W2:Y:S04]  /*d640*/  @!P2 LDG.E.U16 R20, desc[UR22][R28.64] ;  /* 0x000000161c14a981 */ /* 0x004ea8000c1e1500 */
[----:B---3--:R-:W3:Y:S04]  /*d650*/  @!P2 LDG.E.U16 R21, desc[UR22][R32.64] ;  /* 0x000000162015a981 */ /* 0x008ee8000c1e1500 */
[----:B------:R1:W-:Y:S04]  /*d660*/  STL [R1+0x428], R2 ;  /* 0x0004280201007387 */ /* 0x0003e80000100800 */
[----:B-1----:R-:W3:Y:S04]  /*d670*/  LDL.LU R2, [R1+0x500] ;  /* 0x0005000001027983 */ /* 0x002ee80000300800 */
[----:B------:R1:W-:Y:S04]  /*d680*/  STL [R1+0x674], R24 ;  /* 0x0006741801007387 */ /* 0x0003e80000100800 */
[----:B-1----:R-:W4:Y:S04]  /*d690*/  LDL.LU R24, [R1+0x508] ;  /* 0x0005080001187983 */ /* 0x002f280000300800 */
[----:B------:R1:W-:Y:S04]  /*d6a0*/  STL [R1+0x670], R25 ;  /* 0x0006701901007387 */ /* 0x0003e80000100800 */
[----:B-1----:R-:W4:Y:S01]  /*d6b0*/  LDL.LU R25, [R1+0x50c] ;  /* 0x00050c0001197983 */ /* 0x002f220000300800 */
[----:B------:R-:W-:-:S02]  /*d6c0*/  PRMT R88, RZ, 0x7610, R88 ;  /* 0x00007610ff587816 */ /* 0x000fc40000000058 */
[----:B------:R-:W-:-:S04]  /*d6d0*/  PRMT R89, RZ, 0x7610, R89 ;  /* 0x00007610ff597816 */ /* 0x000fc80000000059 */
[----:B------:R-:W4:Y:S04]  /*d6e0*/  @!P2 LDG.E.U16 R88, desc[UR22][R56.64] ;  /* 0x000000163858a981 */ /* 0x000f28000c1e1500 */
[----:B------:R-:W4:Y:S04]  /*d6f0*/  @!P2 LDG.E.U16 R89, desc[UR22][R60.64] ;  /* 0x000000163c59a981 */ /* 0x000f28000c1e1500 */
[----:B--2---:R1:W-:Y:S04]  /*d700*/  STL [R1+0x688], R20 ;  /* 0x0006881401007387 */ /* 0x0043e80000100800 */
[----:B-1----:R-:W2:Y:S04]  /*d710*/  LDL.LU R20, [R1+0x4fc] ;  /* 0x0004fc0001147983 */ /* 0x002ea80000300800 */
[----:B------:R1:W-:Y:S04]  /*d720*/  STL [R1+0x684], R28 ;  /* 0x0006841c01007387 */ /* 0x0003e80000100800 */
[----:B-1----:R-:W2:Y:S04]  /*d730*/  LDL.LU R28, [R1+0x504] ;  /* 0x00050400011c7983 */ /* 0x002ea80000300800 */
[----:B------:R1:W-:Y:S04]  /*d740*/  STL [R1+0x67c], R29 ;  /* 0x00067c1d01007387 */ /* 0x0003e80000100800 */
[----:B-1----:R-:W2:Y:S04]  /*d750*/  LDL.LU R29, [R1+0x564] ;  /* 0x00056400011d7983 */ /* 0x002ea80000300800 */
[----:B---3--:R1:W-:Y:S04]  /*d760*/  STL [R1+0x694], R21 ;  /* 0x0006941501007387 */ /* 0x0083e80000100800 */
[----:B-1----:R-:W3:Y:S04]  /*d770*/  LDL.LU R21, [R1+0x568] ;  /* 0x0005680001157983 */ /* 0x002ee80000300800 */
[----:B------:R1:W-:Y:S04]  /*d780*/  STL [R1+0x690], R32 ;  /* 0x0006902001007387 */ /* 0x0003e80000100800 */
[----:B-1----:R-:W2:Y:S04]  /*d790*/  LDL.LU R32, [R1+0x56c] ;  /* 0x00056c0001207983 */ /* 0x002ea80000300800 */
[----:B------:R1:W-:Y:S04]  /*d7a0*/  STL [R1+0x68c], R33 ;  /* 0x00068c2101007387 */ /* 0x0003e80000100800 */
[----:B-1----:R-:W2:Y:S04]  /*d7b0*/  LDL.LU R33, [R1+0x570] ;  /* 0x0005700001217983 */ /* 0x002ea80000300800 */
[----:B----4-:R1:W-:Y:S04]  /*d7c0*/  STL [R1+0x6a0], R93 ;  /* 0x0006a05d01007387 */ /* 0x0103e80000100800 */
[----:B-1----:R-:W4:Y:S04]  /*d7d0*/  LDL.LU R93, [R1+0x5c4] ;  /* 0x0005c400015d7983 */ /* 0x002f280000300800 */
[----:B------:R1:W-:Y:S04]  /*d7e0*/  STL [R1+0x69c], R36 ;  /* 0x00069c2401007387 */ /* 0x0003e80000100800 */
[----:B-1----:R-:W2:Y:S04]  /*d7f0*/  LDL.LU R36, [R1+0x5c8] ;  /* 0x0005c80001247983 */ /* 0x002ea80000300800 */
[----:B------:R1:W-:Y:S04]  /*d800*/  STL [R1+0x698], R37 ;  /* 0x0006982501007387 */ /* 0x0003e80000100800 */
[----:B-1----:R-:W2:Y:S04]  /*d810*/  LDL.LU R37, [R1+0x5cc] ;  /* 0x0005cc0001257983 */ /* 0x002ea80000300800 */
[----:B------:R1:W-:Y:S04]  /*d820*/  STL [R1+0x6ac], R0 ;  /* 0x0006ac0001007387 */ /* 0x0003e80000100800 */
[----:B-1----:R-:W2:Y:S04]  /*d830*/  LDL.LU R0, [R1+0x5d0] ;  /* 0x0005d00001007983 */ /* 0x002ea80000300800 */
[----:B------:R1:W-:Y:S04]  /*d840*/  STL [R1+0x6a8], R40 ;  /* 0x0006a82801007387 */ /* 0x0003e80000100800 */
[----:B-1----:R-:W2:Y:S04]  /*d850*/  LDL.LU R40, [R1+0x498] ;  /* 0x0004980001287983 */ /* 0x002ea80000300800 */
[----:B------:R1:W-:Y:S04]  /*d860*/  STL [R1+0x6a4], R41 ;  /* 0x0006a42901007387 */ /* 0x0003e80000100800 */
[----:B-1----:R-:W2:Y:S04]  /*d870*/  LDL R41, [R1+0x5f0] ;  /* 0x0005f00001297983 */ /* 0x002ea80000100800 */
        /* <DEDUP_REMOVED lines=8> */
[----:B------:R-:W-:Y:S04]  /*d900*/  STL [R1+0x6c0], R48 ;  /* 0x0006c03001007387 */ /* 0x000fe80000100800 */
[----:B------:R-:W-:Y:S04]  /*d910*/  STL [R1+0x6bc], R49 ;  /* 0x0006bc3101007387 */ /* 0x000fe80000100800 */
[----:B------:R-:W-:Y:S04]  /*d920*/  STL [R1+0x6d0], R91 ;  /* 0x0006d05b01007387 */ /* 0x000fe80000100800 */
[----:B------:R-:W-:Y:S04]  /*d930*/  STL [R1+0x6cc], R52 ;  /* 0x0006cc3401007387 */ /* 0x000fe80000100800 */
[----:B------:R1:W-:Y:S04]  /*d940*/  STL [R1+0x6c8], R53 ;  /* 0x0006c83501007387 */ /* 0x0003e80000100800 */
[----:B-1----:R-:W3:Y:S04]  /*d950*/  LDL R53, [R1+0x5ec] ;  /* 0x0005ec0001357983 */ /* 0x002ee80000100800 */
        /* <DEDUP_REMOVED lines=8> */
[----:B--2---:R-:W-:Y:S04]  /*d9e0*/  STS.U16 [R41+UR9+0xa880], R90 ;  /* 0x00a8805a29007988 */ /* 0x004fe80008000409 */
[----:B------:R1:W-:Y:S04]  /*d9f0*/  STS.U16 [R41+UR9+0xc880], R25 ;  /* 0x00c8801929007988 */ /* 0x0003e80008000409 */
[----:B------:R2:W-:Y:S04]  /*da00*/  STS.U16 [R41+UR9+0xe880], R24 ;  /* 0x00e8801829007988 */ /* 0x0005e80008000409 */
[----:B------:R-:W-:Y:S04]  /*da10*/  STS.U16 [R41+UR9+0x8c80], R45 ;  /* 0x008c802d29007988 */ /* 0x000fe80008000409 */
[----:B------:R-:W-:Y:S04]  /*da20*/  STS.U16 [R41+UR9+0xac80], R44 ;  /* 0x00ac802c29007988 */ /* 0x000fe80008000409 */
[----:B------:R-:W-:Y:S04]  /*da30*/  STS.U16 [R41+UR9+0xcc80], R3 ;  /* 0x00cc800329007988 */ /* 0x000fe80008000409 */
[----:B------:R-:W-:Y:S04]  /*da40*/  STS.U16 [R41+UR9+0xec80], R40 ;  /* 0x00ec802829007988 */ /* 0x000fe80008000409 */
[----:B-1----:R-:W4:Y:S04]  /*da50*/  LDL.LU R25, [R1+0x4f8] ;  /* 0x0004f80001197983 */ /* 0x002f280000300800 */
[----:B---3--:R-:W-:Y:S04]  /*da60*/  STS.U16 [R53+UR9+0x8100], R0 ;  /* 0x0081000035007988 */ /* 0x008fe80008000409 */
[----:B------:R-:W-:Y:S04]  /*da70*/  STS.U16 [R53+UR9+0xa100], R37 ;  /* 0x00a1002535007988 */ /* 0x000fe80008000409 */
[----:B------:R-:W-:Y:S04]  /*da80*/  STS.U16 [R53+UR9+0xc100], R36 ;  /* 0x00c1002435007988 */ /* 0x000fe80008000409 */
[----:B--2---:R-:W2:Y:S04]  /*da90*/  LDL.LU R24, [R1+0x494] ;  /* 0x0004940001187983 */ /* 0x004ea80000300800 */
[----:B----4-:R-:W-:Y:S04]  /*daa0*/  STS.U16 [R53+UR9+0xe100], R93 ;  /* 0x00e1005d35007988 */ /* 0x010fe80008000409 */
[----:B------:R-:W-:Y:S04]  /*dab0*/  STS.U16 [R53+UR9+0x8500], R33 ;  /* 0x0085002135007988 */ /* 0x000fe80008000409 */
[----:B------:R-:W3:Y:S04]  /*dac0*/  LDL.LU R56, [R1+0x490] ;  /* 0x0004900001387983 */ /* 0x000ee80000300800 */
[----:B------:R-:W-:Y:S04]  /*dad0*/  STS.U16 [R53+UR9+0xa500], R32 ;  /* 0x00a5002035007988 */ /* 0x000fe80008000409 */
[----:B------:R-:W4:Y:S04]  /*dae0*/  LDL.LU R88, [R1+0x48c] ;  /* 0x00048c0001587983 */ /* 0x000f280000300800 */
[----:B------:R-:W-:Y:S04]  /*daf0*/  STS.U16 [R53+UR9+0xc500], R21 ;  /* 0x00c5001535007988 */ /* 0x000fe80008000409 */
[----:B------:R-:W4:Y:S04]  /*db00*/  LDL.LU R52, [R1+0x488] ;  /* 0x0004880001347983 */ /* 0x000f280000300800 */
[----:B------:R-:W-:Y:S04]  /*db10*/  STS.U16 [R53+UR9+0xe500], R29 ;  /* 0x00e5001d35007988 */ /* 0x000fe80008000409 */
[----:B------:R-:W4:Y:S04]  /*db20*/  LDL.LU R91, [R1+0x5c0] ;  /* 0x0005c000015b7983 */ /* 0x000f280000300800 */
[----:B------:R-:W-:Y:S04]  /*db30*/  STS.U16 [R53+UR9+0x8900], R28 ;  /* 0x0089001c35007988 */ /* 0x000fe80008000409 */
[----:B------:R-:W4:Y:S04]  /*db40*/  LDL.LU R49, [R1+0x5bc] ;  /* 0x0005bc0001317983 */ /* 0x000f280000300800 */
[----:B------:R1:W-:Y:S04]  /*db50*/  STS.U16 [R53+UR9+0xa900], R2 ;  /* 0x00a9000235007988 */ /* 0x0003e80008000409 */
[----:B------:R-:W4:Y:S04]  /*db60*/  LDL.LU R48, [R1+0x5b8] ;  /* 0x0005b80001307983 */ /* 0x000f280000300800 */
[----:B-1----:R-:W4:Y:S04]  /*db70*/  LDL.LU R2, [R1+0x5b4] ;  /* 0x0005b40001027983 */ /* 0x002f280000300800 */
        /* <DEDUP_REMOVED lines=11> */
[----:B------:R-:W4:Y:S01]  /*dc30*/  LDL.LU R21, [R1+0x478] ;  /* 0x0004780001157983 */ /* 0x000f220000300800 */
[----:B------:R-:W1:Y:S03]  /*dc40*/  S2R R3, SR_TID.X ;  /* 0x0000000000037919 */ /* 0x000e660000002100 */
[----:B------:R0:W-:Y:S01]  /*dc50*/  STS.U16 [R53+UR9+0xc900], R20 ;  /* 0x00c9001435007988 */ /* 0x0001e20008000409 */
[----:B------:R-:W-:-:S03]  /*dc60*/  PRMT R86, RZ, 0x7610, R86 ;  /* 0x00007610ff567816 */ /* 0x000fc60000000056 */
[----:B------:R-:W4:Y:S04]  /*dc70*/  LDL.LU R29, [R1+0x5b0] ;  /* 0x0005b000011d7983 */ /* 0x000f280000300800 */
[----:B------:R-:W4:Y:S04]  /*dc80*/  @!P2 LDG.E.U16 R86, desc[UR22][R64.64] ;  /* 0x000000164056a981 */ /* 0x000f28000c1e1500 */
[----:B0-----:R-:W4:Y:S01]  /*dc90*/  LDL.LU R20, [R1+0x5ac] ;  /* 0x0005ac0001147983 */ /* 0x001f220000300800 */
[C---:B-1----:R-:W-:Y:S01]  /*dca0*/  IMAD.SHL.U32 R32, R3.reuse, 0x2, RZ ;  /* 0x0000000203207824 */ /* 0x042fe200078e00ff */
[----:B------:R-:W-:-:S04]  /*dcb0*/  LOP3.LUT R3, R3, 0x40, RZ, 0xc0, !PT ;  /* 0x0000004003037812 */ /* 0x000fc800078ec0ff */
[----:B------:R-:W-:-:S05]  /*dcc0*/  LOP3.LUT R32, R32, 0x7e, RZ, 0xc0, !PT ;  /* 0x0000007e20207812 */ /* 0x000fca00078ec0ff */
[----:B------:R-:W-:-:S05]  /*dcd0*/  IMAD R3, R3, 0x40, R32 ;  /* 0x0000004003037824 */ /* 0x000fca00078e0220 */
[----:B------:R-:W-:Y:S01]  /*dce0*/  LOP3.LUT R3, R3, 0x30, RZ, 0x3c, !PT ;  /* 0x0000003003037812 */ /* 0x000fe200078e3cff */
[----:B------:R0:W-:Y:S04]  /*dcf0*/  STS.U16 [R53+UR9+0xe900], R25 ;  /* 0x00e9001935007988 */ /* 0x0001e80008000409 */
[----:B0-----:R-:W4:Y:S04]  /*dd00*/  LDL.LU R25, [R1+0x5a8] ;  /* 0x0005a80001197983 */ /* 0x001f280000300800 */
[----:B--2---:R0:W-:Y:S04]  /*dd10*/  STS.U16 [R53+UR9+0x8d00], R24 ;  /* 0x008d001835007988 */ /* 0x0041e80008000409 */
[----:B0-----:R-:W2:Y:S04]  /*dd20*/  LDL.LU R24, [R1+0x5a4] ;  /* 0x0005a40001187983 */ /* 0x001ea80000300800 */
[----:B---3--:R-:W-:Y:S04]  /*dd30*/  STS.U16 [R53+UR9+0xad00], R56 ;  /* 0x00ad003835007988 */ /* 0x008fe80008000409 */
[----:B----4-:R-:W-:Y:S04]  /*dd40*/  STS.U16 [R53+UR9+0xcd00], R88 ;  /* 0x00cd005835007988 */ /* 0x010fe80008000409 */
[----:B------:R-:W-:Y:S04]  /*dd50*/  STS.U16 [R53+UR9+0xed00], R52 ;  /* 0x00ed003435007988 */ /* 0x000fe80008000409 */
[----:B------:R-:W-:Y:S04]  /*dd60*/  STS.U16 [R3+UR9+0x8180], R91 ;  /* 0x0081805b03007988 */ /* 0x000fe80008000409 */
        /* <DEDUP_REMOVED lines=9> */
[----:B0-----:R-:W3:Y:S04]  /*de00*/  LDL.LU R2, [R1+0x550] ;  /* 0x0005500001027983 */ /* 0x001ee80000300800 */
[----:B------:R0:W-:Y:S04]  /*de10*/  STS.U16 [R3+UR9+0xc980], R28 ;  /* 0x00c9801c03007988 */ /* 0x0001e80008000409 */
[----:B------:R-:W-:Y:S04]  /*de20*/  STS.U16 [R3+UR9+0xe980], R37 ;  /* 0x00e9802503007988 */ /* 0x000fe80008000409 */
[----:B0-----:R-:W4:Y:S04]  /*de30*/  LDL.LU R28, [R1+0x54c] ;  /* 0x00054c00011c7983 */ /* 0x001f280000300800 */
[----:B------:R-:W4:Y:S04]  /*de40*/  LDL.LU R65, [R1+0x548] ;  /* 0x0005480001417983 */ /* 0x000f280000300800 */
        /* <DEDUP_REMOVED lines=9> */
[----:B0-----:R-:W4:Y:S04]  /*dee0*/  LDL.LU R3, [R1+0x474] ;  /* 0x0004740001037983 */ /* 0x001f280000300800 */
[----:B------:R-:W4:Y:S04]  /*def0*/  LDL.LU R56, [R1+0x470] ;  /* 0x0004700001387983 */ /* 0x000f280000300800 */
[----:B------:R-:W4:Y:S04]  /*df00*/  LDL.LU R88, [R1+0x46c] ;  /* 0x00046c0001587983 */ /* 0x000f280000300800 */
[----:B------:R-:W4:Y:S04]  /*df10*/  LDL.LU R91, [R1+0x468] ;  /* 0x00046800015b7983 */ /* 0x000f280000300800 */
[----:B------:R-:W4:Y:S01]  /*df20*/  LDL.LU R48, [R1+0x5a0] ;  /* 0x0005a00001307983 */ /* 0x000f220000300800 */
[----:B------:R-:W0:Y:S02]  /*df30*/  S2R R0, SR_TID.X ;  /* 0x0000000000007919 */ /* 0x000e240000002100 */
[C---:B0-----:R-:W-:Y:S01]  /*df40*/  IMAD.SHL.U32 R53, R0.reuse, 0x2, RZ ;  /* 0x0000000200357824 */ /* 0x041fe200078e00ff */
[----:B------:R-:W-:-:S04]  /*df50*/  LOP3.LUT R52, R0, 0x40, RZ, 0xc0, !PT ;  /* 0x0000004000347812 */ /* 0x000fc800078ec0ff */
[----:B------:R-:W-:-:S05]  /*df60*/  LOP3.LUT R53, R53, 0x7e, RZ, 0xc0, !PT ;  /* 0x0000007e35357812 */ /* 0x000fca00078ec0ff */
[----:B------:R-:W-:-:S05]  /*df70*/  IMAD R52, R52, 0x40, R53 ;  /* 0x0000004034347824 */ /* 0x000fca00078e0235 */
[----:B------:R-:W-:-:S05]  /*df80*/  LOP3.LUT R52, R52, 0x40, RZ, 0x3c, !PT ;  /* 0x0000004034347812 */ /* 0x000fca00078e3cff */
[----:B------:R-:W-:Y:S04]  /*df90*/  STS.U16 [R52+UR9+0x8200], R29 ;  /* 0x0082001d34007988 */ /* 0x000fe80008000409 */
[----:B------:R0:W-:Y:S04]  /*dfa0*/  STS.U16 [R52+UR9+0xa200], R20 ;  /* 0x00a2001434007988 */ /* 0x0001e80008000409 */
[----:B0-----:R-:W4:Y:S04]  /*dfb0*/  LDL.LU R20, [R1+0x458] ;  /* 0x0004580001147983 */ /* 0x001f280000300800 */
[----:B------:R0:W-:Y:S04]  /*dfc0*/  STS.U16 [R52+UR9+0xc200], R25 ;  /* 0x00c2001934007988 */ /* 0x0001e80008000409 */
[----:B0-----:R-:W4:Y:S04]  /*dfd0*/  LDL.LU R25, [R1+0x590] ;  /* 0x0005900001197983 */ /* 0x001f280000300800 */
[----:B--2---:R0:W-:Y:S04]  /*dfe0*/  STS.U16 [R52+UR9+0xe200], R24 ;  /* 0x00e2001834007988 */ /* 0x0041e80008000409 */
[----:B0-----:R-:W2:Y:S04]  /*dff0*/  LDL.LU R24, [R1+0x58c] ;  /* 0x00058c0001187983 */ /* 0x001ea80000300800 */
[----:B---3--:R0:W-:Y:S04]  /*e000*/  STS.U16 [R52+UR9+0x8600], R2 ;  /* 0x0086000234007988 */ /* 0x0081e80008000409 */
[----:B0-----:R-:W3:Y:S04]  /*e010*/  LDL.LU R2, [R1+0x588] ;  /* 0x0005880001027983 */ /* 0x001ee80000300800 */
[----:B----4-:R-:W-:Y:S04]  /*e020*/  STS.U16 [R52+UR9+0xa600], R28 ;  /* 0x00a6001c34007988 */ /* 0x010fe80008000409 */
[----:B------:R-:W-:Y:S04]  /*e030*/  STS.U16 [R52+UR9+0xc600], R65 ;  /* 0x00c6004134007988 */ /* 0x000fe80008000409 */
[----:B------:R-:W-:Y:S04]  /*e040*/  STS.U16 [R52+UR9+0xe600], R64 ;  /* 0x00e6004034007988 */ /* 0x000fe80008000409 */
[----:B------:R-:W4:Y:S04]  /*e050*/  LDL.LU R49, [R1+0x59c] ;  /* 0x00059c0001317983 */ /* 0x000f280000300800 */
[----:B------:R-:W-:Y:S04]  /*e060*/  STS.U16 [R52+UR9+0x8a00], R61 ;  /* 0x008a003d34007988 */ /* 0x000fe80008000409 */
[----:B------:R-:W2:Y:S04]  /*e070*/  LDL.LU R90, [R1+0x598] ;  /* 0x00059800015a7983 */ /* 0x000ea80000300800 */
[----:B------:R-:W-:Y:S04]  /*e080*/  STS.U16 [R52+UR9+0xaa00], R60 ;  /* 0x00aa003c34007988 */ /* 0x000fe80008000409 */
[----:B------:R-:W3:Y:S04]  /*e090*/  LDL.LU R45, [R1+0x594] ;  /* 0x00059400012d7983 */ /* 0x000ee80000300800 */
[----:B------:R-:W-:Y:S04]  /*e0a0*/  STS.U16 [R52+UR9+0xca00], R89 ;  /* 0x00ca005934007988 */ /* 0x000fe80008000409 */
[----:B------:R-:W3:Y:S04]  /*e0b0*/  LDL.LU R44, [R1+0x540] ;  /* 0x00054000012c7983 */ /* 0x000ee80000300800 */
[----:B------:R-:W-:Y:S04]  /*e0c0*/  STS.U16 [R52+UR9+0xea00], R57 ;  /* 0x00ea003934007988 */ /* 0x000fe80008000409 */
[----:B------:R-:W3:Y:S04]  /*e0d0*/  LDL.LU R41, [R1+0x53c] ;  /* 0x00053c0001297983 */ /* 0x000ee80000300800 */
[----:B------:R0:W-:Y:S04]  /*e0e0*/  STS.U16 [R52+UR9+0x8e00], R3 ;  /* 0x008e000334007988 */ /* 0x0001e80008000409 */
[----:B------:R-:W3:Y:S04]  /*e0f0*/  LDL.LU R40, [R1+0x538] ;  /* 0x0005380001287983 */ /* 0x000ee80000300800 */
[----:B------:R-:W3:Y:S01]  /*e100*/  LDL.LU R37, [R1+0x534] ;  /* 0x0005340001257983 */ /* 0x000ee20000300800 */
[C---:B0-----:R-:W-:Y:S01]  /*e110*/  IMAD.SHL.U32 R3, R0.reuse, 0x2, RZ ;  /* 0x0000000200037824 */ /* 0x041fe200078e00ff */
[----:B------:R-:W-:-:S02]  /*e120*/  LOP3.LUT R0, R0, 0x40, RZ, 0xc0, !PT ;  /* 0x0000004000007812 */ /* 0x000fc400078ec0ff */
[----:B------:R-:W3:Y:S02]  /*e130*/  LDL.LU R36, [R1+0x4d4] ;  /* 0x0004d40001247983 */ /* 0x000ee40000300800 */
[----:B------:R-:W-:Y:S02]  /*e140*/  LOP3.LUT R3, R3, 0x7e, RZ, 0xc0, !PT ;  /* 0x0000007e03037812 */ /* 0x000fe400078ec0ff */
[----:B------:R-:W3:Y:S04]  /*e150*/  LDL.LU R93, [R1+0x4d0] ;  /* 0x0004d000015d7983 */ /* 0x000ee80000300800 */
[----:B------:R-:W3:Y:S01]  /*e160*/  LDL.LU R33, [R1+0x4cc] ;  /* 0x0004cc0001217983 */ /* 0x000ee20000300800 */
[----:B------:R-:W-:-:S03]  /*e170*/  IMAD R0, R0, 0x40, R3 ;  /* 0x0000004000007824 */ /* 0x000fc600078e0203 */
[----:B------:R-:W3:Y:S04]  /*e180*/  LDL.LU R32, [R1+0x4c8] ;  /* 0x0004c80001207983 */ /* 0x000ee80000300800 */
[----:B------:R-:W3:Y:S04]  /*e190*/  LDL.LU R21, [R1+0x464] ;  /* 0x0004640001157983 */ /* 0x000ee80000300800 */
[----:B------:R-:W3:Y:S04]  /*e1a0*/  LDL.LU R29, [R1+0x460] ;  /* 0x00046000011d7983 */ /* 0x000ee80000300800 */
[----:B------:R-:W3:Y:S01]  /*e1b0*/  LDL.LU R28, [R1+0x45c] ;  /* 0x00045c00011c7983 */ /* 0x000ee20000300800 */
[----:B------:R-:W-:-:S03]  /*e1c0*/  LOP3.LUT R0, R0, 0x50, RZ, 0x3c, !PT ;  /* 0x0000005000007812 */ /* 0x000fc600078e3cff */
[----:B------:R-:W-:Y:S04]  /*e1d0*/  STS.U16 [R52+UR9+0xae00], R56 ;  /* 0x00ae003834007988 */ /* 0x000fe80008000409 */
[----:B------:R-:W-:Y:S04]  /*e1e0*/  STS.U16 [R52+UR9+0xce00], R88 ;  /* 0x00ce005834007988 */ /* 0x000fe80008000409 */
[----:B------:R-:W-:Y:S04]  /*e1f0*/  STS.U16 [R52+UR9+0xee00], R91 ;  /* 0x00ee005b34007988 */ /* 0x000fe80008000409 */
[----:B------:R0:W-:Y:S04]  /*e200*/  STS.U16 [R0+UR9+0x8280], R48 ;  /* 0x0082803000007988 */ /* 0x0001e80008000409 */
[----:B0-----:R-:W3:Y:S04]  /*e210*/  LDL R48, [R1+0x5dc] ;  /* 0x0005dc0001307983 */ /* 0x001ee80000100800 */
[----:B------:R-:W3:Y:S04]  /*e220*/  LDL.LU R64, [R1+0x584] ;  /* 0x0005840001407983 */ /* 0x000ee80000300800 */
        /* <DEDUP_REMOVED lines=10> */
[----:B----4-:R-:W-:Y:S04]  /*e2d0*/  STS.U16 [R0+UR9+0xa280], R49 ;  /* 0x00a2803100007988 */ /* 0x010fe80008000409 */
[----:B--2---:R0:W-:Y:S04]  /*e2e0*/  STS.U16 [R0+UR9+0xc280], R90 ;  /* 0x00c2805a00007988 */ /* 0x0041e80008000409 */
[----:B---3--:R-:W-:Y:S04]  /*e2f0*/  STS.U16 [R0+UR9+0xe280], R45 ;  /* 0x00e2802d00007988 */ /* 0x008fe80008000409 */
[----:B0-----:R-:W2:Y:S04]  /*e300*/  LDL.LU R90, [R1+0x44c] ;  /* 0x00044c00015a7983 */ /* 0x001ea80000300800 */
[----:B------:R0:W-:Y:S04]  /*e310*/  STS.U16 [R0+UR9+0x8680], R44 ;  /* 0x0086802c00007988 */ /* 0x0001e80008000409 */
[----:B------:R-:W3:Y:S04]  /*e320*/  LDL.LU R49, [R1+0x448] ;  /* 0x0004480001317983 */ /* 0x000ee80000300800 */
[----:B------:R-:W-:Y:S04]  /*e330*/  STS.U16 [R0+UR9+0xa680], R41 ;  /* 0x00a6802900007988 */ /* 0x000fe80008000409 */
[----:B------:R-:W4:Y:S04]  /*e340*/  LDL.LU R3, [R1+0x580] ;  /* 0x0005800001037983 */ /* 0x000f280000300800 */
        /* <DEDUP_REMOVED lines=9> */
[----:B0-----:R-:W4:Y:S04]  /*e3e0*/  LDL.LU R44, [R1+0x57c] ;  /* 0x00057c00012c7983 */ /* 0x001f280000300800 */
[----:B------:R0:W-:Y:S04]  /*e3f0*/  STS.U16 [R0+UR9+0xee80], R20 ;  /* 0x00ee801400007988 */ /* 0x0001e80008000409 */
[----:B------:R-:W4:Y:S04]  /*e400*/  LDL.LU R45, [R1+0x578] ;  /* 0x00057800012d7983 */ /* 0x000f280000300800 */
[----:B0-----:R-:W4:Y:S04]  /*e410*/  LDL.LU R0, [R1+0x574] ;  /* 0x0005740001007983 */ /* 0x001f280000300800 */
[----:B------:R-:W4:Y:S04]  /*e420*/  LDL.LU R40, [R1+0x520] ;  /* 0x0005200001287983 */ /* 0x000f280000300800 */
[----:B------:R-:W4:Y:S04]  /*e430*/  LDL.LU R41, [R1+0x51c] ;  /* 0x00051c0001297983 */ /* 0x000f280000300800 */
[----:B------:R-:W4:Y:S04]  /*e440*/  LDL.LU R93, [R1+0x518] ;  /* 0x00051800015d7983 */ /* 0x000f280000300800 */
[----:B------:R-:W4:Y:S04]  /*e450*/  LDL.LU R36, [R1+0x514] ;  /* 0x0005140001247983 */ /* 0x000f280000300800 */
[----:B------:R-:W4:Y:S04]  /*e460*/  LDL.LU R37, [R1+0x4b4] ;  /* 0x0004b40001257983 */ /* 0x000f280000300800 */
[----:B------:R-:W4:Y:S04]  /*e470*/  LDL.LU R21, [R1+0x4b0] ;  /* 0x0004b00001157983 */ /* 0x000f280000300800 */
        /* <DEDUP_REMOVED lines=8> */
[----:B------:R-:W4:Y:S04]  /*e500*/  LDL R29, [R1+0x5d8] ;  /* 0x0005d800011d7983 */ /* 0x000f280000100800 */
[----:B------:R-:W4:Y:S04]  /*e510*/  LDL.LU R24, [R1+0x430] ;  /* 0x0004300001187983 */ /* 0x000f280000300800 */
[----:B------:R-:W4:Y:S04]  /*e520*/  LDL.LU R25, [R1+0x428] ;  /* 0x0004280001197983 */ /* 0x000f280000300800 */
[----:B------:R0:W-:Y:S04]  /*e530*/  STS.U16 [R48+UR9+0xe300], R64 ;  /* 0x00e3004030007988 */ /* 0x0001e80008000409 */
[----:B------:R1:W-:Y:S04]  /*e540*/  STS.U16 [R48+UR9+0x8700], R65 ;  /* 0x0087004130007988 */ /* 0x0003e80008000409 */
[----:B------:R1:W-:Y:S04]  /*e550*/  STS.U16 [R48+UR9+0xa700], R89 ;  /* 0x00a7005930007988 */ /* 0x0003e80008000409 */
[----:B0-----:R0:W5:Y:S04]  /*e560*/  LDL.LU R64, [R1+0x6f0] ;  /* 0x0006f00001407983 */ /* 0x0011680000300800 */
[----:B-1----:R0:W5:Y:S04]  /*e570*/  LDL.LU R65, [R1+0x6ec] ;  /* 0x0006ec0001417983 */ /* 0x0021680000300800 */
[----:B------:R-:W4:Y:S04]  /*e580*/  LDL.LU R89, [R1+0x6e8] ;  /* 0x0006e80001597983 */ /* 0x000f280000300800 */
[----:B------:R1:W-:Y:S04]  /*e590*/  STS.U16 [R48+UR9+0xc700], R60 ;  /* 0x00c7003c30007988 */ /* 0x0003e80008000409 */
[----:B------:R0:W-:Y:S04]  /*e5a0*/  STS.U16 [R48+UR9+0xe700], R61 ;  /* 0x00e7003d30007988 */ /* 0x0001e80008000409 */
[----:B------:R0:W-:Y:S04]  /*e5b0*/  STS.U16 [R48+UR9+0x8b00], R88 ;  /* 0x008b005830007988 */ /* 0x0001e80008000409 */
[----:B-1----:R1:W5:Y:S04]  /*e5c0*/  LDL.LU R60, [R1+0x6e4] ;  /* 0x0006e400013c7983 */ /* 0x0023680000300800 */
[----:B0-----:R1:W5:Y:S04]  /*e5d0*/  LDL.LU R61, [R1+0x6e0] ;  /* 0x0006e000013d7983 */ /* 0x0013680000300800 */
        /* <DEDUP_REMOVED lines=9> */
[----:B-1----:R1:W5:Y:S04]  /*e670*/  LDL.LU R52, [R1+0x6cc] ;  /* 0x0006cc0001347983 */ /* 0x0023680000300800 */
[----:B0-----:R1:W5:Y:S04]  /*e680*/  LDL.LU R53, [R1+0x6c8] ;  /* 0x0006c80001357983 */ /* 0x0013680000300800 */
[----:B--2---:R0:W-:Y:S04]  /*e690*/  STS.U16 [R48+UR9+0xcf00], R90 ;  /* 0x00cf005a30007988 */ /* 0x0041e80008000409 */
[----:B---3--:R2:W-:Y:S04]  /*e6a0*/  STS.U16 [R48+UR9+0xef00], R49 ;  /* 0x00ef003130007988 */ /* 0x0085e80008000409 */
[----:B0-----:R-:W3:Y:S04]  /*e6b0*/  LDL.LU R90, [R1+0x6c4] ;  /* 0x0006c400015a7983 */ /* 0x001ee80000300800 */
[----:B--2---:R1:W5:Y:S04]  /*e6c0*/  LDL.LU R48, [R1+0x6c0] ;  /* 0x0006c00001307983 */ /* 0x0043680000300800 */
[----:B------:R1:W5:Y:S04]  /*e6d0*/  LDL.LU R49, [R1+0x6bc] ;  /* 0x0006bc0001317983 */ /* 0x0003680000300800 */
[----:B----4-:R0:W-:Y:S04]  /*e6e0*/  STS.U16 [R29+UR9+0x8380], R3 ;  /* 0x008380031d007988 */ /* 0x0101e80008000409 */
[----:B------:R2:W-:Y:S04]  /*e6f0*/  STS.U16 [R29+UR9+0xa380], R44 ;  /* 0x00a3802c1d007988 */ /* 0x0005e80008000409 */
[----:B------:R4:W-:Y:S04]  /*e700*/  STS.U16 [R29+UR9+0xc380], R45 ;  /* 0x00c3802d1d007988 */ /* 0x0009e80008000409 */
[----:B0-----:R-:W3:Y:S04]  /*e710*/  LDL.LU R3, [R1+0x6b8] ;  /* 0x0006b80001037983 */ /* 0x001ee80000300800 */
[----:B--2---:R1:W5:Y:S04]  /*e720*/  LDL.LU R44, [R1+0x6b4] ;  /* 0x0006b400012c7983 */ /* 0x0043680000300800 */
[----:B----4-:R1:W5:Y:S04]  /*e730*/  LDL.LU R45, [R1+0x6b0] ;  /* 0x0006b000012d7983 */ /* 0x0103680000300800 */
[----:B------:R0:W-:Y:S04]  /*e740*/  STS.U16 [R29+UR9+0xe380], R0 ;  /* 0x00e380001d007988 */ /* 0x0001e80008000409 */
        /* <DEDUP_REMOVED lines=22> */
[----:B----4-:R-:W2:Y:S01]  /*e8b0*/  LDL.LU R2, [R1+0x680] ;  /* 0x0006800001027983 */ /* 0x010ea20000300800 */
[----:B------:R-:W-:-:S02]  /*e8c0*/  PRMT R4, RZ, 0x7610, R4 ;  /* 0x00007610ff047816 */ /* 0x000fc40000000004 */
[----:B------:R-:W-:Y:S02]  /*e8d0*/  PRMT R87, RZ, 0x7610, R87 ;  /* 0x00007610ff577816 */ /* 0x000fe40000000057 */
[----:B------:R-:W-:Y:S02]  /*e8e0*/  PRMT R84, RZ, 0x7610, R84 ;  /* 0x00007610ff547816 */ /* 0x000fe40000000054 */
[----:B------:R-:W-:Y:S01]  /*e8f0*/  PRMT R85, RZ, 0x7610, R85 ;  /* 0x00007610ff557816 */ /* 0x000fe20000000055 */
[----:B------:R-:W4:Y:S01]  /*e900*/  @!P2 LDG.E.U16 R4, desc[UR22][R68.64] ;  /* 0x000000164404a981 */ /* 0x000f22000c1e1500 */
[----:B------:R-:W-:Y:S02]  /*e910*/  PRMT R18, RZ, 0x7610, R18 ;  /* 0x00007610ff127816 */ /* 0x000fe40000000012 */
[----:B------:R-:W-:Y:S01]  /*e920*/  PRMT R19, RZ, 0x7610, R19 ;  /* 0x00007610ff137816 */ /* 0x000fe20000000013 */
[----:B------:R-:W3:Y:S01]  /*e930*/  @!P2 LDG.E.U16 R87, desc[UR22][R72.64] ;  /* 0x000000164857a981 */ /* 0x000ee2000c1e1500 */
[----:B------:R-:W-:-:S02]  /*e940*/  PRMT R16, RZ, 0x7610, R16 ;  /* 0x00007610ff107816 */ /* 0x000fc40000000010 */
[----:B------:R-:W-:Y:S01]  /*e950*/  PRMT R17, RZ, 0x7610, R17 ;  /* 0x00007610ff117816 */ /* 0x000fe20000000011 */
[----:B------:R-:W3:Y:S01]  /*e960*/  @!P2 LDG.E.U16 R84, desc[UR22][R76.64] ;  /* 0x000000164c54a981 */ /* 0x000ee2000c1e1500 */
[----:B------:R-:W-:Y:S02]  /*e970*/  PRMT R14, RZ, 0x7610, R14 ;  /* 0x00007610ff0e7816 */ /* 0x000fe4000000000e */
[----:B------:R-:W-:Y:S01]  /*e980*/  PRMT R15, RZ, 0x7610, R15 ;  /* 0x00007610ff0f7816 */ /* 0x000fe2000000000f */
[----:B------:R-:W3:Y:S01]  /*e990*/  @!P2 LDG.E.U16 R85, desc[UR22][R80.64] ;  /* 0x000000165055a981 */ /* 0x000ee2000c1e1500 */
[----:B------:R-:W-:Y:S02]  /*e9a0*/  PRMT R12, RZ, 0x7610, R12 ;  /* 0x00007610ff0c7816 */ /* 0x000fe4000000000c */
[----:B------:R-:W-:Y:S01]  /*e9b0*/  PRMT R13, RZ, 0x7610, R13 ;  /* 0x00007610ff0d7816 */ /* 0x000fe2000000000d */
[----:B------:R-:W3:Y:S01]  /*e9c0*/  @!P2 LDG.E.U16 R18, desc[UR22][R22.64] ;  /* 0x000000161612a981 */ /* 0x000ee2000c1e1500 */
[----:B------:R-:W-:-:S03]  /*e9d0*/  PRMT R92, RZ, 0x7610, R92 ;  /* 0x00007610ff5c7816 */ /* 0x000fc6000000005c */
        /* <DEDUP_REMOVED lines=14> */
[----:B------:R-:W3:Y:S04]  /*eac0*/  @!P2 LDG.E.U16 R92, desc[UR22][R54.64] ;  /* 0x00000016365ca981 */ /* 0x000ee8000c1e1500 */
[----:B------:R-:W3:Y:S04]  /*ead0*/  @!P2 LDG.E.U16 R10, desc[UR22][R58.64] ;  /* 0x000000163a0aa981 */ /* 0x000ee8000c1e1500 */
[----:B------:R-:W3:Y:S04]  /*eae0*/  @!P2 LDG.E.U16 R11, desc[UR22][R62.64] ;  /* 0x000000163e0ba981 */ /* 0x000ee8000c1e1500 */
[----:B------:R-:W3:Y:S04]  /*eaf0*/  @!P2 LDG.E.U16 R8, desc[UR22][R66.64] ;  /* 0x000000164208a981 */ /* 0x000ee8000c1e1500 */
[----:B------:R-:W3:Y:S04]  /*eb00*/  @!P2 LDG.E.U16 R9, desc[UR22][R70.64] ;  /* 0x000000164609a981 */ /* 0x000ee8000c1e1500 */
[----:B------:R-:W3:Y:S04]  /*eb10*/  @!P2 LDG.E.U16 R6, desc[UR22][R74.64] ;  /* 0x000000164a06a981 */ /* 0x000ee8000c1e1500 */
[----:B------:R-:W3:Y:S04]  /*eb20*/  @!P2 LDG.E.U16 R7, desc[UR22][R78.64] ;  /* 0x000000164e07a981 */ /* 0x000ee8000c1e1500 */
[----:B------:R-:W3:Y:S04]  /*eb30*/  @!P2 LDG.E.U16 R5, desc[UR22][R82.64] ;  /* 0x000000165205a981 */ /* 0x000ee8000c1e1500 */
[----:B--2---:R0:W-:Y:S04]  /*eb40*/  STS.U16 [R29+UR9+0xef80], R2 ;  /* 0x00ef80021d007988 */ /* 0x0041e80008000409 */
[----:B0-----:R1:W5:Y:S04]  /*eb50*/  LDL.LU R29, [R1+0x67c] ;  /* 0x00067c00011d7983 */ /* 0x0013680000300800 */
[----:B------:R-:W2:Y:S04]  /*eb60*/  LDL.LU R2, [R1+0x678] ;  /* 0x0006780001027983 */ /* 0x000ea80000300800 */
[----:B--2---:R0:W-:Y:S04]  /*eb70*/  STS.U16 [R2+UR9+0x12000], R24 ;  /* 0x0120001802007988 */ /* 0x0041e80008000409 */
[----:B------:R2:W-:Y:S04]  /*eb80*/  STS.U16 [R2+UR9+0x12200], R25 ;  /* 0x0122001902007988 */ /* 0x0005e80008000409 */
[----:B---3--:R3:W-:Y:S04]  /*eb90*/  STS.U16 [R2+UR9+0x12400], R20 ;  /* 0x0124001402007988 */ /* 0x0087e80008000409 */
[----:B0-----:R1:W5:Y:S04]  /*eba0*/  LDL.LU R24, [R1+0x674] ;  /* 0x0006740001187983 */ /* 0x0013680000300800 */
[----:B--2---:R1:W5:Y:S04]  /*ebb0*/  LDL.LU R25, [R1+0x670] ;  /* 0x0006700001197983 */ /* 0x0043680000300800 */
[----:B---3--:R1:W5:Y:S04]  /*ebc0*/  LDL.LU R20, [R1+0x66c] ;  /* 0x00066c0001147983 */ /* 0x0083680000300800 */
[----:B------:R0:W-:Y:S04]  /*ebd0*/  STS.U16 [R2+UR9+0x12600], R21 ;  /* 0x0126001502007988 */ /* 0x0001e80008000409 */
[----:B------:R2:W-:Y:S04]  /*ebe0*/  STS.U16 [R2+UR9+0x12800], R93 ;  /* 0x0128005d02007988 */ /* 0x0005e80008000409 */
[----:B------:R3:W-:Y:S04]  /*ebf0*/  STS.U16 [R2+UR9+0x12a00], R0 ;  /* 0x012a000002007988 */ /* 0x0007e80008000409 */
        /* <DEDUP_REMOVED lines=10> */
[----:B----4-:R2:W-:Y:S04]  /*eca0*/  STS.U16 [R2+UR9+0x13800], R4 ;  /* 0x0138000402007988 */ /* 0x0105e80008000409 */
[----:B------:R3:W-:Y:S04]  /*ecb0*/  STS.U16 [R2+UR9+0x13400], R89 ;  /* 0x0134005902007988 */ /* 0x0007e80008000409 */
[----:B0-----:R1:W5:Y:S01]  /*ecc0*/  LDL.LU R88, [R1+0x650] ;  /* 0x0006500001587983 */ /* 0x0013620000300800 */
[----:B--2---:R-:W-:-:S03]  /*ecd0*/  LOP3.LUT R4, R2, 0x20, RZ, 0x3c, !PT ;  /* 0x0000002002047812 */ /* 0x004fc600078e3cff */
[----:B------:R0:W-:Y:S04]  /*ece0*/  STS.U16 [R2+UR9+0x13600], R86 ;  /* 0x0136005602007988 */ /* 0x0001e80008000409 */
[----:B---3--:R1:W5:Y:S04]  /*ecf0*/  LDL.LU R89, [R1+0x64c] ;  /* 0x00064c0001597983 */ /* 0x0083680000300800 */
[----:B------:R2:W-:Y:S04]  /*ed00*/  STS.U16 [R2+UR9+0x13a00], R87 ;  /* 0x013a005702007988 */ /* 0x0005e80008000409 */
[----:B0-----:R1:W5:Y:S04]  /*ed10*/  LDL.LU R86, [R1+0x648] ;  /* 0x0006480001567983 */ /* 0x0013680000300800 */
[----:B------:R0:W-:Y:S04]  /*ed20*/  STS.U16 [R2+UR9+0x13c00], R84 ;  /* 0x013c005402007988 */ /* 0x0001e80008000409 */
[----:B--2---:R1:W5:Y:S04]  /*ed30*/  LDL.LU R87, [R1+0x644] ;  /* 0x0006440001577983 */ /* 0x0043680000300800 */
        /* <DEDUP_REMOVED lines=33> */
[----:B0-----:R1:W5:Y:S01]  /*ef50*/  LDL.LU R7, [R1+0x600] ;  /* 0x0006000001077983 */ /* 0x0013620000300800 */
[----:B------:R0:W-:Y:S06]  /*ef60*/  MEMBAR.ALL.CTA ;  /* 0x0000000000007992 */ /* 0x0001ec0000008000 */
[----:B0-----:R-:W0:Y:S04]  /*ef70*/  FENCE.VIEW.ASYNC.S ;  /* 0x00000000000073c6 */ /* 0x001e280000000000 */
[----:B--2---:R1:W5:Y:S04]  /*ef80*/  LDL.LU R4, [R1+0x5fc] ;  /* 0x0005fc0001047983 */ /* 0x0043680000300800 */
[----:B------:R1:W5:Y:S01]  /*ef90*/  LDL.LU R5, [R1+0x5f8] ;  /* 0x0005f80001057983 */ /* 0x0003620000300800 */
[----:B------:R-:W-:-:S04]  /*efa0*/  ULEA UR11, UR24, UR9, 0x3 ;  /* 0x00000009180b7291 */ /* 0x000fc8000f8e18ff */
[----:B------:R-:W-:Y:S01]  /*efb0*/  UIADD3 UR11, UPT, UPT, UR11, 0x14000, URZ ;  /* 0x000140000b0b7890 */ /* 0x000fe2000fffe0ff */
[----:B0-----:R-:W-:Y:S06]  /*efc0*/  BAR.SYNC.DEFER_BLOCKING 0x0 ;  /* 0x0000000000007b1d */ /* 0x001fec0000010000 */
[----:B------:R-:W-:Y:S05]  /*efd0*/  @P0 BRA `(.L_x_9) ;  /* 0x0000000000900947 */ /* 0x000fea0003800000 */
[----:B------:R-:W-:Y:S02]  /*efe0*/  UIADD3 UR25, UPT, UPT, UR8, 0x80, URZ ;  /* 0x0000008008197890 */ /* 0x000fe4000fffe0ff */
[----:B------:R-:W-:Y:S02]  /*eff0*/  UIADD3 UR42, UPT, UPT, UR8, 0x80, URZ ;  /* 0x00000080082a7890 */ /* 0x000fe4000fffe0ff */
[----:B------:R-:W-:Y:S02]  /*f000*/  UIADD3 UR43, UPT, UPT, UR8, 0x100, URZ ;  /* 0x00000100082b7890 */ /* 0x000fe4000fffe0ff */
[----:B------:R-:W-:Y:S02]  /*f010*/  UIADD3 UR48, UPT, UPT, UR8, 0x100, URZ ;  /* 0x0000010008307890 */ /* 0x000fe4000fffe0ff */
[----:B------:R-:W-:Y:S01]  /*f020*/  UIADD3 UR49, UPT, UPT, UR8, 0x180, URZ ;  /* 0x0000018008317890 */ /* 0x000fe2000fffe0ff */
[----:B------:R-:W-:Y:S01]  /*f030*/  UMOV UR20, 0x0 ;  /* 0x0000000000147882 */ /* 0x000fe20000000000 */
[----:B------:R-:W-:Y:S01]  /*f040*/  UMOV UR21, 0x8208490 ;  /* 0x0820849000157882 */ /* 0x000fe20000000000 */
[----:B------:R-:W-:Y:S01]  /*f050*/  UMOV UR19, 0x40004040 ;  /* 0x4000404000137882 */ /* 0x000fe20000000000 */
[----:B------:R-:W-:-:S02]  /*f060*/  UIADD3 UR54, UPT, UPT, UR8, 0x180, URZ ;  /* 0x0000018008367890 */ /* 0x000fc4000fffe0ff */
[----:B------:R0:W-:Y:S01]  /*f070*/  UTCHMMA gdesc[UR18], gdesc[UR16], tmem[UR8], tmem[UR20], idesc[UR21], UPT ;  /* 0x00ff1410120075ea */ /* 0x0001e2000b800008 */
[----:B------:R-:W-:Y:S01]  /*f080*/  UMOV UR38, 0x0 ;  /* 0x0000000000267882 */ /* 0x000fe20000000000 */
[----:B------:R-:W-:Y:S01]  /*f090*/  UMOV UR39, 0x8208490 ;  /* 0x0820849000277882 */ /* 0x000fe20000000000 */
[----:B------:R-:W-:Y:S01]  /*f0a0*/  UMOV UR40, 0x0 ;  /* 0x0000000000287882 */ /* 0x000fe20000000000 */
[----:B------:R-:W-:Y:S01]  /*f0b0*/  UMOV UR41, 0x8208490 ;  /* 0x0820849000297882 */ /* 0x000fe20000000000 */
[----:B------:R-:W-:Y:S01]  /*f0c0*/  UMOV UR44, 0x0 ;  /* 0x00000000002c7882 */ /* 0x000fe20000000000 */
[----:B------:R-:W-:Y:S01]  /*f0d0*/  UMOV UR45, 0x8208490 ;  /* 0x08208490002d7882 */ /* 0x000fe20000000000 */
[----:B------:R0:W-:Y:S01]  /*f0e0*/  UTCHMMA gdesc[UR12], gdesc[UR14], tmem[UR8], tmem[UR38], idesc[UR39], UPT ;  /* 0x00ff260e0c0075ea */ /* 0x0001e2000b800008 */
        /* <DEDUP_REMOVED lines=8> */
[----:B------:R-:W-:Y:S01]  /*f170*/  UMOV UR6, UR11 ;  /* 0x0000000b00067c82 */ /* 0x000fe20008000000 */
[----:B------:R-:W-:Y:S01]  /*f180*/  UMOV UR7, URZ ;  /* 0x000000ff00077c82 */ /* 0x000fe20008000000 */
[----:B------:R0:W-:Y:S01]  /*f190*/  UTCHMMA gdesc[UR30], gdesc[UR16], tmem[UR43], tmem[UR46], idesc[UR47], UPT ;  /* 0x00ff2e101e0075ea */ /* 0x0001e2000b80002b */
[----:B------:R-:W-:Y:S01]  /*f1a0*/  UMOV UR56, 0x0 ;  /* 0x0000000000387882 */ /* 0x000fe20000000000 */
[----:B------:R-:W-:Y:S01]  /*f1b0*/  UMOV UR57, 0x8208490 ;  /* 0x0820849000397882 */ /* 0x000fe20000000000 */
[----:B------:R0:W-:Y:S01]  /*f1c0*/  UTCHMMA gdesc[UR32], gdesc[UR14], tmem[UR48], tmem[UR50], idesc[UR51], UPT ;  /* 0x00ff320e200075ea */ /* 0x0001e2000b800030 */
[----:B------:R-:W-:Y:S01]  /*f1d0*/  UMOV UR4, UR6 ;  /* 0x0000000600047c82 */ /* 0x000fe20008000000 */
[----:B------:R0:W-:Y:S01]  /*f1e0*/  UTCHMMA gdesc[UR34], gdesc[UR16], tmem[UR49], tmem[UR52], idesc[UR53], UPT ;  /* 0x00ff3410220075ea */ /* 0x0001e2000b800031 */
[----:B------:R0:W-:Y:S01]  /*f1f0*/  UTCHMMA gdesc[UR36], gdesc[UR14], tmem[UR54], tmem[UR56], idesc[UR57], UPT ;  /* 0x00ff380e240075ea */ /* 0x0001e2000b800036 */
[----:B------:R0:W-:Y:S01]  /*f200*/  UTCBAR [UR4], URZ ;  /* 0x000000ff040073e9 */ /* 0x0001e200080000ff */
[----:B------:R-:W-:Y:S01]  /*f210*/  NOP ;  /* 0x0000000000007918 */ /* 0x000fe20000000000 */
.L_x_9:
[----:B------:R2:W-:Y:S04]  /*f220*/  STL [R1+0x5f8], R2 ;  /* 0x0005f80201007387 */ /* 0x0005e80000100800 */
[----:B--2---:R-:W2:Y:S01]  /*f230*/  LDL.LU R2, [R1+0x434] ;  /* 0x0004340001027983 */ /* 0x004ea20000300800 */
[----:B------:R-:W-:-:S04]  /*f240*/  UIADD3 UR24, UPT, UPT, UR24, 0x1, URZ ;  /* 0x0000000118187890 */ /* 0x000fc8000fffe0ff */
[----:B------:R-:W-:-:S04]  /*f250*/  UISETP.GT.AND UP1, UPT, UR24, 0x1, UPT ;  /* 0x000000011800788c */ /* 0x000fc8000bf24270 */
[----:B0-----:R-:W-:Y:S02]  /*f260*/  USEL UR4, URZ, 0x1, !UP1 ;  /* 0x00000001ff047887 */ /* 0x001fe4000c800000 */
[----:B------:R-:W-:Y:S01]  /*f270*/  USEL UR24, UR24, URZ, !UP1 ;  /* 0x000000ff18187287 */ /* 0x000fe2000c800000 */
[----:B--2---:R-:W-:-:S05]  /*f280*/  VIADD R2, R2, 0xffffffff ;  /* 0xffffffff02027836 */ /* 0x004fca0000000000 */
[----:B------:R0:W-:Y:S01]  /*f290*/  STL [R1+0x434], R2 ;  /* 0x0004340201007387 */ /* 0x0001e20000100800 */
[----:B------:R-:W-:-:S03]  /*f2a0*/  ISETP.NE.U32.AND P2, PT, R2, RZ, PT ;  /* 0x000000ff0200720c */ /* 0x000fc60003f45070 */
[----:B0-----:R2:W5:Y:S01]  /*f2b0*/  LDL.LU R2, [R1+0x5f8] ;  /* 0x0005f80001027983 */ /* 0x0015620000300800 */
[----:B------:R-:W-:Y:S01]  /*f2c0*/  ULOP3.LUT UR6, UR5, UR4, URZ, 0x3c, !UPT ;  /* 0x0000000405067292 */ /* 0x000fe2000f8e3cff */
[----:B-----5:R-:W-:Y:S02]  /*f2d0*/  VIADD R0, R0, 0xffffffe0 ;  /* 0xffffffe000007836 */ /* 0x020fe40000000000 */
[----:B------:R-:W-:-:S04]  /*f2e0*/  UMOV UR4, UR5 ;  /* 0x0000000500047c82 */ /* 0x000fc80008000000 */
[----:B------:R-:W-:Y:S02]  /*f2f0*/  UMOV UR5, UR6 ;  /* 0x0000000600057c82 */ /* 0x000fe40008000000 */
[----:B--2---:R-:W-:Y:S05]  /*f300*/  @P2 BRA `(.L_x_10) ;  /* 0xffffff8c00e02947 */ /* 0x004fea000383ffff */
.L_x_7:
[----:B------:R-:W2:Y:S02]  /*f310*/  LDL.LU R93, [R1+0x5f4] ;  /* 0x0005f400015d7983 */ /* 0x000ea40000300800 */
[----:B--2---:R-:W-:-:S13]  /*f320*/  ISETP.GE.AND P0, PT, R93, 0x20, PT ;  /* 0x000000205d00780c */ /* 0x004fda0003f06270 */
[----:B------:R-:W-:Y:S05]  /*f330*/  @!P0 BRA `(.L_x_11) ;  /* 0x0000000000108947 */ /* 0x000fea0003800000 */
[----:B------:R-:W-:-:S06]  /*f340*/  USHF.L.U32 UR4, UR4, 0x1f, URZ ;  /* 0x0000001f04047899 */ /* 0x000fcc00080006ff */
[----:B------:R-:W-:-:S04]  /*f350*/  IMAD.U32 R0, RZ, RZ, UR4 ;  /* 0x00000004ff007e24 */ /* 0x000fc8000f8e00ff */
[----:B------:R-:W0:Y:S02]  /*f360*/  SYNCS.PHASECHK.TRANS64.TRYWAIT P0, [UR11], R0 ;  /* 0x00000000ff0075a7 */ /* 0x000e24000800110b */
[----:B0-----:R-:W-:Y:S05]  /*f370*/  @!P0 BRA `(.L_x_12) ;  /* 0x0000012800488947 */ /* 0x001fea0003800000 */
.L_x_11:
[----:B------:R-:W-:Y:S01]  /*f380*/  STL [R1+0x868], R65 ;  /* 0x0008684101007387 */ /* 0x000fe20000100800 */
[----:B------:R-:W0:Y:S03]  /*f390*/  LDCU.128 UR16, c[0x0][0x390] ;  /* 0x00007200ff1077ac */ /* 0x000e260008000c00 */
[----:B------:R-:W-:Y:S01]  /*f3a0*/  STL [R1+0x864], R62 ;  /* 0x0008643e01007387 */ /* 0x000fe20000100800 */
[----:B------:R-:W2:Y:S03]  /*f3b0*/  LDCU.64 UR32, c[0x0][0x398] ;  /* 0x00007300ff2077ac */ /* 0x000ea60008000a00 */
[----:B------:R-:W-:Y:S01]  /*f3c0*/  STL [R1+0x860], R59 ;  /* 0x0008603b01007387 */ /* 0x000fe20000100800 */
[----:B------:R-:W3:Y:S03]  /*f3d0*/  LDCU UR30, c[0x0][0x3b8] ;  /* 0x00007700ff1e77ac */ /* 0x000ee60008000800 */
[----:B------:R-:W-:Y:S01]  /*f3e0*/  STL [R1+0x86c], R59 ;  /* 0x00086c3b01007387 */ /* 0x000fe20000100800 */
[----:B------:R-:W4:Y:S03]  /*f3f0*/  LDCU.64 UR4, c[0x0][0x398] ;  /* 0x00007300ff0477ac */ /* 0x000f260008000a00 */
[----:B------:R-:W-:Y:S01]  /*f400*/  STL [R1+0x878], R59 ;  /* 0x0008783b01007387 */ /* 0x000fe20000100800 */
[----:B------:R-:W5:Y:S03]  /*f410*/  LDCU.64 UR12, c[0x0][0x398] ;  /* 0x00007300ff0c77ac */ /* 0x000f660008000a00 */
[----:B------:R-:W-:Y:S01]  /*f420*/  STL [R1+0x884], R59 ;  /* 0x0008843b01007387 */ /* 0x000fe20000100800 */
[----:B------:R-:W1:Y:S03]  /*f430*/  LDCU.64 UR28, c[0x0][0x398] ;  /* 0x00007300ff1c77ac */ /* 0x000e660008000a00 */
[----:B------:R-:W-:Y:S01]  /*f440*/  STL [R1+0x890], R59 ;  /* 0x0008903b01007387 */ /* 0x000fe20000100800 */
[----:B------:R-:W0:Y:S03]  /*f450*/  LDCU.64 UR26, c[0x0][0x398] ;  /* 0x00007300ff1a77ac */ /* 0x000e260008000a00 */
        /* <DEDUP_REMOVED lines=9> */
[----:B------:R-:W0:Y:S03]  /*f4f0*/  LDCU UR40, c[0x0][0x398] ;  /* 0x00007300ff2877ac */ /* 0x000e260008000800 */
        /* <DEDUP_REMOVED lines=49> */
[----:B------:R-:W0:Y:S01]  /*f810*/  LDCU UR71, c[0x0][0x398] ;  /* 0x00007300ff4777ac */ /* 0x000e220008000800 */
[----:B------:R-:W-:Y:S06]  /*f820*/  BAR.SYNC.DEFER_BLOCKING 0x0 ;  /* 0x0000000000007b1d */ /* 0x000fec0000010000 */
[----:B------:R-:W0:Y:S01]  /*f830*/  LDCU UR46, c[0x0][0x398] ;  /* 0x00007300ff2e77ac */ /* 0x000e220008000800 */
        /* <DEDUP_REMOVED lines=9> */
[----:B------:R-:W0:Y:S01]  /*f8d0*/  @!P1 SYNCS.CCTL.IV [UR9+0x14000] ;  /* 0x01400000ff0099b1 */ /* 0x000e220008000009 */
[----:B------:R-:W0:Y:S02]  /*f8e0*/  LDCU UR35, c[0x0][0x398] ;  /* 0x00007300ff2377ac */ /* 0x000e240008000800 */
        /* <DEDUP_REMOVED lines=26> */
[----:B------:R-:W-:Y:S04]  /*fa90*/  STL [R1+0x6a8], R74 ;  /* 0x0006a84a01007387 */ /* 0x000fe80000100800 */
[----:B------:R-:W-:Y:S04]  /*faa0*/  STL [R1+0x6a4], R73 ;  /* 0x0006a44901007387 */ /* 0x000fe80000100800 */
[----:B------:R-:W-:Y:S04]  /*fab0*/  STL [R1+0x6a0], R72 ;  /* 0x0006a04801007387 */ /* 0x000fe80000100800 */
[----:B------:R-:W-:Y:S04]  /*fac0*/  STL [R1+0x69c], R71 ;  /* 0x00069c4701007387 */ /* 0x000fe80000100800 */
[----:B------:R-:W-:Y:S04]  /*fad0*/  STL [R1+0x698], R70 ;  /* 0x0006984601007387 */ /* 0x000fe80000100800 */
[----:B------:R-:W-:Y:S04]  /*fae0*/  STL [R1+0x694], R69 ;  /* 0x0006944501007387 */ /* 0x000fe80000100800 */
[----:B------:R1:W-:Y:S01]  /*faf0*/  STL [R1+0x690], R68 ;  /* 0x0006904401007387 */ /* 0x0003e20000100800 */
[----:B0-----:R-:W-:Y:S06]  /*fb00*/  BAR.SYNC.DEFER_BLOCKING 0x0 ;  /* 0x0000000000007b1d */ /* 0x001fec0000010000 */
[----:B-1----:R-:W0:Y:S01]  /*fb10*/  LDTM.x64 R28, tmem[UR10] ;  /* 0x0000000a001c79ee */ /* 0x002e220008340000 */
[----:B------:R-:W-:Y:S04]  /*fb20*/  STL [R1+0x678], R3 ;  /* 0x0006780301007387 */ /* 0x000fe80000100800 */
[----:B------:R-:W-:Y:S04]  /*fb30*/  STL [R1+0x680], R3 ;  /* 0x0006800301007387 */ /* 0x000fe80000100800 */
[----:B------:R-:W-:Y:S04]  /*fb40*/  STL [R1+0x688], R3 ;  /* 0x0006880301007387 */ /* 0x000fe80000100800 */
[----:B------:R-:W-:Y:S01]  /*fb50*/  STL [R1+0x720], R3 ;  /* 0x0007200301007387 */ /* 0x000fe20000100800 */
[----:B------:R-:W1:Y:S03]  /*fb60*/  @!P1 SYNCS.CCTL.IV [UR9+0x14008] ;  /* 0x01400800ff0099b1 */ /* 0x000e660008000009 */
[----:B------:R-:W-:Y:S01]  /*fb70*/  STL [R1+0x674], R0 ;  /* 0x0006740001007387 */ /* 0x000fe20000100800 */
[----:B------:R-:W1:Y:S03]  /*fb80*/  LDCU UR9, c[0x0][0x398] ;  /* 0x00007300ff0977ac */ /* 0x000e660008000800 */
[----:B------:R-:W-:Y:S01]  /*fb90*/  STL [R1+0x724], R0 ;  /* 0x0007240001007387 */ /* 0x000fe20000100800 */
[----:B0-----:R-:W-:-:S03]  /*fba0*/  IMAD.MOV.U32 R9, RZ, RZ, R88 ;  /* 0x000000ffff097224 */ /* 0x001fc600078e0058 */
[----:B------:R-:W-:Y:S01]  /*fbb0*/  STL.64 [R1+0x200], R28 ;  /* 0x0002001c01007387 */ /* 0x000fe20000100a00 */
[----:B------:R-:W-:-:S03]  /*fbc0*/  IMAD.MOV.U32 R27, RZ, RZ, R87 ;  /* 0x000000ffff1b7224 */ /* 0x000fc600078e0057 */
        /* <DEDUP_REMOVED lines=11> */
[----:B------:R-:W-:Y:S04]  /*fc80*/  STL.64 [R1+0x260], R52 ;  /* 0x0002603401007387 */ /* 0x000fe80000100a00 */
[----:B------:R-:W-:Y:S04]  /*fc90*/  STL.64 [R1+0x268], R54 ;  /* 0x0002683601007387 */ /* 0x000fe80000100a00 */
[----:B------:R-:W-:Y:S01]  /*fca0*/  STL.64 [R1+0x270], R56 ;  /* 0x0002703801007387 */ /* 0x000fe20000100a00 */
[----:B0-----:R-:W-:-:S03]  /*fcb0*/  IMAD.MOV.U32 R50, RZ, RZ, R86 ;  /* 0x000000ffff327224 */ /* 0x001fc600078e0056 */
[----:B------:R-:W-:Y:S04]  /*fcc0*/  STL.64 [R1+0x278], R58 ;  /* 0x0002783a01007387 */ /* 0x000fe80000100a00 */
[----:B------:R-:W-:Y:S04]  /*fcd0*/  STL.64 [R1+0x280], R60 ;  /* 0x0002803c01007387 */ /* 0x000fe80000100a00 */
[----:B------:R0:W-:Y:S04]  /*fce0*/  STL.64 [R1+0x288], R62 ;  /* 0x0002883e01007387 */ /* 0x0001e80000100a00 */
[----:B------:R-:W-:Y:S04]  /*fcf0*/  STL.64 [R1+0x290], R64 ;  /* 0x0002904001007387 */ /* 0x000fe80000100a00 */
[----:B------:R0:W-:Y:S04]  /*fd00*/  STL.64 [R1+0x298], R66 ;  /* 0x0002984201007387 */ /* 0x0001e80000100a00 */
        /* <DEDUP_REMOVED lines=10> */
[----:B------:R1:W-:Y:S04]  /*fdb0*/  STL.64 [R1+0x2f8], R90 ;  /* 0x0002f85a01007387 */ /* 0x0003e80000100a00 */
[----:B0-----:R-:W2:Y:S04]  /*fdc0*/  LDL.LU R62, [R1+0x2e4] ;  /* 0x0002e400013e7983 */ /* 0x001ea80000300800 */
[----:B------:R-:W2:Y:S04]  /*fdd0*/  LDL.LU R53, [R1+0x2e0] ;  /* 0x0002e00001357983 */ /* 0x000ea80000300800 */
[----:B------:R-:W2:Y:S04]  /*fde0*/  LDL.LU R38, [R1+0x2dc] ;  /* 0x0002dc0001267983 */ /* 0x000ea80000300800 */
[----:B------:R-:W2:Y:S04]  /*fdf0*/  LDL.LU R30, [R1+0x2d8] ;  /* 0x0002d800011e7983 */ /* 0x000ea80000300800 */
[----:B------:R-:W2:Y:S04]  /*fe00*/  LDL.LU R21, [R1+0x2d4] ;  /* 0x0002d40001157983 */ /* 0x000ea80000300800 */
[----:B------:R-:W2:Y:S04]  /*fe10*/  LDL.LU R12, [R1+0x2d0] ;  /* 0x0002d000010c7983 */ /* 0x000ea80000300800 */
[----:B------:R-:W2:Y:S04]  /*fe20*/  LDL.LU R66, [R1+0x2b0] ;  /* 0x0002b00001427983 */ /* 0x000ea80000300800 */
        /* <DEDUP_REMOVED lines=20> */
[----:B------:R-:W5:Y:S04]  /*ff70*/  LDL.LU R7, [R1+0x260] ;  /* 0x0002600001077983 */ /* 0x000f680000300800 */
[----:B------:R-:W5:Y:S04]  /*ff80*/  LDL.LU R4, [R1+0x25c] ;  /* 0x00025c0001047983 */ /* 0x000f680000300800 */
[----:B------:R-:W5:Y:S04]  /*ff90*/  LDL.LU R92, [R1+0x224] ;  /* 0x00022400015c7983 */ /* 0x000f680000300800 */
[----:B-1----:R-:W5:Y:S04]  /*ffa0*/  LDL.LU R91, [R1+0x210] ;  /* 0x00021000015b7983 */ /* 0x002f680000300800 */
[----:B------:R-:W5:Y:S04]  /*ffb0*/  LDL.LU R90, [R1+0x20c] ;  /* 0x00020c00015a7983 */ /* 0x000f680000300800 */
[----:B------:R-:W5:Y:S04]  /*ffc0*/  LDL.LU R89, [R1+0x208] ;  /* 0x0002080001597983 */ /* 0x000f680000300800 */
        /* <DEDUP_REMOVED lines=30> */
[----:B-----5:R-:W-:Y:S04]  /*101b0*/  STL [R1+0x92c], R7 ;  /* 0x00092c0701007387 */ /* 0x020fe80000100800 */
[----:B------:R0:W-:Y:S04]  /*101c0*/  STL [R1+0x928], R4 ;  /* 0x0009280401007387 */ /* 0x0001e80000100800 */
[----:B------:R-:W-:Y:S04]  /*101d0*/  STL [R1+0x7a0], R92 ;  /* 0x0007a05c01007387 */ /* 0x000fe80000100800 */
[----:B------:R-:W-:Y:S01]  /*101e0*/  STL [R1+0x76c], R91 ;  /* 0x00076c5b01007387 */ /* 0x000fe20000100800 */
[----:B0-----:R-:W0:Y:S03]  /*101f0*/  LDTM.x64 R4, tmem[UR10+0x40] ;  /* 0x0000400a000479ee */ /* 0x001e260008340000 */
[----:B------:R-:W-:Y:S04]  /*10200*/  STL [R1+0x764], R90 ;  /* 0x0007645a01007387 */ /* 0x000fe80000100800 */
[----:B------:R-:W-:Y:S04]  /*10210*/  STL [R1+0x75c], R89 ;  /* 0x00075c5901007387 */ /* 0x000fe80000100800 */
[----:B0-----:R-:W-:Y:S01]  /*10220*/  STL.64 [R1+0x160], R28 ;  /* 0x0001601c01007387 */ /* 0x001fe20000100a00 */
[----:B------:R-:W-:-:S02]  /*10230*/  IMAD.MOV.U32 R93, RZ, RZ, R25 ;  /* 0x000000ffff5d7224 */ /* 0x000fc400078e0019 */
[----:B------:R-:W-:Y:S01]  /*10240*/  IMAD.MOV.U32 R85, RZ, RZ, R22 ;  /* 0x000000ffff557224 */ /* 0x000fe200078e0016 */
[----:B------:R-:W-:Y:S01]  /*10250*/  STL.64 [R1+0x168], R30 ;  /* 0x0001681e01007387 */ /* 0x000fe20000100a00 */
[----:B------:R-:W-:Y:S02]  /*10260*/  IMAD.MOV.U32 R82, RZ, RZ, R19 ;  /* 0x000000ffff527224 */ /* 0x000fe400078e0013 */
[----:B------:R-:W-:Y:S01]  /*10270*/  IMAD.MOV.U32 R79, RZ, RZ, R16 ;  /* 0x000000ffff4f7224 */ /* 0x000fe200078e0010 */
[----:B------:R-:W-:Y:S01]  /*10280*/  STL.64 [R1+0x170], R32 ;  /* 0x0001702001007387 */ /* 0x000fe20000100a00 */
[----:B------:R-:W-:Y:S02]  /*10290*/  IMAD.MOV.U32 R76, RZ, RZ, R13 ;  /* 0x000000ffff4c7224 */ /* 0x000fe400078e000d */
[----:B------:R-:W-:Y:S01]  /*102a0*/  IMAD.MOV.U32 R73, RZ, RZ, R10 ;  /* 0x000000ffff497224 */ /* 0x000fe200078e000a */
[----:B------:R-:W-:Y:S01]  /*102b0*/  STL.64 [R1+0x178], R34 ;  /* 0x0001782201007387 */ /* 0x000fe20000100a00 */
        /* <DEDUP_REMOVED lines=34> */
[----:B0-----:R-:W2:Y:S04]  /*104e0*/  LDL.LU R63, [R1+0x97c] ;  /* 0x00097c00013f7983 */ /* 0x001ea80000300800 */
[----:B------:R-:W3:Y:S04]  /*104f0*/  LDL.LU R60, [R1+0x978] ;  /* 0x00097800013c7983 */ /* 0x000ee80000300800 */
[----:B------:R-:W4:Y:S04]  /*10500*/  LDL.LU R57, [R1+0x974] ;  /* 0x0009740001397983 */ /* 0x000f280000300800 */
[----:B------:R-:W5:Y:S04]  /*10510*/  LDL.LU R54, [R1+0x970] ;  /* 0x0009700001367983 */ /* 0x000f680000300800 */
        /* <DEDUP_REMOVED lines=21> */
[----:B--2---:R-:W-:Y:S04]  /*10670*/  STL.64 [R1+0x920], R62 ;  /* 0x0009203e01007387 */ /* 0x004fe80000100a00 */
[----:B---3--:R-:W-:Y:S04]  /*10680*/  STL [R1+0x91c], R60 ;  /* 0x00091c3c01007387 */ /* 0x008fe80000100800 */
[----:B----4-:R-:W-:Y:S04]  /*10690*/  STL [R1+0x918], R57 ;  /* 0x0009183901007387 */ /* 0x010fe80000100800 */
[----:B-----5:R-:W-:Y:S04]  /*106a0*/  STL [R1+0x914], R54 ;  /* 0x0009143601007387 */ /* 0x020fe80000100800 */
        /* <DEDUP_REMOVED lines=19> */
[----:B------:R-:W2:Y:S04]  /*107e0*/  LDL.LU R91, [R1+0x2b8] ;  /* 0x0002b800015b7983 */ /* 0x000ea80000300800 */
[----:B------:R-:W3:Y:S04]  /*107f0*/  LDL.LU R92, [R1+0x2b4] ;  /* 0x0002b400015c7983 */ /* 0x000ee80000300800 */
        /* <DEDUP_REMOVED lines=10> */
[----:B------:R1:W-:Y:S01]  /*108a0*/  STL [R1+0x784], R77 ;  /* 0x0007844d01007387 */ /* 0x0003e20000100800 */
[----:B0-----:R-:W0:Y:S03]  /*108b0*/  LDTM.x64 R4, tmem[UR10+0x80] ;  /* 0x0000800a000479ee */ /* 0x001e260008340000 */
[----:B-1----:R-:W4:Y:S04]  /*108c0*/  LDL.LU R77, [R1+0x2bc] ;  /* 0x0002bc00014d7983 */ /* 0x002f280000300800 */
        /* <DEDUP_REMOVED lines=12> */
[----:B-1----:R-:W5:Y:S04]  /*10990*/  LDL.LU R83, [R1+0x2c0] ;  /* 0x0002c00001537983 */ /* 0x002f680000300800 */
[----:B------:R-:W-:Y:S04]  /*109a0*/  STL [R1+0x740], R84 ;  /* 0x0007405401007387 */ /* 0x000fe80000100800 */
[----:B------:R-:W-:Y:S04]  /*109b0*/  STL [R1+0x7d0], R84 ;  /* 0x0007d05401007387 */ /* 0x000fe80000100800 */
[----:B------:R-:W-:Y:S04]  /*109c0*/  STL [R1+0x73c], R85 ;  /* 0x00073c5501007387 */ /* 0x000fe80000100800 */
[----:B------:R1:W-:Y:S04]  /*109d0*/  STL [R1+0x7c8], R85 ;  /* 0x0007c85501007387 */ /* 0x0003e80000100800 */
[----:B-1----:R-:W2:Y:S04]  /*109e0*/  LDL.LU R85, [R1+0x2c4] ;  /* 0x0002c40001557983 */ /* 0x002ea80000300800 */
        /* <DEDUP_REMOVED lines=10> */
[----:B0-----:R-:W-:Y:S04]  /*10a90*/  STL.64 [R1], R4 ;  /* 0x0000000401007387 */ /* 0x001fe80000100a00 */
        /* <DEDUP_REMOVED lines=30> */
[----:B------:R1:W-:Y:S04]  /*10c80*/  STL.64 [R1+0xf0], R64 ;  /* 0x0000f04001007387 */ /* 0x0003e80000100a00 */
[----:B------:R1:W-:Y:S04]  /*10c90*/  STL [R1+0xf8], R66 ;  /* 0x0000f84201007387 */ /* 0x0003e80000100800 */
[----:B0-----:R-:W2:Y:S04]  /*10ca0*/  LDL.LU.64 R62, [R1+0x920] ;  /* 0x00092000013e7983 */ /* 0x001ea80000300a00 */
        /* <DEDUP_REMOVED lines=8> */
[----:B------:R-:W2:Y:S04]  /*10d30*/  LDL.LU.64 R38, [R1+0x8f8] ;  /* 0x0008f80001267983 */ /* 0x000ea80000300a00 */
        /* <DEDUP_REMOVED lines=18> */
[----:B-1----:R-:W2:Y:S04]  /*10e60*/  LDL.LU R65, [R1+0xe4] ;  /* 0x0000e40001417983 */ /* 0x002ea80000300800 */
        /* <DEDUP_REMOVED lines=8> */
[----:B------:R-:W5:Y:S04]  /*10ef0*/  LDL.LU R84, [R1+0xc0] ;  /* 0x0000c00001547983 */ /* 0x000f680000300800 */
[----:B------:R-:W4:Y:S04]  /*10f00*/  LDL.LU R79, [R1+0xbc] ;  /* 0x0000bc00014f7983 */ /* 0x000f280000300800 */
[----:B------:R-:W2:Y:S04]  /*10f10*/  LDL.LU R75, [R1+0xb8] ;  /* 0x0000b800014b7983 */ /* 0x000ea80000300800 */
[----:B------:R-:W3:Y:S04]  /*10f20*/  LDL.LU R71, [R1+0xb4] ;  /* 0x0000b40001477983 */ /* 0x000ee80000300800 */
        /* <DEDUP_REMOVED lines=42> */
[----:B------:R0:W3:Y:S04]  /*111d0*/  LDL.LU R59, [R1+0x8b4] ;  /* 0x0008b400013b7983 */ /* 0x0000e80000300800 */
[----:B--2---:R1:W-:Y:S04]  /*111e0*/  STL [R1+0x818], R78 ;  /* 0x0008184e01007387 */ /* 0x0043e80000100800 */
[----:B-1----:R-:W2:Y:S04]  /*111f0*/  LDL.LU R78, [R1+0x2c8] ;  /* 0x0002c800014e7983 */ /* 0x002ea80000300800 */
[----:B------:R-:W-:Y:S04]  /*11200*/  STL [R1+0x814], R76 ;  /* 0x0008144c01007387 */ /* 0x000fe80000100800 */
[----:B------:R-:W-:Y:S04]  /*11210*/  STL [R1+0x80c], R74 ;  /* 0x00080c4a01007387 */ /* 0x000fe80000100800 */
[----:B------:R-:W-:Y:S04]  /*11220*/  STL [R1+0x808], R73 ;  /* 0x0008084901007387 */ /* 0x000fe80000100800 */
[----:B------:R-:W-:Y:S04]  /*11230*/  STL [R1+0x800], R72 ;  /* 0x0008004801007387 */ /* 0x000fe80000100800 */
[----:B------:R-:W-:Y:S04]  /*11240*/  STL [R1+0x7fc], R70 ;  /* 0x0007fc4601007387 */ /* 0x000fe80000100800 */
[----:B------:R-:W-:Y:S01]  /*11250*/  STL [R1+0x7f4], R68 ;  /* 0x0007f44401007387 */ /* 0x000fe20000100800 */
[----:B---3--:R-:W-:-:S03]  /*11260*/  F2FP.BF16.F32.PACK_AB R59, R30, R38 ;  /* 0x000000261e3b723e */ /* 0x008fc600000010ff */
[----:B------:R-:W-:Y:S04]  /*11270*/  STL [R1+0x7f0], R87 ;  /* 0x0007f05701007387 */ /* 0x000fe80000100800 */
[----:B------:R1:W-:Y:S04]  /*11280*/  STL [R1+0x7e8], R93 ;  /* 0x0007e85d01007387 */ /* 0x0003e80000100800 */
[----:B-1----:R-:W3:Y:S04]  /*11290*/  LDL.LU R93, [R1+0x2cc] ;  /* 0x0002cc00015d7983 */ /* 0x002ee80000300800 */
[----:B------:R-:W-:Y:S04]  /*112a0*/  STL [R1+0x7e4], R3 ;  /* 0x0007e40301007387 */ /* 0x000fe80000100800 */
[----:B------:R-:W-:Y:S04]  /*112b0*/  STL [R1+0x7dc], R0 ;  /* 0x0007dc0001007387 */ /* 0x000fe80000100800 */
[----:B------:R-:W2:Y:S04]  /*112c0*/  LDL.LU R30, [R1+0x8b0] ;  /* 0x0008b000011e7983 */ /* 0x000ea80000300800 */
[----:B------:R-:W2:Y:S04]  /*112d0*/  LDL.LU R38, [R1+0x8ac] ;  /* 0x0008ac0001267983 */ /* 0x000ea80000300800 */
[----:B------:R1:W-:Y:S04]  /*112e0*/  STL [R1+0x324], R59 ;  /* 0x0003243b01007387 */ /* 0x0003e80000100800 */
[----:B-1----:R0:W2:Y:S02]  /*112f0*/  LDL.LU R59, [R1+0x8a8] ;  /* 0x0008a800013b7983 */ /* 0x0020a40000300800 */
[----:B--2---:R-:W-:-:S02]  /*11300*/  F2FP.BF16.F32.PACK_AB R59, R53, R62 ;  /* 0x0000003e353b723e */ /* 0x004fc400000010ff */
        /* <DEDUP_REMOVED lines=11> */
[----:B------:R0:W2:Y:S04]  /*113c0*/  LDL.LU R9, [R1+0x888] ;  /* 0x0008880001097983 */ /* 0x0000a80000300800 */
[----:B------:R1:W-:Y:S04]  /*113d0*/  STL [R1+0x30c], R59 ;  /* 0x00030c3b01007387 */ /* 0x0003e80000100800 */
[----:B-1----:R0:W2:Y:S02]  /*113e0*/  LDL.LU R59, [R1+0x884] ;  /* 0x00088400013b7983 */ /* 0x0020a40000300800 */
[----:B--2---:R-:W-:-:S02]  /*113f0*/  F2FP.BF16.F32.PACK_AB R59, R18, R27 ;  /* 0x0000001b123b723e */ /* 0x004fc400000010ff */
[----:B------:R0:W2:Y:S04]  /*11400*/  LDL.LU R18, [R1+0x880] ;  /* 0x0008800001127983 */ /* 0x0000a80000300800 */
[----:B------:R0:W2:Y:S04]  /*11410*/  LDL.LU R27, [R1+0x87c] ;  /* 0x00087c00011b7983 */ /* 0x0000a80000300800 */
[----:B------:R1:W-:Y:S04]  /*11420*/  STL [R1+0x304], R59 ;  /* 0x0003043b01007387 */ /* 0x0003e80000100800 */
[----:B-1----:R0:W2:Y:S02]  /*11430*/  LDL.LU R59, [R1+0x878] ;  /* 0x00087800013b7983 */ /* 0x0020a40000300800 */
[----:B--2---:R-:W-:-:S02]  /*11440*/  F2FP.BF16.F32.PACK_AB R59, R35, R50 ;  /* 0x00000032233b723e */ /* 0x004fc400000010ff */
[----:B------:R0:W2:Y:S04]  /*11450*/  LDL.LU R35, [R1+0x874] ;  /* 0x0008740001237983 */ /* 0x0000a80000300800 */
[----:B------:R0:W2:Y:S04]  /*11460*/  LDL.LU R50, [R1+0x870] ;  /* 0x0008700001327983 */ /* 0x0000a80000300800 */
[----:B------:R1:W-:Y:S04]  /*11470*/  STL [R1+0x2fc], R59 ;  /* 0x0002fc3b01007387 */ /* 0x0003e80000100800 */
[----:B-1----:R0:W4:Y:S01]  /*11480*/  LDL.LU R59, [R1+0x86c] ;  /* 0x00086c00013b7983 */ /* 0x0021220000300800 */
[----:B------:R-:W-:-:S02]  /*11490*/  F2FP.BF16.F32.PACK_AB R27, R32, R30 ;  /* 0x0000001e201b723e */ /* 0x000fc400000010ff */
[----:B------:R-:W-:Y:S02]  /*114a0*/  F2FP.BF16.F32.PACK_AB R18, R24, R21 ;  /* 0x000000151812723e */ /* 0x000fe400000010ff */
[----:B------:R-:W-:Y:S02]  /*114b0*/  F2FP.BF16.F32.PACK_AB R9, R15, R12 ;  /* 0x0000000c0f09723e */ /* 0x000fe400000010ff */
[----:B---3--:R-:W-:Y:S02]  /*114c0*/  F2FP.BF16.F32.PACK_AB R87, R6, R93 ;  /* 0x0000005d0657723e */ /* 0x008fe400000010ff */
[----:B------:R-:W-:Y:S02]  /*114d0*/  F2FP.BF16.F32.PACK_AB R76, R67, R78 ;  /* 0x0000004e434c723e */ /* 0x000fe400000010ff */
[----:B--2---:R-:W-:Y:S02]  /*114e0*/  F2FP.BF16.F32.PACK_AB R50, R56, R53 ;  /* 0x000000353832723e */ /* 0x004fe400000010ff */
[----:B------:R-:W-:-:S02]  /*114f0*/  F2FP.BF16.F32.PACK_AB R35, R47, R38 ;  /* 0x000000262f23723e */ /* 0x000fc400000010ff */
[----:B----4-:R-:W-:Y:S02]  /*11500*/  F2FP.BF16.F32.PACK_AB R59, R65, R62 ;  /* 0x0000003e413b723e */ /* 0x010fe400000010ff */
[----:B------:R0:W2:Y:S04]  /*11510*/  LDL.LU R65, [R1+0x868] ;  /* 0x0008680001417983 */ /* 0x0000a80000300800 */
[----:B------:R0:W3:Y:S04]  /*11520*/  LDL.LU R62, [R1+0x864] ;  /* 0x00086400013e7983 */ /* 0x0000e80000300800 */
[----:B------:R1:W-:Y:S04]  /*11530*/  STL [R1+0x2f4], R59 ;  /* 0x0002f43b01007387 */ /* 0x0003e80000100800 */
[----:B-1----:R0:W4:Y:S04]  /*11540*/  LDL.LU R59, [R1+0x860] ;  /* 0x00086000013b7983 */ /* 0x0021280000300800 */
[----:B------:R0:W4:Y:S04]  /*11550*/  LDL.LU R56, [R1+0x85c] ;  /* 0x00085c0001387983 */ /* 0x0001280000300800 */
[----:B------:R0:W4:Y:S04]  /*11560*/  LDL.LU R53, [R1+0x858] ;  /* 0x0008580001357983 */ /* 0x0001280000300800 */
        /* <DEDUP_REMOVED lines=19> */
[----:B------:R0:W4:Y:S01]  /*116a0*/  LDL.LU R67, [R1+0x81c] ;  /* 0x00081c0001437983 */ /* 0x0001220000300800 */
[----:B------:R-:W-:Y:S01]  /*116b0*/  F2FP.BF16.F32.PACK_AB R74, R86, R85 ;  /* 0x00000055564a723e */ /* 0x000fe200000010ff */
[----:B------:R-:W-:Y:S01]  /*116c0*/  IMAD.MOV.U32 R78, RZ, RZ, R42 ;  /* 0x000000ffff4e7224 */ /* 0x000fe200078e002a */
[----:B-----5:R-:W-:Y:S01]  /*116d0*/  F2FP.BF16.F32.PACK_AB R73, R84, R83 ;  /* 0x000000535449723e */ /* 0x020fe200000010ff */
[----:B------:R-:W-:Y:S01]  /*116e0*/  STL [R1+0x2cc], R87 ;  /* 0x0002cc5701007387 */ /* 0x000fe20000100800 */
[----:B------:R-:W-:-:S02]  /*116f0*/  F2FP.BF16.F32.PACK_AB R72, R79, R77 ;  /* 0x0000004d4f48723e */ /* 0x000fc400000010ff */
[----:B------:R-:W-:Y:S01]  /*11700*/  F2FP.BF16.F32.PACK_AB R70, R75, R91 ;  /* 0x0000005b4b46723e */ /* 0x000fe200000010ff */
[----:B------:R1:W-:Y:S01]  /*11710*/  STL [R1+0x2c8], R76 ;  /* 0x0002c84c01007387 */ /* 0x0003e20000100800 */
[----:B------:R-:W-:Y:S02]  /*11720*/  F2FP.BF16.F32.PACK_AB R68, R71, R92 ;  /* 0x0000005c4744723e */ /* 0x000fe400000010ff */
[----:B------:R-:W-:Y:S01]  /*11730*/  F2FP.BF16.F32.PACK_AB R3, R46, R45 ;  /* 0x0000002d2e03723e */ /* 0x000fe200000010ff */
[----:B------:R5:W-:Y:S01]  /*11740*/  STL [R1+0x2c4], R74 ;  /* 0x0002c44a01007387 */ /* 0x000be20000100800 */
[----:B------:R-:W-:-:S03]  /*11750*/  F2FP.BF16.F32.PACK_AB R0, R44, R43 ;  /* 0x0000002b2c00723e */ /* 0x000fc600000010ff */
[----:B------:R0:W-:Y:S04]  /*11760*/  STL [R1+0x2c0], R73 ;  /* 0x0002c04901007387 */ /* 0x0001e80000100800 */
[----:B------:R0:W-:Y:S01]  /*11770*/  STL [R1+0x2bc], R72 ;  /* 0x0002bc4801007387 */ /* 0x0001e20000100800 */
[----:B-1----:R-:W-:-:S03]  /*11780*/  IMAD.MOV.U32 R76, RZ, RZ, R41 ;  /* 0x000000ffff4c7224 */ /* 0x002fc600078e0029 */
[----:B------:R1:W-:Y:S04]  /*11790*/  STL [R1+0x2b8], R70 ;  /* 0x0002b84601007387 */ /* 0x0003e80000100800 */
[----:B------:R0:W-:Y:S01]  /*117a0*/  STL [R1+0x2b4], R68 ;  /* 0x0002b44401007387 */ /* 0x0001e20000100800 */
[----:B------:R-:W-:Y:S02]  /*117b0*/  F2FP.BF16.F32.PACK_AB R82, R78, R76 ;  /* 0x0000004c4e52723e */ /* 0x000fe400000010ff */
[----:B--2---:R-:W-:Y:S02]  /*117c0*/  F2FP.BF16.F32.PACK_AB R65, R69, R66 ;  /* 0x000000424541723e */ /* 0x004fe400000010ff */
[----:B---3--:R-:W-:-:S03]  /*117d0*/  F2FP.BF16.F32.PACK_AB R62, R64, R63 ;  /* 0x0000003f403e723e */ /* 0x008fc600000010ff */
[----:B------:R-:W-:Y:S04]  /*117e0*/  STL [R1+0x2b0], R65 ;  /* 0x0002b04101007387 */ /* 0x000fe80000100800 */
[----:B------:R-:W-:Y:S01]  /*117f0*/  STL [R1+0x2ac], R62 ;  /* 0x0002ac3e01007387 */ /* 0x000fe20000100800 */
[----:B----4-:R-:W-:Y:S02]  /*11800*/  F2FP.BF16.F32.PACK_AB R59, R61, R60 ;  /* 0x0000003c3d3b723e */ /* 0x010fe400000010ff */
[----:B------:R-:W-:-:S03]  /*11810*/  F2FP.BF16.F32.PACK_AB R56, R58, R57 ;  /* 0x000000393a38723e */ /* 0x000fc600000010ff */
[----:B------:R-:W-:Y:S01]  /*11820*/  STL [R1+0x2a8], R59 ;  /* 0x0002a83b01007387 */ /* 0x000fe20000100800 */
[----:B------:R-:W-:-:S03]  /*11830*/  F2FP.BF16.F32.PACK_AB R53, R55, R54 ;  /* 0x000000363735723e */ /* 0x000fc600000010ff */
[----:B------:R-:W-:Y:S04]  /*11840*/  STL [R1+0x2a4], R56 ;  /* 0x0002a43801007387 */ /* 0x000fe80000100800 */
[----:B------:R-:W-:Y:S01]  /*11850*/  STL [R1+0x2a0], R53 ;  /* 0x0002a03501007387 */ /* 0x000fe20000100800 */
[----:B------:R-:W-:Y:S02]  /*11860*/  F2FP.BF16.F32.PACK_AB R50, R52, R51 ;  /* 0x000000333432723e */ /* 0x000fe400000010ff */
[----:B------:R-:W-:-:S03]  /*11870*/  F2FP.BF16.F32.PACK_AB R47, R49, R48 ;  /* 0x00000030312f723e */ /* 0x000fc600000010ff */
[----:B------:R-:W-:Y:S04]  /*11880*/  STL [R1+0x29c], R50 ;  /* 0x00029c3201007387 */ /* 0x000fe80000100800 */
[----:B------:R-:W-:Y:S04]  /*11890*/  STL [R1+0x298], R47 ;  /* 0x0002982f01007387 */ /* 0x000fe80000100800 */
[----:B------:R2:W-:Y:S04]  /*118a0*/  STL [R1+0x294], R3 ;  /* 0x0002940301007387 */ /* 0x0005e80000100800 */
[----:B------:R3:W-:Y:S04]  /*118b0*/  STL [R1+0x290], R0 ;  /* 0x0002900001007387 */ /* 0x0007e80000100800 */
[----:B-----5:R-:W4:Y:S04]  /*118c0*/  LDL.LU R74, [R1+0x54] ;  /* 0x00005400014a7983 */ /* 0x020f280000300800 */
[----:B0-----:R-:W4:Y:S04]  /*118d0*/  LDL.LU R73, [R1+0x254] ;  /* 0x0002540001497983 */ /* 0x001f280000300800 */
[----:B------:R-:W5:Y:S01]  /*118e0*/  LDL.LU R72, [R1+0x50] ;  /* 0x0000500001487983 */ /* 0x000f620000300800 */
[----:B------:R-:W-:-:S03]  /*118f0*/  F2FP.BF16.F32.PACK_AB R38, R40, R39 ;  /* 0x000000272826723e */ /* 0x000fc600000010ff */
[----:B-1----:R-:W5:Y:S04]  /*11900*/  LDL.LU R70, [R1+0x250] ;  /* 0x0002500001467983 */ /* 0x002f680000300800 */
[----:B------:R-:W4:Y:S01]  /*11910*/  LDL.LU R68, [R1+0x4c] ;  /* 0x00004c0001447983 */ /* 0x000f220000300800 */
[----:B------:R-:W-:-:S03]  /*11920*/  F2FP.BF16.F32.PACK_AB R35, R37, R36 ;  /* 0x000000242523723e */ /* 0x000fc600000010ff */
[----:B------:R-:W4:Y:S04]  /*11930*/  LDL.LU R87, [R1+0x24c] ;  /* 0x00024c0001577983 */ /* 0x000f280000300800 */
[----:B------:R-:W4:Y:S01]  /*11940*/  LDL.LU R93, [R1+0x48] ;  /* 0x00004800015d7983 */ /* 0x000f220000300800 */
[----:B------:R-:W-:-:S03]  /*11950*/  F2FP.BF16.F32.PACK_AB R32, R34, R33 ;  /* 0x000000212220723e */ /* 0x000fc600000010ff */
[----:B--2---:R-:W2:Y:S04]  /*11960*/  LDL.LU R3, [R1+0x248] ;  /* 0x0002480001037983 */ /* 0x004ea80000300800 */
[----:B---3--:R-:W3:Y:S01]  /*11970*/  LDL.LU R0, [R1+0x44] ;  /* 0x0000440001007983 */ /* 0x008ee20000300800 */
[----:B------:R-:W-:-:S03]  /*11980*/  F2FP.BF16.F32.PACK_AB R30, R2, R31 ;  /* 0x0000001f021e723e */ /* 0x000fc600000010ff */
[----:B------:R-:W3:Y:S04]  /*11990*/  LDL.LU R83, [R1+0x244] ;  /* 0x0002440001537983 */ /* 0x000ee80000300800 */
[----:B------:R-:W2:Y:S01]  /*119a0*/  LDL.LU R84, [R1+0x240] ;  /* 0x0002400001547983 */ /* 0x000ea20000300800 */
[----:B------:R-:W-:-:S03]  /*119b0*/  F2FP.BF16.F32.PACK_AB R27, R29, R28 ;  /* 0x0000001c1d1b723e */ /* 0x000fc600000010ff */
[----:B------:R-:W-:Y:S04]  /*119c0*/  STL [R1+0x28c], R38 ;  /* 0x00028c2601007387 */ /* 0x000fe80000100800 */
[----:B------:R-:W2:Y:S01]  /*119d0*/  LDL.LU R85, [R1+0x23c] ;  /* 0x00023c0001557983 */ /* 0x000ea20000300800 */
[----:B------:R-:W-:-:S03]  /*119e0*/  F2FP.BF16.F32.PACK_AB R24, R26, R25 ;  /* 0x000000191a18723e */ /* 0x000fc600000010ff */
[----:B------:R-:W-:Y:S04]  /*119f0*/  STL [R1+0x288], R35 ;  /* 0x0002882301007387 */ /* 0x000fe80000100800 */
[----:B------:R-:W2:Y:S01]  /*11a00*/  LDL.LU R86, [R1+0x238] ;  /* 0x0002380001567983 */ /* 0x000ea20000300800 */
[----:B------:R-:W-:-:S03]  /*11a10*/  F2FP.BF16.F32.PACK_AB R21, R23, R22 ;  /* 0x000000161715723e */ /* 0x000fc600000010ff */
[----:B------:R-:W-:Y:S01]  /*11a20*/  STL [R1+0x284], R32 ;  /* 0x0002842001007387 */ /* 0x000fe20000100800 */
[----:B------:R-:W-:-:S03]  /*11a30*/  F2FP.BF16.F32.PACK_AB R18, R20, R19 ;  /* 0x000000131412723e */ /* 0x000fc600000010ff */
[----:B------:R-:W2:Y:S04]  /*11a40*/  LDL.LU R2, [R1+0x234] ;  /* 0x0002340001027983 */ /* 0x000ea80000300800 */
[----:B------:R-:W-:Y:S01]  /*11a50*/  STL [R1+0x280], R30 ;  /* 0x0002801e01007387 */ /* 0x000fe20000100800 */
[----:B------:R-:W-:-:S03]  /*11a60*/  F2FP.BF16.F32.PACK_AB R15, R17, R16 ;  /* 0x00000010110f723e */ /* 0x000fc600000010ff */
[----:B------:R-:W2:Y:S04]  /*11a70*/  LDL.LU R69, [R1+0x230] ;  /* 0x0002300001457983 */ /* 0x000ea80000300800 */
[----:B------:R-:W-:Y:S01]  /*11a80*/  STL [R1+0x27c], R27 ;  /* 0x00027c1b01007387 */ /* 0x000fe20000100800 */
[----:B------:R-:W-:-:S03]  /*11a90*/  F2FP.BF16.F32.PACK_AB R12, R14, R13 ;  /* 0x0000000d0e0c723e */ /* 0x000fc600000010ff */
[----:B------:R-:W2:Y:S04]  /*11aa0*/  LDL.LU R71, [R1+0x22c] ;  /* 0x00022c0001477983 */ /* 0x000ea80000300800 */
[----:B------:R-:W-:Y:S04]  /*11ab0*/  STL [R1+0x278], R24 ;  /* 0x0002781801007387 */ /* 0x000fe80000100800 */
[----:B------:R-:W2:Y:S01]  /*11ac0*/  LDL.LU R92, [R1+0x228] ;  /* 0x00022800015c7983 */ /* 0x000ea20000300800 */
[----:B------:R-:W-:-:S03]  /*11ad0*/  F2FP.BF16.F32.PACK_AB R9, R11, R10 ;  /* 0x0000000a0b09723e */ /* 0x000fc600000010ff */
[----:B------:R-:W-:Y:S01]  /*11ae0*/  STL [R1+0x274], R21 ;  /* 0x0002741501007387 */ /* 0x000fe20000100800 */
[----:B------:R-:W-:-:S03]  /*11af0*/  F2FP.BF16.F32.PACK_AB R67, R5, R4 ;  /* 0x000000040543723e */ /* 0x000fc600000010ff */
[----:B------:R-:W-:Y:S01]  /*11b00*/  STL [R1+0x270], R18 ;  /* 0x0002701201007387 */ /* 0x000fe20000100800 */
[----:B------:R-:W-:-:S03]  /*11b10*/  F2FP.BF16.F32.PACK_AB R6, R8, R7 ;  /* 0x000000070806723e */ /* 0x000fc600000010ff */
[----:B------:R-:W2:Y:S04]  /*11b20*/  LDL.LU R75, [R1+0x220] ;  /* 0x00022000014b7983 */ /* 0x000ea80000300800 */
[----:B------:R-:W-:Y:S04]  /*11b30*/  STL [R1+0x26c], R15 ;  /* 0x00026c0f01007387 */ /* 0x000fe80000100800 */
[----:B------:R-:W2:Y:S04]  /*11b40*/  LDL.LU R77, [R1+0x21c] ;  /* 0x00021c00014d7983 */ /* 0x000ea80000300800 */
[----:B------:R-:W-:Y:S04]  /*11b50*/  STL [R1+0x268], R12 ;  /* 0x0002680c01007387 */ /* 0x000fe80000100800 */
[----:B------:R-:W2:Y:S04]  /*11b60*/  LDL.LU R79, [R1+0x218] ;  /* 0x00021800014f7983 */ /* 0x000ea80000300800 */
[----:B------:R-:W2:Y:S04]  /*11b70*/  LDL.LU R91, [R1+0x214] ;  /* 0x00021400015b7983 */ /* 0x000ea80000300800 */
[----:B------:R-:W-:Y:S04]  /*11b80*/  STL [R1+0x264], R9 ;  /* 0x0002640901007387 */ /* 0x000fe80000100800 */
[----:B------:R-:W-:Y:S04]  /*11b90*/  STL [R1+0x25c], R67 ;  /* 0x00025c4301007387 */ /* 0x000fe80000100800 */
[----:B------:R0:W-:Y:S04]  /*11ba0*/  STL [R1+0x260], R6 ;  /* 0x0002600601007387 */ /* 0x0001e80000100800 */
[----:B------:R-:W2:Y:S04]  /*11bb0*/  LDL.LU R78, [R1+0x818] ;  /* 0x00081800014e7983 */ /* 0x000ea80000300800 */
[----:B------:R-:W2:Y:S04]  /*11bc0*/  LDL.LU R76, [R1+0x814] ;  /* 0x00081400014c7983 */ /* 0x000ea80000300800 */
[----:B------:R1:W-:Y:S01]  /*11bd0*/  STL [R1+0x258], R82 ;  /* 0x0002585201007387 */ /* 0x0003e20000100800 */
[----:B0-----:R-:W0:Y:S03]  /*11be0*/  LDTM.x64 R4, tmem[UR10+0xc0] ;  /* 0x0000c00a000479ee */ /* 0x001e260008340000 */
[----:B-1----:R1:W4:Y:S02]  /*11bf0*/  LDL.LU R82, [R1+0x810] ;  /* 0x0008100001527983 */ /* 0x0023240000300800 */
[----:B----4-:R-:W-:-:S02]  /*11c00*/  F2FP.BF16.F32.PACK_AB R82, R74, R73 ;  /* 0x000000494a52723e */ /* 0x010fc400000010ff */
[----:B------:R-:W4:Y:S04]  /*11c10*/  LDL.LU R74, [R1+0x80c] ;  /* 0x00080c00014a7983 */ /* 0x000f280000300800 */
[----:B------:R-:W2:Y:S04]  /*11c20*/  LDL.LU R73, [R1+0x808] ;  /* 0x0008080001497983 */ /* 0x000ea80000300800 */
[----:B------:R0:W-:Y:S04]  /*11c30*/  STL [R1+0x254], R82 ;  /* 0x0002545201007387 */ /* 0x0001e80000100800 */
[----:B0-----:R1:W5:Y:S02]  /*11c40*/  LDL.LU R82, [R1+0x804] ;  /* 0x0008040001527983 */ /* 0x0013640000300800 */
[----:B-----5:R-:W-:-:S02]  /*11c50*/  F2FP.BF16.F32.PACK_AB R82, R72, R70 ;  /* 0x000000464852723e */ /* 0x020fc400000010ff */
[----:B------:R-:W5:Y:S04]  /*11c60*/  LDL.LU R72, [R1+0x800] ;  /* 0x0008000001487983 */ /* 0x000f680000300800 */
[----:B------:R-:W2:Y:S04]  /*11c70*/  LDL.LU R70, [R1+0x7fc] ;  /* 0x0007fc0001467983 */ /* 0x000ea80000300800 */
[----:B------:R0:W-:Y:S04]  /*11c80*/  STL [R1+0x250], R82 ;  /* 0x0002505201007387 */ /* 0x0001e80000100800 */
[----:B0-----:R1:W2:Y:S02]  /*11c90*/  LDL.LU R82, [R1+0x7f8] ;  /* 0x0007f80001527983 */ /* 0x0012a40000300800 */
[----:B--2---:R-:W-:-:S02]  /*11ca0*/  F2FP.BF16.F32.PACK_AB R82, R68, R87 ;  /* 0x000000574452723e */ /* 0x004fc400000010ff */
[----:B------:R-:W2:Y:S04]  /*11cb0*/  LDL.LU R68, [R1+0x7f4] ;  /* 0x0007f40001447983 */ /* 0x000ea80000300800 */
[----:B------:R-:W2:Y:S04]  /*11cc0*/  LDL.LU R87, [R1+0x7f0] ;  /* 0x0007f00001577983 */ /* 0x000ea80000300800 */
[----:B------:R0:W-:Y:S04]  /*11cd0*/  STL [R1+0x24c], R82 ;  /* 0x00024c5201007387 */ /* 0x0001e80000100800 */
[----:B0-----:R1:W2:Y:S02]  /*11ce0*/  LDL.LU R82, [R1+0x7ec] ;  /* 0x0007ec0001527983 */ /* 0x0012a40000300800 */
[----:B--2---:R-:W-:-:S02]  /*11cf0*/  F2FP.BF16.F32.PACK_AB R82, R93, R3 ;  /* 0x000000035d52723e */ /* 0x004fc400000010ff */
[----:B------:R-:W2:Y:S04]  /*11d00*/  LDL.LU R93, [R1+0x7e8] ;  /* 0x0007e800015d7983 */ /* 0x000ea80000300800 */
[----:B------:R-:W2:Y:S04]  /*11d10*/  LDL.LU R3, [R1+0x7e4] ;  /* 0x0007e40001037983 */ /* 0x000ea80000300800 */
[----:B------:R0:W-:Y:S04]  /*11d20*/  STL [R1+0x248], R82 ;  /* 0x0002485201007387 */ /* 0x0001e80000100800 */
[----:B0-----:R1:W3:Y:S02]  /*11d30*/  LDL.LU R82, [R1+0x7e0] ;  /* 0x0007e00001527983 */ /* 0x0012e40000300800 */
[----:B---3--:R-:W-:-:S02]  /*11d40*/  F2FP.BF16.F32.PACK_AB R82, R0, R83 ;  /* 0x000000530052723e */ /* 0x008fc400000010ff */
[----:B------:R-:W3:Y:S04]  /*11d50*/  LDL.LU R0, [R1+0x7dc] ;  /* 0x0007dc0001007983 */ /* 0x000ee80000300800 */
[----:B------:R1:W3:Y:S04]  /*11d60*/  LDL.LU R83, [R1+0x7d8] ;  /* 0x0007d80001537983 */ /* 0x0002e80000300800 */
[----:B------:R0:W-:Y:S04]  /*11d70*/  STL [R1+0x244], R82 ;  /* 0x0002445201007387 */ /* 0x0001e80000100800 */
[----:B0-----:R-:W2:Y:S01]  /*11d80*/  LDL.LU R82, [R1+0x1fc] ;  /* 0x0001fc0001527983 */ /* 0x001ea20000300800 */
[----:B---3--:R-:W-:-:S03]  /*11d90*/  F2FP.BF16.F32.PACK_AB R83, R0, R84 ;  /* 0x000000540053723e */ /* 0x008fc600000010ff */
[----:B------:R1:W3:Y:S04]  /*11da0*/  LDL.LU R0, [R1+0x7d4] ;  /* 0x0007d40001007983 */ /* 0x0002e80000300800 */
[----:B------:R1:W2:Y:S04]  /*11db0*/  LDL.LU R84, [R1+0x7d0] ;  /* 0x0007d00001547983 */ /* 0x0002a80000300800 */
[----:B------:R0:W-:Y:S04]  /*11dc0*/  STL [R1+0x240], R83 ;  /* 0x0002405301007387 */ /* 0x0001e80000100800 */
[----:B0-----:R-:W3:Y:S01]  /*11dd0*/  LDL.LU R83, [R1+0x1f8] ;  /* 0x0001f80001537983 */ /* 0x001ee20000300800 */
[----:B--2---:R-:W-:-:S03]  /*11de0*/  F2FP.BF16.F32.PACK_AB R84, R3, R85 ;  /* 0x000000550354723e */ /* 0x004fc600000010ff */
[----:B------:R1:W5:Y:S04]  /*11df0*/  LDL.LU R3, [R1+0x7cc] ;  /* 0x0007cc0001037983 */ /* 0x0003680000300800 */
[----:B------:R1:W2:Y:S04]  /*11e00*/  LDL.LU R85, [R1+0x7c8] ;  /* 0x0007c80001557983 */ /* 0x0002a80000300800 */
[----:B------:R0:W-:Y:S04]  /*11e10*/  STL [R1+0x23c], R84 ;  /* 0x00023c5401007387 */ /* 0x0001e80000100800 */
[----:B0-----:R-:W3:Y:S01]  /*11e20*/  LDL.LU R84, [R1+0x1f4] ;  /* 0x0001f40001547983 */ /* 0x001ee20000300800 */
[----:B--2---:R-:W-:-:S03]  /*11e30*/  F2FP.BF16.F32.PACK_AB R85, R93, R86 ;  /* 0x000000565d55723e */ /* 0x004fc600000010ff */
[----:B------:R1:W2:Y:S04]  /*11e40*/  LDL.LU R93, [R1+0x7c4] ;  /* 0x0007c400015d7983 */ /* 0x0002a80000300800 */
[----:B------:R1:W2:Y:S04]  /*11e50*/  LDL.LU R86, [R1+0x7c0] ;  /* 0x0007c00001567983 */ /* 0x0002a80000300800 */
[----:B------:R0:W-:Y:S04]  /*11e60*/  STL [R1+0x238], R85 ;  /* 0x0002385501007387 */ /* 0x0001e80000100800 */
[----:B0-----:R-:W3:Y:S01]  /*11e70*/  LDL.LU R85, [R1+0x1f0] ;  /* 0x0001f00001557983 */ /* 0x001ee20000300800 */
[----:B--2---:R-:W-:-:S03]  /*11e80*/  F2FP.BF16.F32.PACK_AB R86, R87, R2 ;  /* 0x000000025756723e */ /* 0x004fc600000010ff */
[----:B------:R1:W2:Y:S04]  /*11e90*/  LDL.LU R87, [R1+0x7bc] ;  /* 0x0007bc0001577983 */ /* 0x0002a80000300800 */
[----:B------:R-:W3:Y:S01]  /*11ea0*/  LDL.LU R2, [R1+0x7b8] ;  /* 0x0007b80001027983 */ /* 0x000ee20000300800 */
[----:B------:R-:W-:-:S03]  /*11eb0*/  F2FP.BF16.F32.PACK_AB R93, R70, R71 ;  /* 0x00000047465d723e */ /* 0x000fc600000010ff */
[----:B------:R0:W-:Y:S01]  /*11ec0*/  STL [R1+0x234], R86 ;  /* 0x0002345601007387 */ /* 0x0001e20000100800 */
[----:B-----5:R-:W-:-:S03]  /*11ed0*/  F2FP.BF16.F32.PACK_AB R3, R72, R92 ;  /* 0x0000005c4803723e */ /* 0x020fc600000010ff */
[----:B0-----:R-:W5:Y:S01]  /*11ee0*/  LDL.LU R86, [R1+0x1ec] ;  /* 0x0001ec0001567983 */ /* 0x001f620000300800 */
[----:B--2---:R-:W-:-:S03]  /*11ef0*/  F2FP.BF16.F32.PACK_AB R87, R68, R69 ;  /* 0x000000454457723e */ /* 0x004fc600000010ff */
[----:B------:R-:W2:Y:S04]  /*11f00*/  LDL.LU R68, [R1+0x7b4] ;  /* 0x0007b40001447983 */ /* 0x000ea80000300800 */
[----:B------:R-:W2:Y:S04]  /*11f10*/  LDL.LU R69, [R1+0x7b0] ;  /* 0x0007b00001457983 */ /* 0x000ea80000300800 */
[----:B------:R0:W-:Y:S04]  /*11f20*/  STL [R1+0x230], R87 ;  /* 0x0002305701007387 */ /* 0x0001e80000100800 */
[----:B0-----:R-:W2:Y:S04]  /*11f30*/  LDL.LU R87, [R1+0x1e8] ;  /* 0x0001e80001577983 */ /* 0x001ea80000300800 */
[----:B------:R-:W2:Y:S04]  /*11f40*/  LDL.LU R70, [R1+0x7ac] ;  /* 0x0007ac0001467983 */ /* 0x000ea80000300800 */
[----:B------:R-:W2:Y:S04]  /*11f50*/  LDL.LU R71, [R1+0x7a8] ;  /* 0x0007a80001477983 */ /* 0x000ea80000300800 */
[----:B------:R0:W-:Y:S04]  /*11f60*/  STL [R1+0x22c], R93 ;  /* 0x00022c5d01007387 */ /* 0x0001e80000100800 */
[----:B0-----:R-:W2:Y:S04]  /*11f70*/  LDL.LU R93, [R1+0x1e4] ;  /* 0x0001e400015d7983 */ /* 0x001ea80000300800 */
[----:B------:R-:W2:Y:S04]  /*11f80*/  LDL.LU R72, [R1+0x7a4] ;  /* 0x0007a40001487983 */ /* 0x000ea80000300800 */
[----:B------:R-:W3:Y:S04]  /*11f90*/  LDL.LU R92, [R1+0x7a0] ;  /* 0x0007a000015c7983 */ /* 0x000ee80000300800 */
[----:B------:R0:W-:Y:S04]  /*11fa0*/  STL [R1+0x228], R3 ;  /* 0x0002280301007387 */ /* 0x0001e80000100800 */
[----:B0-----:R-:W2:Y:S01]  /*11fb0*/  LDL.LU R3, [R1+0x1e0] ;  /* 0x0001e00001037983 */ /* 0x001ea20000300800 */
[----:B---3--:R-:W-:-:S03]  /*11fc0*/  F2FP.BF16.F32.PACK_AB R0, R73, R92 ;  /* 0x0000005c4900723e */ /* 0x008fc600000010ff */
[----:B------:R-:W3:Y:S04]  /*11fd0*/  LDL.LU R73, [R1+0x79c] ;  /* 0x00079c0001497983 */ /* 0x000ee80000300800 */
[----:B------:R1:W4:Y:S04]  /*11fe0*/  LDL.LU R92, [R1+0x798] ;  /* 0x00079800015c7983 */ /* 0x0003280000300800 */
[----:B------:R0:W-:Y:S04]  /*11ff0*/  STL [R1+0x224], R0 ;  /* 0x0002240001007387 */ /* 0x0001e80000100800 */
[----:B0-----:R-:W2:Y:S01]  /*12000*/  LDL.LU R0, [R1+0x1dc] ;  /* 0x0001dc0001007983 */ /* 0x001ea20000300800 */
[----:B----4-:R-:W-:-:S03]  /*12010*/  F2FP.BF16.F32.PACK_AB R92, R74, R75 ;  /* 0x0000004b4a5c723e */ /* 0x010fc600000010ff */
[----:B------:R-:W4:Y:S04]  /*12020*/  LDL.LU R74, [R1+0x794] ;  /* 0x00079400014a7983 */ /* 0x000f280000300800 */
        /* <DEDUP_REMOVED lines=20> */
[----:B------:R1:W2:Y:S04]  /*12170*/  LDL.LU R91, [R1+0x760] ;  /* 0x00076000015b7983 */ /* 0x0002a80000300800 */
[----:B------:R0:W-:Y:S04]  /*12180*/  STL [R1+0x660], R92 ;  /* 0x0006605c01007387 */ /* 0x0001e80000100800 */
[----:B0-----:R-:W3:Y:S01]  /*12190*/  LDL.LU R92, [R1+0x200] ;  /* 0x00020000015c7983 */ /* 0x001ee20000300800 */
[----:B--2---:R-:W-:-:S03]  /*121a0*/  F2FP.BF16.F32.PACK_AB R91, R89, R90 ;  /* 0x0000005a595b723e */ /* 0x004fc600000010ff */
[----:B------:R-:W2:Y:S04]  /*121b0*/  LDL.LU R89, [R1+0x75c] ;  /* 0x00075c0001597983 */ /* 0x000ea80000300800 */
[----:B------:R1:W2:Y:S04]  /*121c0*/  LDL.LU R90, [R1+0x758] ;  /* 0x00075800015a7983 */ /* 0x0002a80000300800 */
[----:B------:R0:W-:Y:S04]  /*121d0*/  STL [R1+0x664], R91 ;  /* 0x0006645b01007387 */ /* 0x0001e80000100800 */
[----:B0-----:R-:W3:Y:S01]  /*121e0*/  LDL.LU R91, [R1] ;  /* 0x00000000015b7983 */ /* 0x001ee20000300800 */
[----:B--2---:R-:W-:-:S03]  /*121f0*/  F2FP.BF16.F32.PACK_AB R90, R81, R89 ;  /* 0x00000059515a723e */ /* 0x004fc600000010ff */
[----:B------:R-:W2:Y:S04]  /*12200*/  LDL.LU R81, [R1+0x754] ;  /* 0x0007540001517983 */ /* 0x000ea80000300800 */
[----:B------:R1:W2:Y:S04]  /*12210*/  LDL.LU R89, [R1+0x750] ;  /* 0x0007500001597983 */ /* 0x0002a80000300800 */
[----:B------:R0:W-:Y:S04]  /*12220*/  STL [R1+0x668], R90 ;  /* 0x0006685a01007387 */ /* 0x0001e80000100800 */
[----:B0-----:R-:W2:Y:S02]  /*12230*/  LDL.LU R90, [R1+0x204] ;  /* 0x00020400015a7983 */ /* 0x001ea40000300800 */
[----:B--2---:R-:W-:-:S02]  /*12240*/  F2FP.BF16.F32.PACK_AB R89, R88, R90 ;  /* 0x0000005a5859723e */ /* 0x004fc400000010ff */
[----:B------:R1:W3:Y:S04]  /*12250*/  LDL.LU R88, [R1+0x74c] ;  /* 0x00074c0001587983 */ /* 0x0002e80000300800 */
[----:B------:R-:W-:Y:S01]  /*12260*/  STL [R1+0x66c], R89 ;  /* 0x00066c5901007387 */ /* 0x000fe20000100800 */
[----:B---3--:R-:W-:-:S05]  /*12270*/  F2FP.BF16.F32.PACK_AB R88, R91, R92 ;  /* 0x0000005c5b58723e */ /* 0x008fca00000010ff */
[----:B------:R0:W-:Y:S02]  /*12280*/  STL [R1+0x670], R88 ;  /* 0x0006705801007387 */ /* 0x0001e40000100800 */
[----:B0-----:R-:W-:Y:S02]  /*12290*/  F2FP.BF16.F32.PACK_AB R88, R67, R82 ;  /* 0x000000524358723e */ /* 0x001fe400000010ff */
[----:B------:R-:W2:Y:S01]  /*122a0*/  LDL.LU R82, [R1+0x1d8] ;  /* 0x0001d80001527983 */ /* 0x000ea20000300800 */
[----:B------:R-:W-:Y:S02]  /*122b0*/  F2FP.BF16.F32.PACK_AB R67, R66, R83 ;  /* 0x000000534243723e */ /* 0x000fe400000010ff */
[----:B------:R-:W-:Y:S01]  /*122c0*/  F2FP.BF16.F32.PACK_AB R66, R65, R84 ;  /* 0x000000544142723e */ /* 0x000fe200000010ff */
[----:B------:R-:W-:Y:S01]  /*122d0*/  STL [R1+0x3fc], R88 ;  /* 0x0003fc5801007387 */ /* 0x000fe20000100800 */
[----:B------:R-:W-:-:S03]  /*122e0*/  F2FP.BF16.F32.PACK_AB R65, R64, R85 ;  /* 0x000000554041723e */ /* 0x000fc600000010ff */
[----:B------:R-:W3:Y:S04]  /*122f0*/  LDL.LU R83, [R1+0x1d4] ;  /* 0x0001d40001537983 */ /* 0x000ee80000300800 */
[----:B------:R-:W-:Y:S01]  /*12300*/  STL [R1+0x3f8], R67 ;  /* 0x0003f84301007387 */ /* 0x000fe20000100800 */
[----:B-----5:R-:W-:-:S03]  /*12310*/  F2FP.BF16.F32.PACK_AB R64, R63, R86 ;  /* 0x000000563f40723e */ /* 0x020fc600000010ff */
[----:B------:R-:W5:Y:S04]  /*12320*/  LDL.LU R84, [R1+0x1d0] ;  /* 0x0001d00001547983 */ /* 0x000f680000300800 */
[----:B------:R-:W-:Y:S01]  /*12330*/  STL [R1+0x3f4], R66 ;  /* 0x0003f44201007387 */ /* 0x000fe20000100800 */
[----:B------:R-:W-:-:S03]  /*12340*/  F2FP.BF16.F32.PACK_AB R63, R62, R87 ;  /* 0x000000573e3f723e */ /* 0x000fc600000010ff */
[----:B------:R-:W4:Y:S04]  /*12350*/  LDL.LU R85, [R1+0x1cc] ;  /* 0x0001cc0001557983 */ /* 0x000f280000300800 */
[----:B------:R-:W-:Y:S01]  /*12360*/  STL [R1+0x3f0], R65 ;  /* 0x0003f04101007387 */ /* 0x000fe20000100800 */
[----:B------:R-:W-:-:S03]  /*12370*/  F2FP.BF16.F32.PACK_AB R62, R61, R93 ;  /* 0x0000005d3d3e723e */ /* 0x000fc600000010ff */
[----:B------:R-:W4:Y:S04]  /*12380*/  LDL.LU R86, [R1+0x1c8] ;  /* 0x0001c80001567983 */ /* 0x000f280000300800 */
[----:B------:R-:W-:Y:S04]  /*12390*/  STL [R1+0x3ec], R64 ;  /* 0x0003ec4001007387 */ /* 0x000fe80000100800 */
[----:B------:R-:W4:Y:S01]  /*123a0*/  LDL.LU R87, [R1+0x1c4] ;  /* 0x0001c40001577983 */ /* 0x000f220000300800 */
[----:B------:R-:W-:-:S03]  /*123b0*/  F2FP.BF16.F32.PACK_AB R61, R60, R3 ;  /* 0x000000033c3d723e */ /* 0x000fc600000010ff */
[----:B------:R-:W-:Y:S04]  /*123c0*/  STL [R1+0x3e8], R63 ;  /* 0x0003e83f01007387 */ /* 0x000fe80000100800 */
[----:B------:R-:W4:Y:S04]  /*123d0*/  LDL.LU R93, [R1+0x1c0] ;  /* 0x0001c000015d7983 */ /* 0x000f280000300800 */
[----:B------:R-:W-:Y:S04]  /*123e0*/  STL [R1+0x3e4], R62 ;  /* 0x0003e43e01007387 */ /* 0x000fe80000100800 */
[----:B------:R-:W4:Y:S01]  /*123f0*/  LDL.LU R3, [R1+0x1bc] ;  /* 0x0001bc0001037983 */ /* 0x000f220000300800 */
[----:B------:R-:W-:-:S03]  /*12400*/  F2FP.BF16.F32.PACK_AB R60, R59, R0 ;  /* 0x000000003b3c723e */ /* 0x000fc600000010ff */
[----:B------:R-:W-:Y:S04]  /*12410*/  STL [R1+0x3e0], R61 ;  /* 0x0003e03d01007387 */ /* 0x000fe80000100800 */
[----:B------:R-:W4:Y:S04]  /*12420*/  LDL.LU R0, [R1+0x1b8] ;  /* 0x0001b80001007983 */ /* 0x000f280000300800 */
[----:B------:R-:W4:Y:S04]  /*12430*/  LDL.LU R59, [R1+0x194] ;  /* 0x00019400013b7983 */ /* 0x000f280000300800 */
[----:B------:R0:W-:Y:S04]  /*12440*/  STL [R1+0x3dc], R60 ;  /* 0x0003dc3c01007387 */ /* 0x0001e80000100800 */
        /* <DEDUP_REMOVED lines=13> */
[----:B--2---:R-:W-:-:S03]  /*12520*/  F2FP.BF16.F32.PACK_AB R58, R58, R82 ;  /* 0x000000523a3a723e */ /* 0x004fc600000010ff */
[----:B------:R-:W2:Y:S04]  /*12530*/  LDL.LU R82, [R1+0x748] ;  /* 0x0007480001527983 */ /* 0x000ea80000300800 */
[----:B------:R0:W-:Y:S01]  /*12540*/  STL [R1+0x3d8], R58 ;  /* 0x0003d83a01007387 */ /* 0x0001e20000100800 */
[----:B---3--:R-:W-:Y:S02]  /*12550*/  F2FP.BF16.F32.PACK_AB R57, R57, R83 ;  /* 0x000000533939723e */ /* 0x008fe400000010ff */
[----:B-----5:R-:W-:Y:S01]  /*12560*/  F2FP.BF16.F32.PACK_AB R56, R56, R84 ;  /* 0x000000543838723e */ /* 0x020fe200000010ff */
[----:B0-----:R-:W3:Y:S04]  /*12570*/  LDL.LU R58, [R1+0x198] ;  /* 0x00019800013a7983 */ /* 0x001ee80000300800 */
[----:B------:R-:W5:Y:S01]  /*12580*/  LDL.LU R83, [R1+0x744] ;  /* 0x0007440001537983 */ /* 0x000f620000300800 */
[----:B----4-:R-:W-:-:S03]  /*12590*/  F2FP.BF16.F32.PACK_AB R55, R55, R85 ;  /* 0x000000553737723e */ /* 0x010fc600000010ff */
[----:B------:R0:W-:Y:S01]  /*125a0*/  STL [R1+0x3d4], R57 ;  /* 0x0003d43901007387 */ /* 0x0001e20000100800 */
[----:B------:R-:W-:-:S03]  /*125b0*/  F2FP.BF16.F32.PACK_AB R54, R54, R86 ;  /* 0x000000563636723e */ /* 0x000fc600000010ff */
[----:B0-----:R-:W4:Y:S04]  /*125c0*/  LDL.LU R57, [R1+0x19c] ;  /* 0x00019c0001397983 */ /* 0x001f280000300800 */
[----:B------:R-:W2:Y:S04]  /*125d0*/  LDL.LU R84, [R1+0x740] ;  /* 0x0007400001547983 */ /* 0x000ea80000300800 */
[----:B------:R0:W-:Y:S01]  /*125e0*/  STL [R1+0x3d0], R56 ;  /* 0x0003d03801007387 */ /* 0x0001e20000100800 */
[----:B------:R-:W-:Y:S02]  /*125f0*/  F2FP.BF16.F32.PACK_AB R53, R53, R87 ;  /* 0x000000573535723e */ /* 0x000fe400000010ff */
[----:B------:R-:W-:Y:S01]  /*12600*/  F2FP.BF16.F32.PACK_AB R52, R52, R93 ;  /* 0x0000005d3434723e */ /* 0x000fe200000010ff */
[----:B0-----:R-:W2:Y:S04]  /*12610*/  LDL.LU R56, [R1+0x1a0] ;  /* 0x0001a00001387983 */ /* 0x001ea80000300800 */
[----:B------:R-:W5:Y:S04]  /*12620*/  LDL.LU R85, [R1+0x73c] ;  /* 0x00073c0001557983 */ /* 0x000f680000300800 */
[----:B------:R0:W-:Y:S01]  /*12630*/  STL [R1+0x3cc], R55 ;  /* 0x0003cc3701007387 */ /* 0x0001e20000100800 */
[----:B------:R-:W-:-:S03]  /*12640*/  F2FP.BF16.F32.PACK_AB R51, R51, R3 ;  /* 0x000000033333723e */ /* 0x000fc600000010ff */
[----:B0-----:R-:W5:Y:S04]  /*12650*/  LDL.LU R55, [R1+0x1a4] ;  /* 0x0001a40001377983 */ /* 0x001f680000300800 */
[----:B------:R-:W5:Y:S04]  /*12660*/  LDL.LU R86, [R1+0x738] ;  /* 0x0007380001567983 */ /* 0x000f680000300800 */
[----:B------:R0:W-:Y:S04]  /*12670*/  STL [R1+0x3c8], R54 ;  /* 0x0003c83601007387 */ /* 0x0001e80000100800 */
        /* <DEDUP_REMOVED lines=9> */
[----:B0-----:R-:W5:Y:S01]  /*12710*/  LDL.LU R51, [R1+0x1b4] ;  /* 0x0001b40001337983 */ /* 0x001f620000300800 */
[----:B------:R-:W-:-:S03]  /*12720*/  F2FP.BF16.F32.PACK_AB R50, R50, R0 ;  /* 0x000000003232723e */ /* 0x000fc600000010ff */
[----:B------:R-:W5:Y:S04]  /*12730*/  LDL.LU R0, [R1+0x728] ;  /* 0x0007280001007983 */ /* 0x000f680000300800 */
[----:B------:R-:W-:Y:S01]  /*12740*/  STL [R1+0x3b8], R50 ;  /* 0x0003b83201007387 */ /* 0x000fe20000100800 */
[----:B------:R-:W-:Y:S02]  /*12750*/  F2FP.BF16.F32.PACK_AB R41, R41, R59 ;  /* 0x0000003b2929723e */ /* 0x000fe400000010ff */
[----:B------:R-:W-:Y:S02]  /*12760*/  F2FP.BF16.F32.PACK_AB R40, R40, R60 ;  /* 0x0000003c2828723e */ /* 0x000fe400000010ff */
[----:B------:R-:W-:Y:S02]  /*12770*/  F2FP.BF16.F32.PACK_AB R39, R39, R61 ;  /* 0x0000003d2727723e */ /* 0x000fe400000010ff */
[----:B------:R-:W-:-:S02]  /*12780*/  F2FP.BF16.F32.PACK_AB R38, R38, R62 ;  /* 0x0000003e2626723e */ /* 0x000fc400000010ff */
[----:B------:R-:W-:Y:S02]  /*12790*/  F2FP.BF16.F32.PACK_AB R37, R37, R63 ;  /* 0x0000003f2525723e */ /* 0x000fe400000010ff */
[----:B------:R-:W-:Y:S02]  /*127a0*/  F2FP.BF16.F32.PACK_AB R36, R36, R64 ;  /* 0x000000402424723e */ /* 0x000fe400000010ff */
        /* <DEDUP_REMOVED lines=8> */
[----:B---3--:R-:W-:Y:S02]  /*12830*/  F2FP.BF16.F32.PACK_AB R42, R42, R58 ;  /* 0x0000003a2a2a723e */ /* 0x008fe400000010ff */
[----:B----4-:R-:W-:-:S02]  /*12840*/  F2FP.BF16.F32.PACK_AB R43, R43, R57 ;  /* 0x000000392b2b723e */ /* 0x010fc400000010ff */
[----:B--2---:R-:W-:Y:S02]  /*12850*/  F2FP.BF16.F32.PACK_AB R44, R44, R56 ;  /* 0x000000382c2c723e */ /* 0x004fe400000010ff */
[----:B-----5:R-:W-:Y:S02]  /*12860*/  F2FP.BF16.F32.PACK_AB R45, R45, R55 ;  /* 0x000000372d2d723e */ /* 0x020fe400000010ff */
[----:B------:R-:W-:Y:S02]  /*12870*/  F2FP.BF16.F32.PACK_AB R46, R46, R54 ;  /* 0x000000362e2e723e */ /* 0x000fe400000010ff */
[----:B------:R-:W-:Y:S02]  /*12880*/  F2FP.BF16.F32.PACK_AB R47, R47, R53 ;  /* 0x000000352f2f723e */ /* 0x000fe400000010ff */
[----:B------:R-:W-:Y:S02]  /*12890*/  F2FP.BF16.F32.PACK_AB R48, R48, R52 ;  /* 0x000000343030723e */ /* 0x000fe400000010ff */
[----:B------:R-:W-:-:S05]  /*128a0*/  F2FP.BF16.F32.PACK_AB R49, R49, R51 ;  /* 0x000000333131723e */ /* 0x000fca00000010ff */
        /* <DEDUP_REMOVED lines=17> */
[----:B------:R-:W-:-:S03]  /*129c0*/  F2FP.BF16.F32.PACK_AB R27, R27, R0 ;  /* 0x000000001b1b723e */ /* 0x000fc600000010ff */
[----:B------:R-:W-:Y:S04]  /*129d0*/  STL [R1+0x35c], R32 ;  /* 0x00035c2001007387 */ /* 0x000fe80000100800 */
[----:B------:R-:W-:Y:S01]  /*129e0*/  STL [R1+0x358], R31 ;  /* 0x0003581f01007387 */ /* 0x000fe20000100800 */
[----:B------:R-:W-:-:S03]  /*129f0*/  F2FP.BF16.F32.PACK_AB R26, R26, R3 ;  /* 0x000000031a1a723e */ /* 0x000fc600000010ff */
[----:B------:R-:W-:Y:S04]  /*12a00*/  STL [R1+0x354], R30 ;  /* 0x0003541e01007387 */ /* 0x000fe80000100800 */
[----:B------:R-:W-:Y:S04]  /*12a10*/  STL [R1+0x350], R29 ;  /* 0x0003501d01007387 */ /* 0x000fe80000100800 */
[----:B------:R1:W2:Y:S04]  /*12a20*/  LDL.LU R0, [R1+0x724] ;  /* 0x0007240001007983 */ /* 0x0002a80000300800 */
[----:B------:R-:W-:Y:S04]  /*12a30*/  STL [R1+0x34c], R28 ;  /* 0x00034c1c01007387 */ /* 0x000fe80000100800 */
[----:B------:R1:W3:Y:S01]  /*12a40*/  LDL.LU R3, [R1+0x720] ;  /* 0x0007200001037983 */ /* 0x0002e20000300800 */
[----:B------:R-:W-:-:S02]  /*12a50*/  F2FP.BF16.F32.PACK_AB R25, R25, R93 ;  /* 0x0000005d1919723e */ /* 0x000fc400000010ff */
[----:B------:R-:W-:Y:S01]  /*12a60*/  F2FP.BF16.F32.PACK_AB R24, R24, R87 ;  /* 0x000000571818723e */ /* 0x000fe200000010ff */
[----:B------:R-:W-:Y:S01]  /*12a70*/  STL [R1+0x348], R27 ;  /* 0x0003481b01007387 */ /* 0x000fe20000100800 */
[----:B------:R-:W-:Y:S02]  /*12a80*/  F2FP.BF16.F32.PACK_AB R23, R23, R86 ;  /* 0x000000561717723e */ /* 0x000fe400000010ff */
[----:B------:R-:W-:Y:S01]  /*12a90*/  F2FP.BF16.F32.PACK_AB R22, R22, R85 ;  /* 0x000000551616723e */ /* 0x000fe200000010ff */
[----:B------:R-:W-:Y:S01]  /*12aa0*/  STL [R1+0x344], R26 ;  /* 0x0003441a01007387 */ /* 0x000fe20000100800 */
[----:B------:R-:W-:Y:S02]  /*12ab0*/  F2FP.BF16.F32.PACK_AB R21, R21, R84 ;  /* 0x000000541515723e */ /* 0x000fe400000010ff */
[----:B------:R-:W-:Y:S01]  /*12ac0*/  F2FP.BF16.F32.PACK_AB R20, R20, R83 ;  /* 0x000000531414723e */ /* 0x000fe200000010ff */
[----:B------:R-:W-:Y:S01]  /*12ad0*/  STL [R1+0x340], R25 ;  /* 0x0003401901007387 */ /* 0x000fe20000100800 */
[----:B------:R-:W-:-:S02]  /*12ae0*/  F2FP.BF16.F32.PACK_AB R19, R19, R82 ;  /* 0x000000521313723e */ /* 0x000fc400000010ff */
[----:B------:R-:W-:Y:S01]  /*12af0*/  F2FP.BF16.F32.PACK_AB R18, R18, R81 ;  /* 0x000000511212723e */ /* 0x000fe200000010ff */
[----:B------:R-:W-:Y:S01]  /*12b00*/  STL [R1+0x33c], R24 ;  /* 0x00033c1801007387 */ /* 0x000fe20000100800 */
[----:B------:R-:W-:-:S03]  /*12b10*/  F2FP.BF16.F32.PACK_AB R17, R17, R80 ;  /* 0x000000501111723e */ /* 0x000fc600000010ff */
        /* <DEDUP_REMOVED lines=22> */
[----:B------:R-:W-:Y:S04]  /*12c80*/  STL [R1+0x2ec], R12 ;  /* 0x0002ec0c01007387 */ /* 0x000fe80000100800 */
[----:B------:R-:W-:Y:S04]  /*12c90*/  STL [R1+0x2e4], R11 ;  /* 0x0002e40b01007387 */ /* 0x000fe80000100800 */
[----:B------:R-:W-:Y:S04]  /*12ca0*/  STL [R1+0x2dc], R10 ;  /* 0x0002dc0a01007387 */ /* 0x000fe80000100800 */
[----:B------:R-:W-:Y:S04]  /*12cb0*/  STL [R1+0x2d4], R9 ;  /* 0x0002d40901007387 */ /* 0x000fe80000100800 */
[----:B------:R-:W-:Y:S04]  /*12cc0*/  STL [R1+0x210], R8 ;  /* 0x0002100801007387 */ /* 0x000fe80000100800 */
[----:B------:R-:W-:Y:S04]  /*12cd0*/  STL [R1+0x20c], R7 ;  /* 0x00020c0701007387 */ /* 0x000fe80000100800 */
[----:B------:R0:W-:Y:S01]  /*12ce0*/  STL [R1+0x208], R6 ;  /* 0x0002080601007387 */ /* 0x0001e20000100800 */
[----:B--2---:R-:W-:-:S02]  /*12cf0*/  F2FP.BF16.F32.PACK_AB R0, R4, R2 ;  /* 0x000000020400723e */ /* 0x004fc400000010ff */
[----:B---3--:R-:W-:Y:S02]  /*12d00*/  F2FP.BF16.F32.PACK_AB R3, R5, R68 ;  /* 0x000000440503723e */ /* 0x008fe400000010ff */
[----:B0-----:R-:W0:Y:S03]  /*12d10*/  LDTM.x64 R4, tmem[UR10+0x100] ;  /* 0x0001000a000479ee */ /* 0x001e260008340000 */
[----:B------:R-:W-:Y:S04]  /*12d20*/  STL [R1+0x204], R3 ;  /* 0x0002040301007387 */ /* 0x000fe80000100800 */
[----:B------:R2:W-:Y:S04]  /*12d30*/  STL [R1+0x200], R0 ;  /* 0x0002000001007387 */ /* 0x0005e80000100800 */
[----:B0-----:R-:W-:Y:S04]  /*12d40*/  STL.64 [R1+0x100], R4 ;  /* 0x0001000401007387 */ /* 0x001fe80000100a00 */
[----:B------:R-:W-:Y:S04]  /*12d50*/  STL.64 [R1+0x108], R6 ;  /* 0x0001080601007387 */ /* 0x000fe80000100a00 */
[----:B------:R-:W-:Y:S04]  /*12d60*/  STL.64 [R1+0x110], R8 ;  /* 0x0001100801007387 */ /* 0x000fe80000100a00 */
[----:B------:R-:W-:Y:S04]  /*12d70*/  STL.64 [R1+0x118], R10 ;  /* 0x0001180a01007387 */ /* 0x000fe80000100a00 */
[----:B------:R-:W-:Y:S04]  /*12d80*/  STL.64 [R1+0x120], R12 ;  /* 0x0001200c01007387 */ /* 0x000fe80000100a00 */
[----:B------:R-:W-:Y:S04]  /*12d90*/  STL [R1+0x128], R14 ;  /* 0x0001280e01007387 */ /* 0x000fe80000100800 */
        /* <DEDUP_REMOVED lines=8> */
[----:B------:R-:W-:-:S03]  /*12e20*/  IMAD.MOV.U32 R74, RZ, RZ, R21 ;  /* 0x000000ffff4a7224 */ /* 0x000fc600078e0015 */
[----:B------:R-:W-:Y:S01]  /*12e30*/  STL.64 [R1+0x1c0], R52 ;  /* 0x0001c03401007387 */ /* 0x000fe20000100a00 */
[----:B------:R-:W-:-:S03]  /*12e40*/  IMAD.MOV.U32 R75, RZ, RZ, R22 ;  /* 0x000000ffff4b7224 */ /* 0x000fc600078e0016 */
[----:B------:R-:W-:Y:S04]  /*12e50*/  STL.64 [R1+0x1c8], R54 ;  /* 0x0001c83601007387 */ /* 0x000fe80000100a00 */
[----:B------:R-:W-:Y:S01]  /*12e60*/  STL.64 [R1+0x1d0], R56 ;  /* 0x0001d03801007387 */ /* 0x000fe20000100a00 */
[----:B------:R-:W-:-:S03]  /*12e70*/  IMAD.MOV.U32 R2, RZ, RZ, R66 ;  /* 0x000000ffff027224 */ /* 0x000fc600078e0042 */
[----:B------:R-:W-:Y:S01]  /*12e80*/  STL.64 [R1+0x1d8], R58 ;  /* 0x0001d83a01007387 */ /* 0x000fe20000100a00 */
[----:B--2---:R-:W-:-:S03]  /*12e90*/  IMAD.MOV.U32 R0, RZ, RZ, R67 ;  /* 0x000000ffff007224 */ /* 0x004fc600078e0043 */
[----:B------:R-:W-:Y:S01]  /*12ea0*/  STL.64 [R1+0x1e0], R60 ;  /* 0x0001e03c01007387 */ /* 0x000fe20000100a00 */
[----:B------:R-:W-:Y:S02]  /*12eb0*/  IMAD.MOV.U32 R93, RZ, RZ, R35 ;  /* 0x000000ffff5d7224 */ /* 0x000fe400078e0023 */
[----:B------:R-:W-:Y:S01]  /*12ec0*/  IMAD.MOV.U32 R87, RZ, RZ, R34 ;  /* 0x000000ffff577224 */ /* 0x000fe200078e0022 */
[----:B------:R-:W-:Y:S01]  /*12ed0*/  STL.64 [R1+0x1e8], R62 ;  /* 0x0001e83e01007387 */ /* 0x000fe20000100a00 */
[----:B------:R-:W-:Y:S02]  /*12ee0*/  IMAD.MOV.U32 R86, RZ, RZ, R33 ;  /* 0x000000ffff567224 */ /* 0x000fe400078e0021 */
[----:B------:R-:W-:Y:S01]  /*12ef0*/  IMAD.MOV.U32 R85, RZ, RZ, R32 ;  /* 0x000000ffff557224 */ /* 0x000fe200078e0020 */
[----:B------:R0:W-:Y:S01]  /*12f00*/  STL.64 [R1+0x1f0], R64 ;  /* 0x0001f04001007387 */ /* 0x0001e20000100a00 */
[----:B------:R-:W-:Y:S02]  /*12f10*/  IMAD.MOV.U32 R84, RZ, RZ, R31 ;  /* 0x000000ffff547224 */ /* 0x000fe400078e001f */
[----:B------:R-:W-:-:S02]  /*12f20*/  IMAD.MOV.U32 R83, RZ, RZ, R30 ;  /* 0x000000ffff537224 */ /* 0x000fc400078e001e */
[----:B------:R-:W-:Y:S02]  /*12f30*/  IMAD.MOV.U32 R82, RZ, RZ, R29 ;  /* 0x000000ffff527224 */ /* 0x000fe400078e001d */
[----:B------:R-:W-:Y:S02]  /*12f40*/  IMAD.MOV.U32 R81, RZ, RZ, R28 ;  /* 0x000000ffff517224 */ /* 0x000fe400078e001c */
[----:B------:R-:W-:Y:S02]  /*12f50*/  IMAD.MOV.U32 R80, RZ, RZ, R27 ;  /* 0x000000ffff507224 */ /* 0x000fe400078e001b */
[----:B------:R-:W-:Y:S02]  /*12f60*/  IMAD.MOV.U32 R79, RZ, RZ, R26 ;  /* 0x000000ffff4f7224 */ /* 0x000fe400078e001a */
        /* <DEDUP_REMOVED lines=8> */
[----:B------:R-:W-:Y:S01]  /*12ff0*/  IMAD.MOV.U32 R68, RZ, RZ, R15 ;  /* 0x000000ffff447224 */ /* 0x000fe200078e000f */
[----:B------:R-:W-:Y:S01]  /*13000*/  STL [R1+0x71c], R74 ;  /* 0x00071c4a01007387 */ /* 0x000fe20000100800 */
[----:B0-----:R-:W0:Y:S03]  /*13010*/  LDTM.x64 R4, tmem[UR10+0x140] ;  /* 0x0001400a000479ee */ /* 0x001e260008340000 */
[----:B------:R2:W-:Y:S04]  /*13020*/  STL [R1+0x718], R75 ;  /* 0x0007184b01007387 */ /* 0x0005e80000100800 */
[----:B--2---:R-:W2:Y:S04]  /*13030*/  LDL.LU R75, [R1+0x1f4] ;  /* 0x0001f400014b7983 */ /* 0x004ea80000300800 */
[----:B------:R3:W-:Y:S04]  /*13040*/  STL [R1+0x714], R76 ;  /* 0x0007144c01007387 */ /* 0x0007e80000100800 */
[----:B---3--:R-:W3:Y:S04]  /*13050*/  LDL.LU R76, [R1+0x1f0] ;  /* 0x0001f000014c7983 */ /* 0x008ee80000300800 */
[----:B------:R4:W-:Y:S04]  /*13060*/  STL [R1+0x710], R77 ;  /* 0x0007104d01007387 */ /* 0x0009e80000100800 */
[----:B----4-:R-:W4:Y:S04]  /*13070*/  LDL.LU R77, [R1+0x1ec] ;  /* 0x0001ec00014d7983 */ /* 0x010f280000300800 */
[----:B------:R5:W-:Y:S04]  /*13080*/  STL [R1+0x70c], R78 ;  /* 0x00070c4e01007387 */ /* 0x000be80000100800 */
[----:B-----5:R-:W5:Y:S04]  /*13090*/  LDL.LU R78, [R1+0x1e8] ;  /* 0x0001e800014e7983 */ /* 0x020f680000300800 */
[----:B------:R0:W-:Y:S04]  /*130a0*/  STL [R1+0x708], R79 ;  /* 0x0007084f01007387 */ /* 0x0001e80000100800 */
[----:B0-----:R-:W5:Y:S04]  /*130b0*/  LDL.LU R79, [R1+0x1e4] ;  /* 0x0001e400014f7983 */ /* 0x001f680000300800 */
[----:B------:R0:W-:Y:S04]  /*130c0*/  STL [R1+0x704], R80 ;  /* 0x0007045001007387 */ /* 0x0001e80000100800 */
[----:B0-----:R-:W5:Y:S04]  /*130d0*/  LDL.LU R80, [R1+0x1e0] ;  /* 0x0001e00001507983 */ /* 0x001f680000300800 */
[----:B------:R0:W-:Y:S04]  /*130e0*/  STL [R1+0x700], R81 ;  /* 0x0007005101007387 */ /* 0x0001e80000100800 */
[----:B0-----:R-:W5:Y:S04]  /*130f0*/  LDL.LU R81, [R1+0x1dc] ;  /* 0x0001dc0001517983 */ /* 0x001f680000300800 */
[----:B------:R0:W-:Y:S04]  /*13100*/  STL [R1+0x6fc], R82 ;  /* 0x0006fc5201007387 */ /* 0x0001e80000100800 */
[----:B0-----:R-:W5:Y:S04]  /*13110*/  LDL.LU R82, [R1+0x1d8] ;  /* 0x0001d80001527983 */ /* 0x001f680000300800 */
[----:B------:R0:W-:Y:S04]  /*13120*/  STL [R1+0x6f8], R83 ;  /* 0x0006f85301007387 */ /* 0x0001e80000100800 */
[----:B------:R0:W-:Y:S04]  /*13130*/  STL [R1+0x6f4], R84 ;  /* 0x0006f45401007387 */ /* 0x0001e80000100800 */
[----:B------:R0:W-:Y:S04]  /*13140*/  STL [R1+0x6f0], R85 ;  /* 0x0006f05501007387 */ /* 0x0001e80000100800 */
[----:B------:R-:W-:Y:S04]  /*13150*/  STL [R1+0x6ec], R86 ;  /* 0x0006ec5601007387 */ /* 0x000fe80000100800 */
[----:B------:R-:W-:Y:S04]  /*13160*/  STL [R1+0x6e8], R87 ;  /* 0x0006e85701007387 */ /* 0x000fe80000100800 */
[----:B------:R0:W-:Y:S04]  /*13170*/  STL [R1+0x6e4], R93 ;  /* 0x0006e45d01007387 */ /* 0x0001e80000100800 */
[----:B------:R-:W-:Y:S04]  /*13180*/  STL [R1+0x18], R10 ;  /* 0x0000180a01007387 */ /* 0x000fe80000100800 */
        /* <DEDUP_REMOVED lines=28> */
[----:B0-----:R-:W5:Y:S04]  /*13350*/  LDL.LU R83, [R1+0x1d4] ;  /* 0x0001d40001537983 */ /* 0x001f680000300800 */
[----:B------:R-:W5:Y:S01]  /*13360*/  LDL.LU R84, [R1+0x1d0] ;  /* 0x0001d00001547983 */ /* 0x000f620000300800 */
[----:B------:R-:W-:-:S03]  /*13370*/  IMAD.MOV.U32 R74, RZ, RZ, R2 ;  /* 0x000000ffff4a7224 */ /* 0x000fc600078e0002 */
[----:B------:R-:W5:Y:S01]  /*13380*/  LDL.LU R85, [R1+0x1cc] ;  /* 0x0001cc0001557983 */ /* 0x000f620000300800 */
[----:B------:R-:W-:Y:S02]  /*13390*/  IMAD.MOV.U32 R93, RZ, RZ, R0 ;  /* 0x000000ffff5d7224 */ /* 0x000fe400078e0000 */
[----:B------:R-:W-:Y:S01]  /*133a0*/  IMAD.MOV.U32 R3, RZ, RZ, R15 ;  /* 0x000000ffff037224 */ /* 0x000fe200078e000f */
[----:B------:R-:W5:Y:S01]  /*133b0*/  LDL.LU R86, [R1+0x1c8] ;  /* 0x0001c80001567983 */ /* 0x000f620000300800 */
[----:B------:R-:W-:Y:S02]  /*133c0*/  IMAD.MOV.U32 R0, RZ, RZ, R11 ;  /* 0x000000ffff007224 */ /* 0x000fe400078e000b */
[----:B------:R-:W-:Y:S01]  /*133d0*/  IMAD.MOV.U32 R88, RZ, RZ, R9 ;  /* 0x000000ffff587224 */ /* 0x000fe200078e0009 */
[----:B------:R-:W5:Y:S01]  /*133e0*/  LDL.LU R87, [R1+0x1c4] ;  /* 0x0001c40001577983 */ /* 0x000f620000300800 */
[----:B------:R-:W-:Y:S02]  /*133f0*/  IMAD.MOV.U32 R2, RZ, RZ, R8 ;  /* 0x000000ffff027224 */ /* 0x000fe400078e0008 */
[----:B------:R-:W-:-:S02]  /*13400*/  IMAD.MOV.U32 R89, RZ, RZ, R7 ;  /* 0x000000ffff597224 */ /* 0x000fc400078e0007 */
[----:B------:R-:W-:Y:S02]  /*13410*/  IMAD.MOV.U32 R92, RZ, RZ, R6 ;  /* 0x000000ffff5c7224 */ /* 0x000fe400078e0006 */
[----:B------:R-:W-:Y:S02]  /*13420*/  IMAD.MOV.U32 R90, RZ, RZ, R5 ;  /* 0x000000ffff5a7224 */ /* 0x000fe400078e0005 */
[----:B------:R-:W-:Y:S02]  /*13430*/  IMAD.MOV.U32 R91, RZ, RZ, R4 ;  /* 0x000000ffff5b7224 */ /* 0x000fe400078e0004 */
[----:B-1----:R-:W0:Y:S01]  /*13440*/  LDTM.x64 R4, tmem[UR10+0x180] ;  /* 0x0001800a000479ee */ /* 0x002e220008340000 */
[----:B------:R-:W-:Y:S04]  /*13450*/  STL [R1+0x68c], R3 ;  /* 0x00068c0301007387 */ /* 0x000fe80000100800 */
[----:B------:R0:W-:Y:S04]  /*13460*/  STL [R1+0x684], R88 ;  /* 0x0006845801007387 */ /* 0x0001e80000100800 */
[----:B------:R-:W-:Y:S01]  /*13470*/  STL [R1+0x67c], R0 ;  /* 0x00067c0001007387 */ /* 0x000fe20000100800 */
[----:B0-----:R-:W-:-:S03]  /*13480*/  F2FP.BF16.F32.PACK_AB R88, R67, R93 ;  /* 0x0000005d4358723e */ /* 0x001fc600000010ff */
[----:B------:R-:W5:Y:S01]  /*13490*/  LDL.LU R93, [R1+0x1c0] ;  /* 0x0001c000015d7983 */ /* 0x000f620000300800 */
[----:B------:R-:W-:-:S03]  /*134a0*/  F2FP.BF16.F32.PACK_AB R66, R66, R74 ;  /* 0x0000004a4242723e */ /* 0x000fc600000010ff */
[----:B------:R-:W5:Y:S01]  /*134b0*/  LDL.LU R67, [R1+0x184] ;  /* 0x0001840001437983 */ /* 0x000f620000300800 */
[----:B--2---:R-:W-:-:S03]  /*134c0*/  F2FP.BF16.F32.PACK_AB R65, R65, R75 ;  /* 0x0000004b4141723e */ /* 0x004fc600000010ff */
[----:B------:R0:W-:Y:S04]  /*134d0*/  STL [R1+0x1fc], R88 ;  /* 0x0001fc5801007387 */ /* 0x0001e80000100800 */
[----:B0-----:R-:W2:Y:S01]  /*134e0*/  LDL.LU R88, [R1+0x180] ;  /* 0x0001800001587983 */ /* 0x001ea20000300800 */
[----:B---3--:R-:W-:-:S03]  /*134f0*/  F2FP.BF16.F32.PACK_AB R64, R64, R76 ;  /* 0x0000004c4040723e */ /* 0x008fc600000010ff */
[----:B------:R-:W3:Y:S04]  /*13500*/  LDL.LU R74, [R1+0x71c] ;  /* 0x00071c00014a7983 */ /* 0x000ee80000300800 */
[----:B------:R0:W-:Y:S01]  /*13510*/  STL [R1+0x1f8], R66 ;  /* 0x0001f84201007387 */ /* 0x0001e20000100800 */
[----:B----4-:R-:W-:-:S03]  /*13520*/  F2FP.BF16.F32.PACK_AB R63, R63, R77 ;  /* 0x0000004d3f3f723e */ /* 0x010fc600000010ff */
[----:B0-----:R-:W4:Y:S04]  /*13530*/  LDL.LU R66, [R1+0x188] ;  /* 0x0001880001427983 */ /* 0x001f280000300800 */
[----:B------:R-:W2:Y:S04]  /*13540*/  LDL.LU R75, [R1+0x718] ;  /* 0x00071800014b7983 */ /* 0x000ea80000300800 */
[----:B------:R0:W-:Y:S01]  /*13550*/  STL [R1+0x1f4], R65 ;  /* 0x0001f44101007387 */ /* 0x0001e20000100800 */
[----:B-----5:R-:W-:-:S03]  /*13560*/  F2FP.BF16.F32.PACK_AB R62, R62, R78 ;  /* 0x0000004e3e3e723e */ /* 0x020fc600000010ff */
[----:B0-----:R-:W5:Y:S04]  /*13570*/  LDL.LU R65, [R1+0x18c] ;  /* 0x00018c0001417983 */ /* 0x001f680000300800 */
[----:B------:R-:W3:Y:S04]  /*13580*/  LDL.LU R76, [R1+0x714] ;  /* 0x00071400014c7983 */ /* 0x000ee80000300800 */
[----:B------:R0:W-:Y:S01]  /*13590*/  STL [R1+0x1f0], R64 ;  /* 0x0001f04001007387 */ /* 0x0001e20000100800 */
[----:B------:R-:W-:-:S03]  /*135a0*/  F2FP.BF16.F32.PACK_AB R61, R61, R79 ;  /* 0x0000004f3d3d723e */ /* 0x000fc600000010ff */
[----:B0-----:R-:W3:Y:S04]  /*135b0*/  LDL.LU R64, [R1+0x190] ;  /* 0x0001900001407983 */ /* 0x001ee80000300800 */
[----:B------:R-:W3:Y:S04]  /*135c0*/  LDL.LU R77, [R1+0x710] ;  /* 0x00071000014d7983 */ /* 0x000ee80000300800 */
[----:B------:R0:W-:Y:S01]  /*135d0*/  STL [R1+0x1ec], R63 ;  /* 0x0001ec3f01007387 */ /* 0x0001e20000100800 */
[----:B------:R-:W-:Y:S02]  /*135e0*/  F2FP.BF16.F32.PACK_AB R60, R60, R80 ;  /* 0x000000503c3c723e */ /* 0x000fe400000010ff */
[----:B------:R-:W-:Y:S01]  /*135f0*/  F2FP.BF16.F32.PACK_AB R59, R59, R81 ;  /* 0x000000513b3b723e */ /* 0x000fe200000010ff */
[----:B0-----:R-:W3:Y:S04]  /*13600*/  LDL.LU R63, [R1+0x194] ;  /* 0x00019400013f7983 */ /* 0x001ee80000300800 */
[----:B------:R-:W3:Y:S04]  /*13610*/  LDL.LU R78, [R1+0x70c] ;  /* 0x00070c00014e7983 */ /* 0x000ee80000300800 */
[----:B------:R0:W-:Y:S01]  /*13620*/  STL [R1+0x1e8], R62 ;  /* 0x0001e83e01007387 */ /* 0x0001e20000100800 */
[----:B------:R-:W-:-:S03]  /*13630*/  F2FP.BF16.F32.PACK_AB R58, R58, R82 ;  /* 0x000000523a3a723e */ /* 0x000fc600000010ff */
[----:B0-----:R-:W3:Y:S04]  /*13640*/  LDL.LU R62, [R1+0x198] ;  /* 0x00019800013e7983 */ /* 0x001ee80000300800 */
[----:B------:R-:W3:Y:S04]  /*13650*/  LDL.LU R79, [R1+0x708] ;  /* 0x00070800014f7983 */ /* 0x000ee80000300800 */
[----:B------:R0:W-:Y:S04]  /*13660*/  STL [R1+0x1e4], R61 ;  /* 0x0001e43d01007387 */ /* 0x0001e80000100800 */
        /* <DEDUP_REMOVED lines=9> */
[----:B0-----:R-:W3:Y:S01]  /*13700*/  LDL.LU R58, [R1+0x1a8] ;  /* 0x0001a800013a7983 */ /* 0x001ee20000300800 */
[----:B------:R-:W-:-:S03]  /*13710*/  F2FP.BF16.F32.PACK_AB R57, R57, R83 ;  /* 0x000000533939723e */ /* 0x000fc600000010ff */
[----:B------:R-:W3:Y:S01]  /*13720*/  LDL.LU R83, [R1+0x6f8] ;  /* 0x0006f80001537983 */ /* 0x000ee20000300800 */
[----:B------:R-:W-:-:S03]  /*13730*/  F2FP.BF16.F32.PACK_AB R56, R56, R84 ;  /* 0x000000543838723e */ /* 0x000fc600000010ff */
        /* <DEDUP_REMOVED lines=18> */
[----:B------:R-:W3:Y:S04]  /*13860*/  LDL.LU R93, [R1+0x6e4] ;  /* 0x0006e400015d7983 */ /* 0x000ee80000300800 */
[----:B------:R-:W-:Y:S01]  /*13870*/  STL [R1+0x1c0], R52 ;  /* 0x0001c03401007387 */ /* 0x000fe20000100800 */
[----:B----4-:R-:W-:Y:S02]  /*13880*/  F2FP.BF16.F32.PACK_AB R38, R38, R66 ;  /* 0x000000422626723e */ /* 0x010fe400000010ff */
[----:B------:R-:W-:Y:S02]  /*13890*/  F2FP.BF16.F32.PACK_AB R37, R37, R67 ;  /* 0x000000432525723e */ /* 0x000fe400000010ff */
[----:B-----5:R-:W-:Y:S02]  /*138a0*/  F2FP.BF16.F32.PACK_AB R39, R39, R65 ;  /* 0x000000412727723e */ /* 0x020fe400000010ff */
[----:B--2---:R-:W-:-:S02]  /*138b0*/  F2FP.BF16.F32.PACK_AB R36, R36, R88 ;  /* 0x000000582424723e */ /* 0x004fc400000010ff */
[----:B---3--:R-:W-:Y:S02]  /*138c0*/  F2FP.BF16.F32.PACK_AB R40, R40, R64 ;  /* 0x000000402828723e */ /* 0x008fe400000010ff */
        /* <DEDUP_REMOVED lines=30> */
[----:B------:R-:W-:Y:S01]  /*13ab0*/  STL [R1+0x188], R38 ;  /* 0x0001882601007387 */ /* 0x000fe20000100800 */
[----:B------:R-:W-:-:S03]  /*13ac0*/  F2FP.BF16.F32.PACK_AB R33, R33, R86 ;  /* 0x000000562121723e */ /* 0x000fc600000010ff */
[----:B------:R-:W-:Y:S04]  /*13ad0*/  STL [R1+0x184], R37 ;  /* 0x0001842501007387 */ /* 0x000fe80000100800 */
[----:B------:R0:W2:Y:S04]  /*13ae0*/  LDL.LU R93, [R1+0x6e0] ;  /* 0x0006e000015d7983 */ /* 0x0000a80000300800 */
[----:B------:R-:W-:Y:S01]  /*13af0*/  STL [R1+0x180], R36 ;  /* 0x0001802401007387 */ /* 0x000fe20000100800 */
[----:B------:R-:W-:-:S03]  /*13b00*/  F2FP.BF16.F32.PACK_AB R0, R32, R85 ;  /* 0x000000552000723e */ /* 0x000fc600000010ff */
[----:B------:R0:W3:Y:S04]  /*13b10*/  LDL.LU R87, [R1+0x6dc] ;  /* 0x0006dc0001577983 */ /* 0x0000e80000300800 */
[----:B------:R-:W-:Y:S04]  /*13b20*/  STL [R1+0x17c], R35 ;  /* 0x00017c2301007387 */ /* 0x000fe80000100800 */
[----:B------:R0:W4:Y:S04]  /*13b30*/  LDL.LU R86, [R1+0x6d8] ;  /* 0x0006d80001567983 */ /* 0x0001280000300800 */
[----:B------:R-:W-:Y:S04]  /*13b40*/  STL [R1+0x178], R34 ;  /* 0x0001782201007387 */ /* 0x000fe80000100800 */
[----:B------:R0:W5:Y:S04]  /*13b50*/  LDL.LU R85, [R1+0x6d4] ;  /* 0x0006d40001557983 */ /* 0x0001680000300800 */
[----:B------:R-:W-:Y:S04]  /*13b60*/  STL [R1+0x174], R33 ;  /* 0x0001742101007387 */ /* 0x000fe80000100800 */
[----:B------:R-:W5:Y:S04]  /*13b70*/  LDL.LU R59, [R1+0x128] ;  /* 0x00012800013b7983 */ /* 0x000f680000300800 */
[----:B------:R-:W5:Y:S04]  /*13b80*/  LDL.LU R60, [R1+0x124] ;  /* 0x00012400013c7983 */ /* 0x000f680000300800 */
[----:B------:R1:W-:Y:S04]  /*13b90*/  STL [R1+0x170], R0 ;  /* 0x0001700001007387 */ /* 0x0003e80000100800 */
[----:B------:R-:W5:Y:S04]  /*13ba0*/  LDL.LU R61, [R1+0x120] ;  /* 0x00012000013d7983 */ /* 0x000f680000300800 */
[----:B------:R-:W5:Y:S04]  /*13bb0*/  LDL.LU R62, [R1+0x11c] ;  /* 0x00011c00013e7983 */ /* 0x000f680000300800 */
[----:B------:R-:W5:Y:S01]  /*13bc0*/  LDL.LU R63, [R1+0x118] ;  /* 0x00011800013f7983 */ /* 0x000f620000300800 */
[----:B------:R-:W-:-:S03]  /*13bd0*/  F2FP.BF16.F32.PACK_AB R31, R31, R84 ;  /* 0x000000541f1f723e */ /* 0x000fc600000010ff */
[----:B------:R-:W5:Y:S04]  /*13be0*/  LDL.LU R64, [R1+0x114] ;  /* 0x0001140001407983 */ /* 0x000f680000300800 */
[----:B------:R-:W5:Y:S01]  /*13bf0*/  LDL.LU R65, [R1+0x110] ;  /* 0x0001100001417983 */ /* 0x000f620000300800 */
[----:B------:R-:W-:-:S03]  /*13c00*/  F2FP.BF16.F32.PACK_AB R30, R30, R83 ;  /* 0x000000531e1e723e */ /* 0x000fc600000010ff */
[----:B------:R-:W5:Y:S04]  /*13c10*/  LDL.LU R66, [R1+0x10c] ;  /* 0x00010c0001427983 */ /* 0x000f680000300800 */
[----:B------:R-:W5:Y:S04]  /*13c20*/  LDL.LU R67, [R1+0x108] ;  /* 0x0001080001437983 */ /* 0x000f680000300800 */
[----:B-1----:R-:W5:Y:S04]  /*13c30*/  LDL.LU R0, [R1+0x104] ;  /* 0x0001040001007983 */ /* 0x002f680000300800 */
[----:B------:R-:W5:Y:S04]  /*13c40*/  LDL.LU R88, [R1+0x100] ;  /* 0x0001000001587983 */ /* 0x000f680000300800 */
[----:B------:R0:W5:Y:S04]  /*13c50*/  LDL.LU R84, [R1+0x6d0] ;  /* 0x0006d00001547983 */ /* 0x0001680000300800 */
[----:B------:R0:W5:Y:S04]  /*13c60*/  LDL.LU R83, [R1+0x6cc] ;  /* 0x0006cc0001537983 */ /* 0x0001680000300800 */
[----:B------:R-:W-:Y:S04]  /*13c70*/  STL [R1+0x16c], R31 ;  /* 0x00016c1f01007387 */ /* 0x000fe80000100800 */
[----:B------:R0:W5:Y:S04]  /*13c80*/  LDL.LU R82, [R1+0x6c8] ;  /* 0x0006c80001527983 */ /* 0x0001680000300800 */
[----:B------:R-:W-:Y:S04]  /*13c90*/  STL [R1+0x168], R30 ;  /* 0x0001681e01007387 */ /* 0x000fe80000100800 */
[----:B------:R0:W5:Y:S04]  /*13ca0*/  LDL.LU R81, [R1+0x6c4] ;  /* 0x0006c40001517983 */ /* 0x0001680000300800 */
[----:B------:R-:W-:Y:S04]  /*13cb0*/  STL [R1+0x164], R29 ;  /* 0x0001641d01007387 */ /* 0x000fe80000100800 */
[----:B------:R0:W5:Y:S04]  /*13cc0*/  LDL.LU R80, [R1+0x6c0] ;  /* 0x0006c00001507983 */ /* 0x0001680000300800 */
[----:B------:R-:W-:Y:S04]  /*13cd0*/  STL [R1+0x160], R28 ;  /* 0x0001601c01007387 */ /* 0x000fe80000100800 */
[----:B------:R0:W5:Y:S01]  /*13ce0*/  LDL.LU R79, [R1+0x6bc] ;  /* 0x0006bc00014f7983 */ /* 0x0001620000300800 */
[----:B------:R-:W-:-:S03]  /*13cf0*/  F2FP.BF16.F32.PACK_AB R25, R25, R78 ;  /* 0x0000004e1919723e */ /* 0x000fc600000010ff */
[----:B------:R-:W-:Y:S04]  /*13d00*/  STL [R1+0x15c], R27 ;  /* 0x00015c1b01007387 */ /* 0x000fe80000100800 */
[----:B------:R0:W5:Y:S04]  /*13d10*/  LDL.LU R78, [R1+0x6b8] ;  /* 0x0006b800014e7983 */ /* 0x0001680000300800 */
[----:B------:R1:W-:Y:S04]  /*13d20*/  STL [R1+0x158], R3 ;  /* 0x0001580301007387 */ /* 0x0003e80000100800 */
[----:B-1----:R-:W5:Y:S04]  /*13d30*/  LDL.LU R3, [R1+0xfc] ;  /* 0x0000fc0001037983 */ /* 0x002f680000300800 */
[----:B------:R1:W-:Y:S01]  /*13d40*/  STL [R1+0x154], R25 ;  /* 0x0001541901007387 */ /* 0x0003e20000100800 */
[----:B--2---:R-:W-:-:S03]  /*13d50*/  F2FP.BF16.F32.PACK_AB R93, R24, R77 ;  /* 0x0000004d185d723e */ /* 0x004fc600000010ff */
[----:B------:R0:W2:Y:S01]  /*13d60*/  LDL.LU R77, [R1+0x6b4] ;  /* 0x0006b400014d7983 */ /* 0x0000a20000300800 */
[----:B---3--:R-:W-:-:S03]  /*13d70*/  F2FP.BF16.F32.PACK_AB R87, R23, R76 ;  /* 0x0000004c1757723e */ /* 0x008fc600000010ff */
[----:B------:R3:W-:Y:S04]  /*13d80*/  STL [R1+0x658], R93 ;  /* 0x0006585d01007387 */ /* 0x0007e80000100800 */
[----:B------:R0:W3:Y:S01]  /*13d90*/  LDL.LU R76, [R1+0x6b0] ;  /* 0x0006b000014c7983 */ /* 0x0000e20000300800 */
[----:B----4-:R-:W-:-:S03]  /*13da0*/  F2FP.BF16.F32.PACK_AB R86, R22, R75 ;  /* 0x0000004b1656723e */ /* 0x010fc600000010ff */
[----:B------:R-:W-:Y:S04]  /*13db0*/  STL [R1+0x65c], R87 ;  /* 0x00065c5701007387 */ /* 0x000fe80000100800 */
[----:B------:R0:W4:Y:S01]  /*13dc0*/  LDL.LU R75, [R1+0x6ac] ;  /* 0x0006ac00014b7983 */ /* 0x0001220000300800 */
[----:B-----5:R-:W-:-:S03]  /*13dd0*/  F2FP.BF16.F32.PACK_AB R85, R21, R74 ;  /* 0x0000004a1555723e */ /* 0x020fc600000010ff */
[----:B------:R0:W5:Y:S01]  /*13de0*/  LDL.LU R74, [R1+0x6a8] ;  /* 0x0006a800014a7983 */ /* 0x0001620000300800 */
[----:B------:R-:W-:-:S03]  /*13df0*/  F2FP.BF16.F32.PACK_AB R84, R20, R73 ;  /* 0x000000491454723e */ /* 0x000fc600000010ff */
        /* <DEDUP_REMOVED lines=11> */
[----:B------:R-:W-:Y:S02]  /*13eb0*/  F2FP.BF16.F32.PACK_AB R78, R14, R59 ;  /* 0x0000003b0e4e723e */ /* 0x000fe400000010ff */
[----:B--2---:R-:W-:Y:S02]  /*13ec0*/  F2FP.BF16.F32.PACK_AB R77, R13, R60 ;  /* 0x0000003c0d4d723e */ /* 0x004fe400000010ff */
[----:B---3--:R-:W-:Y:S02]  /*13ed0*/  F2FP.BF16.F32.PACK_AB R76, R12, R61 ;  /* 0x0000003d0c4c723e */ /* 0x008fe400000010ff */
[----:B----4-:R-:W-:Y:S02]  /*13ee0*/  F2FP.BF16.F32.PACK_AB R75, R11, R62 ;  /* 0x0000003e0b4b723e */ /* 0x010fe400000010ff */
[----:B-----5:R-:W-:Y:S02]  /*13ef0*/  F2FP.BF16.F32.PACK_AB R74, R10, R63 ;  /* 0x0000003f0a4a723e */ /* 0x020fe400000010ff */
[----:B------:R-:W-:-:S02]  /*13f00*/  F2FP.BF16.F32.PACK_AB R73, R9, R64 ;  /* 0x000000400949723e */ /* 0x000fc400000010ff */
[----:B------:R-:W-:Y:S02]  /*13f10*/  F2FP.BF16.F32.PACK_AB R72, R8, R65 ;  /* 0x000000410848723e */ /* 0x000fe400000010ff */
[----:B------:R-:W-:Y:S02]  /*13f20*/  F2FP.BF16.F32.PACK_AB R71, R7, R66 ;  /* 0x000000420747723e */ /* 0x000fe400000010ff */
[----:B------:R-:W-:Y:S02]  /*13f30*/  F2FP.BF16.F32.PACK_AB R70, R6, R67 ;  /* 0x000000430646723e */ /* 0x000fe400000010ff */
[----:B------:R-:W-:Y:S02]  /*13f40*/  F2FP.BF16.F32.PACK_AB R69, R5, R0 ;  /* 0x000000000545723e */ /* 0x000fe400000010ff */
[----:B------:R-:W-:Y:S02]  /*13f50*/  F2FP.BF16.F32.PACK_AB R68, R4, R88 ;  /* 0x000000580444723e */ /* 0x000fe400000010ff */
[----:B-1----:R-:W1:Y:S01]  /*13f60*/  LDTM.x64 R4, tmem[UR10+0x1c0] ;  /* 0x0001c00a000479ee */ /* 0x002e620008340000 */
[----:B------:R-:W2:Y:S01]  /*13f70*/  LDL.LU R88, [R1+0x28] ;  /* 0x0000280001587983 */ /* 0x000ea20000300800 */
[----:B------:R-:W-:Y:S01]  /*13f80*/  NOP ;  /* 0x0000000000007918 */ /* 0x000fe20000000000 */
[----:B------:R-:W3:Y:S02]  /*13f90*/  LDCU.64 UR10, c[0x0][0x398] ;  /* 0x00007300ff0a77ac */ /* 0x000ee40008000a00 */
[----:B------:R-:W4:Y:S04]  /*13fa0*/  LDL.LU R0, [R1+0x24] ;  /* 0x0000240001007983 */ /* 0x000f280000300800 */
[----:B------:R-:W5:Y:S04]  /*13fb0*/  LDL.LU R93, [R1+0x18] ;  /* 0x00001800015d7983 */ /* 0x000f680000300800 */
[----:B-1----:R-:W-:Y:S04]  /*13fc0*/  STL [R1+0x654], R43 ;  /* 0x0006542b01007387 */ /* 0x002fe80000100800 */
        /* <DEDUP_REMOVED lines=22> */
[----:B------:R0:W-:Y:S01]  /*14130*/  STL [R1+0x5f8], R66 ;  /* 0x0005f84201007387 */ /* 0x0001e20000100800 */
[----:B-1----:R-:W-:-:S03]  /*14140*/  F2FP.BF16.F32.PACK_AB R65, R67, R3 ;  /* 0x000000034341723e */ /* 0x002fc600000010ff */
[----:B0-----:R-:W2:Y:S04]  /*14150*/  LDL.LU R66, [R1+0x3a4] ;  /* 0x0003a40001427983 */ /* 0x001ea80000300800 */
[----:B------:R-:W2:Y:S04]  /*14160*/  LDL.LU R3, [R1+0x68c] ;  /* 0x00068c0001037983 */ /* 0x000ea80000300800 */
[----:B------:R0:W-:Y:S04]  /*14170*/  STL [R1+0xfc], R65 ;  /* 0x0000fc4101007387 */ /* 0x0001e80000100800 */
[----:B0-----:R-:W3:Y:S01]  /*14180*/  LDL.LU R65, [R1+0x3a0] ;  /* 0x0003a00001417983 */ /* 0x001ee20000300800 */
[----:B--2---:R-:W-:-:S03]  /*14190*/  F2FP.BF16.F32.PACK_AB R15, R15, R3 ;  /* 0x000000030f0f723e */ /* 0x004fc600000010ff */
[----:B------:R0:W2:Y:S01]  /*141a0*/  LDL.LU R3, [R1+0x688] ;  /* 0x0006880001037983 */ /* 0x0000a20000300800 */
[C---:B------:R-:W-:Y:S02]  /*141b0*/  PRMT R63, R15.reuse, 0x7610, R63 ;  /* 0x000076100f3f7816 */ /* 0x040fe4000000003f */
[----:B------:R-:W-:Y:S02]  /*141c0*/  PRMT R64, R15, 0x7632, R64 ;  /* 0x000076320f407816 */ /* 0x000fe40000000040 */
[----:B------:R-:W3:Y:S01]  /*141d0*/  LDL.LU R15, [R1+0x20] ;  /* 0x00002000010f7983 */ /* 0x000ee20000300800 */
[----:B--2---:R-:W-:-:S03]  /*141e0*/  F2FP.BF16.F32.PACK_AB R3, R14, R88 ;  /* 0x000000580e03723e */ /* 0x004fc600000010ff */
[----:B------:R-:W2:Y:S01]  /*141f0*/  LDL.LU R88, [R1+0x684] ;  /* 0x0006840001587983 */ /* 0x000ea20000300800 */
[C---:B------:R-:W-:Y:S02]  /*14200*/  PRMT R61, R3.reuse, 0x7610, R61 ;  /* 0x00007610033d7816 */ /* 0x040fe4000000003d */
[----:B------:R-:W-:Y:S02]  /*14210*/  PRMT R62, R3, 0x7632, R62 ;  /* 0x00007632033e7816 */ /* 0x000fe4000000003e */
[----:B------:R0:W4:Y:S02]  /*14220*/  LDL.LU R3, [R1+0x680] ;  /* 0x0006800001037983 */ /* 0x0001240000300800 */
[----:B----4-:R-:W-:Y:S02]  /*14230*/  F2FP.BF16.F32.PACK_AB R3, R13, R0 ;  /* 0x000000000d03723e */ /* 0x010fe400000010ff */
[----:B------:R-:W4:Y:S02]  /*14240*/  LDL.LU R0, [R1+0x67c] ;  /* 0x00067c0001007983 */ /* 0x000f240000300800 */
[----:B------:R-:W-:-:S02]  /*14250*/  PRMT R59, R3, 0x7610, R59 ;  /* 0x00007610033b7816 */ /* 0x000fc4000000003b */
[----:B------:R-:W-:Y:S02]  /*14260*/  PRMT R60, R3, 0x7632, R60 ;  /* 0x00007632033c7816 */ /* 0x000fe4000000003c */
[----:B------:R0:W2:Y:S01]  /*14270*/  LDL.LU R3, [R1+0x678] ;  /* 0x0006780001037983 */ /* 0x0000a20000300800 */
[----:B---3--:R-:W-:Y:S02]  /*14280*/  F2FP.BF16.F32.PACK_AB R87, R12, R15 ;  /* 0x0000000f0c57723e */ /* 0x008fe400000010ff */
[----:B------:R-:W1:Y:S01]  /*14290*/  LDC R15, c[0x0][0x3b4] ;  /* 0x0000ed00ff0f7b82 */ /* 0x000e620000000800 */
[----:B----4-:R-:W-:Y:S02]  /*142a0*/  F2FP.BF16.F32.PACK_AB R12, R11, R0 ;  /* 0x000000000b0c723e */ /* 0x010fe400000010ff */
[----:B------:R0:W3:Y:S01]  /*142b0*/  LDL.LU R0, [R1+0x674] ;  /* 0x0006740001007983 */ /* 0x0000e20000300800 */
[----:B--2---:R-:W-:-:S03]  /*142c0*/  F2FP.BF16.F32.PACK_AB R3, R9, R88 ;  /* 0x000000580903723e */ /* 0x004fc600000010ff */
[----:B------:R-:W2:Y:S01]  /*142d0*/  LDL.LU R88, [R1+0x670] ;  /* 0x0006700001587983 */ /* 0x000ea20000300800 */
[----:B-----5:R-:W-:-:S03]  /*142e0*/  F2FP.BF16.F32.PACK_AB R11, R10, R93 ;  /* 0x0000005d0a0b723e */ /* 0x020fc600000010ff */
[----:B------:R-:W4:Y:S01]  /*142f0*/  LDL R93, [R1+0x3b0] ;  /* 0x0003b000015d7983 */ /* 0x000f220000100800 */
[----:B------:R-:W-:-:S04]  /*14300*/  ISETP.GE.AND P0, PT, R66, UR18, PT ;  /* 0x0000001242007c0c */ /* 0x000fc8000bf06270 */
[C---:B------:R-:W-:Y:S01]  /*14310*/  ISETP.LT.AND P0, PT, R65.reuse, UR33, !P0 ;  /* 0x0000002141007c0c */ /* 0x040fe2000c701270 */
[----:B------:R-:W5:Y:S01]  /*14320*/  LDCU UR33, c[0x0][0x398] ;  /* 0x00007300ff2177ac */ /* 0x000f620008000800 */
[C---:B------:R-:W-:Y:S02]  /*14330*/  PRMT R55, R12.reuse, 0x7610, R55 ;  /* 0x000076100c377816 */ /* 0x040fe40000000037 */
[----:B------:R-:W-:Y:S01]  /*14340*/  PRMT R56, R12, 0x7632, R56 ;  /* 0x000076320c387816 */ /* 0x000fe20000000038 */
[----:B------:R-:W-:Y:S01]  /*14350*/  IMAD R12, R65, UR30, RZ ;  /* 0x0000001e410c7c24 */ /* 0x000fe2000f8e02ff */
[C---:B------:R-:W-:Y:S02]  /*14360*/  PRMT R51, R3.reuse, 0x7610, R51 ;  /* 0x0000761003337816 */ /* 0x040fe40000000033 */
[----:B------:R-:W-:Y:S02]  /*14370*/  PRMT R52, R3, 0x7632, R52 ;  /* 0x0000763203347816 */ /* 0x000fe40000000034 */
[----:B------:R-:W-:-:S02]  /*14380*/  F2FP.BF16.F32.PACK_AB R7, R7, R89 ;  /* 0x000000590707723e */ /* 0x000fc400000010ff */
[C---:B------:R-:W-:Y:S01]  /*14390*/  PRMT R57, R87.reuse, 0x7610, R57 ;  /* 0x0000761057397816 */ /* 0x040fe20000000039 */
[----:B------:R-:W4:Y:S01]  /*143a0*/  LDL.LU R89, [R1+0x66c] ;  /* 0x00066c0001597983 */ /* 0x000f220000300800 */
[----:B------:R-:W-:-:S03]  /*143b0*/  PRMT R58, R87, 0x7632, R58 ;  /* 0x00007632573a7816 */ /* 0x000fc6000000003a */
[----:B------:R-:W4:Y:S01]  /*143c0*/  LDL R87, [R1+0x3ac] ;  /* 0x0003ac0001577983 */ /* 0x000f220000100800 */
[----:B------:R-:W-:Y:S02]  /*143d0*/  F2FP.BF16.F32.PACK_AB R5, R5, R90 ;  /* 0x0000005a0505723e */ /* 0x000fe400000010ff */
[----:B---3--:R-:W-:-:S04]  /*143e0*/  F2FP.BF16.F32.PACK_AB R0, R8, R2 ;  /* 0x000000020800723e */ /* 0x008fc800000010ff */
[C---:B------:R-:W-:Y:S02]  /*143f0*/  PRMT R49, R0.reuse, 0x7610, R49 ;  /* 0x0000761000317816 */ /* 0x040fe40000000031 */
[----:B------:R-:W-:Y:S01]  /*14400*/  PRMT R50, R0, 0x7632, R50 ;  /* 0x0000763200327816 */ /* 0x000fe20000000032 */
[----:B-1----:R-:W-:-:S05]  /*14410*/  IMAD R0, R66, R15, RZ ;  /* 0x0000000f42007224 */ /* 0x002fca00078e02ff */
[----:B------:R-:W-:-:S04]  /*14420*/  LEA R8, P2, R0, UR16, 0x1 ;  /* 0x0000001000087c11 */ /* 0x000fc8000f8408ff */
[----:B------:R-:W-:-:S03]  /*14430*/  LEA.HI.X.SX32 R9, R0, UR17, 0x1, P2 ;  /* 0x0000001100097c11 */ /* 0x000fc600090f0eff */
[----:B------:R-:W-:-:S05]  /*14440*/  IMAD.WIDE R2, R12, 0x2, R8 ;  /* 0x000000020c027825 */ /* 0x000fca00078e0208 */
[----:B--2---:R1:W-:Y:S02]  /*14450*/  @P0 STG.E.U16 desc[UR22][R2.64], R88 ;  /* 0x0000005802000986 */ /* 0x0043e4000c101516 */
[----:B-1----:R-:W-:Y:S02]  /*14460*/  F2FP.BF16.F32.PACK_AB R2, R6, R92 ;  /* 0x0000005c0602723e */ /* 0x002fe400000010ff */
[----:B------:R-:W2:Y:S04]  /*14470*/  LDL R92, [R1+0x3a8] ;  /* 0x0003a800015c7983 */ /* 0x000ea80000100800 */
[----:B------:R-:W3:Y:S01]  /*14480*/  LDL.LU R90, [R1+0x668] ;  /* 0x00066800015a7983 */ /* 0x000ee20000300800 */
[----:B------:R-:W-:Y:S02]  /*14490*/  PRMT R10, R88, 0x7632, R10 ;  /* 0x00007632580a7816 */ /* 0x000fe4000000000a */
[----:B------:R-:W-:-:S02]  /*144a0*/  F2FP.BF16.F32.PACK_AB R88, R4, R91 ;  /* 0x0000005b0458723e */ /* 0x000fc400000010ff */
[----:B------:R-:W3:Y:S01]  /*144b0*/  LDL.LU R91, [R1+0x664] ;  /* 0x00066400015b7983 */ /* 0x000ee20000300800 */
[----:B------:R-:W-:Y:S01]  /*144c0*/  IMAD R0, R15, 0x80, R0 ;  /* 0x000000800f007824 */ /* 0x000fe200078e0200 */
[----:B------:R-:W-:Y:S01]  /*144d0*/  ISETP.GE.AND P0, PT, R65, UR19, PT ;  /* 0x0000001341007c0c */ /* 0x000fe2000bf06270 */
[----:B------:R-:W1:Y:S01]  /*144e0*/  LDCU.64 UR18, c[0x0][0x398] ;  /* 0x00007300ff1277ac */ /* 0x000e620008000a00 */
[C---:B------:R-:W-:Y:S02]  /*144f0*/  PRMT R45, R2.reuse, 0x7610, R45 ;  /* 0x00007610022d7816 */ /* 0x040fe4000000002d */
[----:B------:R-:W-:Y:S02]  /*14500*/  PRMT R46, R2, 0x7632, R46 ;  /* 0x00007632022e7816 */ /* 0x000fe4000000002e */
[C---:B------:R-:W-:Y:S02]  /*14510*/  LEA R2, P1, R0.reuse, UR16, 0x1 ;  /* 0x0000001000027c11 */ /* 0x040fe4000f8208ff */
[----:B----4-:R-:W-:Y:S01]  /*14520*/  ISETP.LT.AND P2, PT, R93, UR4, !P0 ;  /* 0x000000045d007c0c */ /* 0x010fe2000c741270 */
[----:B------:R-:W4:Y:S01]  /*14530*/  LDCU UR4, c[0x0][0x39c] ;  /* 0x00007380ff0477ac */ /* 0x000f220008000800 */
[----:B------:R-:W-:-:S02]  /*14540*/  LEA.HI.X.SX32 R3, R0, UR17, 0x1, P1 ;  /* 0x0000001100037c11 */ /* 0x000fc400088f0eff */
[C---:B------:R-:W-:Y:S02]  /*14550*/  PRMT R47, R7.reuse, 0x7610, R47 ;  /* 0x00007610072f7816 */ /* 0x040fe4000000002f */
[----:B------:R-:W-:Y:S01]  /*14560*/  PRMT R48, R7, 0x7632, R48 ;  /* 0x0000763207307816 */ /* 0x000fe20000000030 */
[----:B------:R-:W-:-:S04]  /*14570*/  IMAD.WIDE R6, R12, 0x2, R2 ;  /* 0x000000020c067825 */ /* 0x000fc800078e0202 */
[----:B------:R-:W-:Y:S01]  /*14580*/  IMAD R0, R15, 0x80, R0 ;  /* 0x000000800f007824 */ /* 0x000fe200078e0200 */
[C---:B------:R-:W-:Y:S01]  /*14590*/  PRMT R43, R5.reuse, 0x7610, R43 ;  /* 0x00007610052b7816 */ /* 0x040fe2000000002b */
[----:B------:R0:W-:Y:S01]  /*145a0*/  @P2 STG.E.U16 desc[UR22][R6.64], R10 ;  /* 0x0000000a06002986 */ /* 0x0001e2000c101516 */
[----:B------:R-:W-:Y:S01]  /*145b0*/  PRMT R44, R5, 0x7632, R44 ;  /* 0x00007632052c7816 */ /* 0x000fe2000000002c */
[----:B------:R-:W-:Y:S01]  /*145c0*/  IMAD R5, R15, 0x80, R0 ;  /* 0x000000800f057824 */ /* 0x000fe200078e0200 */
[----:B------:R-:W-:Y:S01]  /*145d0*/  ISETP.LT.AND P2, PT, R87, UR12, !P0 ;  /* 0x0000000c57007c0c */ /* 0x000fe2000c741270 */
[----:B------:R-:W1:Y:S01]  /*145e0*/  LDCU UR12, c[0x0][0x398] ;  /* 0x00007300ff0c77ac */ /* 0x000e620008000800 */
[----:B0-----:R-:W-:-:S04]  /*145f0*/  LEA R6, P1, R0, UR16, 0x1 ;  /* 0x0000001000067c11 */ /* 0x001fc8000f8208ff */
[----:B------:R-:W-:Y:S02]  /*14600*/  LEA.HI.X.SX32 R7, R0, UR17, 0x1, P1 ;  /* 0x0000001100077c11 */ /* 0x000fe400088f0eff */
[----:B------:R-:W-:Y:S02]  /*14610*/  LEA R4, P1, R5, UR16, 0x1 ;  /* 0x0000001005047c11 */ /* 0x000fe4000f8208ff */
[C---:B------:R-:W-:Y:S02]  /*14620*/  PRMT R53, R11.reuse, 0x7610, R53 ;  /* 0x000076100b357816 */ /* 0x040fe40000000035 */
[----:B------:R-:W-:Y:S01]  /*14630*/  PRMT R54, R11, 0x7632, R54 ;  /* 0x000076320b367816 */ /* 0x000fe20000000036 */
[----:B------:R-:W-:Y:S01]  /*14640*/  IMAD.WIDE R10, R12, 0x2, R6 ;  /* 0x000000020c0a7825 */ /* 0x000fe200078e0206 */
[----:B------:R-:W-:Y:S01]  /*14650*/  LEA.HI.X.SX32 R5, R5, UR17, 0x1, P1 ;  /* 0x0000001105057c11 */ /* 0x000fe200088f0eff */
[----:B------:R-:W0:Y:S01]  /*14660*/  LDCU.64 UR16, c[0x0][0x398] ;  /* 0x00007300ff1077ac */ /* 0x000e220008000a00 */
[----:B------:R-:W-:-:S02]  /*14670*/  PRMT R0, R68, 0x7632, R0 ;  /* 0x0000763244007816 */ /* 0x000fc40000000000 */
[----:B------:R1:W-:Y:S02]  /*14680*/  @P2 STG.E.U16 desc[UR22][R10.64], R68 ;  /* 0x000000440a002986 */ /* 0x0003e4000c101516 */
[----:B-1----:R-:W-:Y:S01]  /*14690*/  IMAD.WIDE R10, R12, 0x2, R4 ;  /* 0x000000020c0a7825 */ /* 0x002fe200078e0204 */
[----:B--2---:R-:W-:Y:S01]  /*146a0*/  ISETP.LT.AND P0, PT, R92, UR28, !P0 ;  /* 0x0000001c5c007c0c */ /* 0x004fe2000c701270 */
[----:B------:R-:W1:-:S12]  /*146b0*/  LDCU UR28, c[0x0][0x398] ;  /* 0x00007300ff1c77ac */ /* 0x000e580008000800 */
[----:B------:R2:W-:Y:S02]  /*146c0*/  @P0 STG.E.U16 desc[UR22][R10.64], R0 ;  /* 0x000000000a000986 */ /* 0x0005e4000c101516 */
[----:B--2---:R-:W-:-:S05]  /*146d0*/  VIADD R0, R65, 0x1 ;  /* 0x0000000141007836 */ /* 0x004fca0000000000 */
[----:B----4-:R-:W-:Y:S01]  /*146e0*/  ISETP.GE.AND P0, PT, R0, UR4, PT ;  /* 0x0000000400007c0c */ /* 0x010fe2000bf06270 */
[----:B------:R-:W-:Y:S01]  /*146f0*/  VIADD R0, R12, UR30 ;  /* 0x0000001e0c007c36 */ /* 0x000fe20008000000 */
[----:B------:R-:W2:Y:S02]  /*14700*/  LDCU UR4, c[0x0][0x39c] ;  /* 0x00007380ff0477ac */ /* 0x000ea40008000800 */
[----:B------:R-:W-:Y:S01]  /*14710*/  ISETP.LT.AND P1, PT, R66, UR26, !P0 ;  /* 0x0000001a42007c0c */ /* 0x000fe2000c721270 */
[----:B------:R-:W-:Y:S01]  /*14720*/  IMAD.WIDE R10, R0, 0x2, R8 ;  /* 0x00000002000a7825 */ /* 0x000fe200078e0208 */
[----:B------:R-:W-:Y:S01]  /*14730*/  ISETP.LT.AND P2, PT, R93, UR6, !P0 ;  /* 0x000000065d007c0c */ /* 0x000fe2000c741270 */
[----:B------:R-:W4:Y:S01]  /*14740*/  LDCU UR6, c[0x0][0x398] ;  /* 0x00007300ff0677ac */ /* 0x000f220008000800 */
[----:B------:R-:W-:Y:S02]  /*14750*/  PRMT R12, R89, 0x7632, R12 ;  /* 0x00007632590c7816 */ /* 0x000fe4000000000c */
[----:B------:R-:W-:Y:S01]  /*14760*/  PRMT R13, R78, 0x7632, R13 ;  /* 0x000076324e0d7816 */ /* 0x000fe2000000000d */
[----:B------:R-:W0:Y:S06]  /*14770*/  LDCU UR26, c[0x0][0x398] ;  /* 0x00007300ff1a77ac */ /* 0x000e2c0008000800 */
[----:B------:R0:W-:Y:S01]  /*14780*/  @P1 STG.E.U16 desc[UR22][R10.64], R89 ;  /* 0x000000590a001986 */ /* 0x0001e2000c101516 */
[----:B------:R-:W-:Y:S01]  /*14790*/  ISETP.LT.AND P1, PT, R87, UR18, !P0 ;  /* 0x0000001257007c0c */ /* 0x000fe2000c721270 */
[----:B------:R-:W1:Y:S01]  /*147a0*/  LDCU UR18, c[0x0][0x39c] ;  /* 0x00007380ff1277ac */ /* 0x000e620008000800 */
[----:B------:R-:W-:Y:S01]  /*147b0*/  ISETP.LT.AND P0, PT, R92, UR24, !P0 ;  /* 0x000000185c007c0c */ /* 0x000fe2000c701270 */
[----:B------:R-:W1:Y:S01]  /*147c0*/  LDCU UR24, c[0x0][0x398] ;  /* 0x00007300ff1877ac */ /* 0x000e620008000800 */
[----:B0-----:R-:W-:-:S05]  /*147d0*/  IMAD.WIDE R10, R0, 0x2, R2 ;  /* 0x00000002000a7825 */ /* 0x001fca00078e0202 */
[----:B------:R0:W-:Y:S02]  /*147e0*/  @P2 STG.E.U16 desc[UR22][R10.64], R12 ;  /* 0x0000000c0a002986 */ /* 0x0001e4000c101516 */
[----:B0-----:R-:W-:Y:S01]  /*147f0*/  IMAD.WIDE R10, R0, 0x2, R6 ;  /* 0x00000002000a7825 */ /* 0x001fe200078e0206 */
[----:B------:R-:W-:-:S04]  /*14800*/  PRMT R12, R69, 0x7632, R12 ;  /* 0x00007632450c7816 */ /* 0x000fc8000000000c */
[----:B------:R0:W-:Y:S02]  /*14810*/  @P1 STG.E.U16 desc[UR22][R10.64], R69 ;  /* 0x000000450a001986 */ /* 0x0001e4000c101516 */
[----:B0-----:R-:W-:-:S05]  /*14820*/  IMAD.WIDE R10, R0, 0x2, R4 ;  /* 0x00000002000a7825 */ /* 0x001fca00078e0204 */
[----:B------:R0:W-:Y:S02]  /*14830*/  @P0 STG.E.U16 desc[UR22][R10.64], R12 ;  /* 0x0000000c0a000986 */ /* 0x0001e4000c101516 */
[----:B0-----:R-:W-:-:S05]  /*14840*/  VIADD R10, R65, 0x2 ;  /* 0x00000002410a7836 */ /* 0x001fca0000000000 */
[----:B--2---:R-:W-:Y:S01]  /*14850*/  ISETP.GE.AND P0, PT, R10, UR4, PT ;  /* 0x000000040a007c0c */ /* 0x004fe2000bf06270 */
[----:B------:R-:W-:Y:S01]  /*14860*/  VIADD R0, R0, UR30 ;  /* 0x0000001e00007c36 */ /* 0x000fe20008000000 */
[----:B---3--:R-:W-:Y:S01]  /*14870*/  PRMT R12, R90, 0x7632, R12 ;  /* 0x000076325a0c7816 */ /* 0x008fe2000000000c */
[----:B------:R-:W0:Y:S01]  /*14880*/  LDCU UR4, c[0x0][0x39c] ;  /* 0x00007380ff0477ac */ /* 0x000e220008000800 */
[----:B------:R-:W-:Y:S01]  /*14890*/  ISETP.LT.AND P1, PT, R66, UR20, !P0 ;  /* 0x0000001442007c0c */ /* 0x000fe2000c721270 */
[C---:B------:R-:W-:Y:S01]  /*148a0*/  IMAD.WIDE R10, R0.reuse, 0x2, R8 ;  /* 0x00000002000a7825 */ /* 0x040fe200078e0208 */
[----:B------:R-:W2:Y:S11]  /*148b0*/  LDCU UR20, c[0x0][0x39c] ;  /* 0x00007380ff1477ac */ /* 0x000eb60008000800 */
[----:B------:R3:W-:Y:S01]  /*148c0*/  @P1 STG.E.U16 desc[UR22][R10.64], R90 ;  /* 0x0000005a0a001986 */ /* 0x0007e2000c101516 */
[----:B------:R-:W-:Y:S01]  /*148d0*/  ISETP.LT.AND P1, PT, R93, UR10, !P0 ;  /* 0x0000000a5d007c0c */ /* 0x000fe2000c721270 */
[----:B------:R-:W0:Y:S01]  /*148e0*/  LDCU UR10, c[0x0][0x39c] ;  /* 0x00007380ff0a77ac */ /* 0x000e220008000800 */
[----:B---3--:R-:W-:-:S11]  /*148f0*/  IMAD.WIDE R10, R0, 0x2, R2 ;  /* 0x00000002000a7825 */ /* 0x008fd600078e0202 */
[----:B------:R3:W-:Y:S01]  /*14900*/  @P1 STG.E.U16 desc[UR22][R10.64], R12 ;  /* 0x0000000c0a001986 */ /* 0x0007e2000c101516 */
[----:B------:R-:W-:Y:S01]  /*14910*/  ISETP.LT.AND P1, PT, R87, UR14, !P0 ;  /* 0x0000000e57007c0c */ /* 0x000fe2000c721270 */
[----:B------:R-:W0:Y:S01]  /*14920*/  LDCU UR14, c[0x0][0x39c] ;  /* 0x00007380ff0e77ac */ /* 0x000e220008000800 */
[----:B------:R-:W-:Y:S02]  /*14930*/  ISETP.LT.AND P0, PT, R92, UR16, !P0 ;  /* 0x000000105c007c0c */ /* 0x000fe4000c701270 */
[----:B------:R-:W-:Y:S01]  /*14940*/  PRMT R69, R80, 0x7632, R69 ;  /* 0x0000763250457816 */ /* 0x000fe20000000045 */
[----:B------:R-:W0:Y:S01]  /*14950*/  LDCU UR16, c[0x0][0x398] ;  /* 0x00007300ff1077ac */ /* 0x000e220008000800 */
[----:B---3--:R-:W-:Y:S01]  /*14960*/  IMAD.WIDE R10, R0, 0x2, R6 ;  /* 0x00000002000a7825 */ /* 0x008fe200078e0206 */
[----:B------:R-:W-:-:S06]  /*14970*/  PRMT R12, R70, 0x7632, R12 ;  /* 0x00007632460c7816 */ /* 0x000fcc000000000c */
[----:B------:R3:W-:Y:S02]  /*14980*/  @P1 STG.E.U16 desc[UR22][R10.64], R70 ;  /* 0x000000460a001986 */ /* 0x0007e4000c101516 */
[----:B---3--:R-:W-:-:S05]  /*14990*/  IMAD.WIDE R10, R0, 0x2, R4 ;  /* 0x00000002000a7825 */ /* 0x008fca00078e0204 */
[----:B------:R3:W-:Y:S02]  /*149a0*/  @P0 STG.E.U16 desc[UR22][R10.64], R12 ;  /* 0x0000000c0a000986 */ /* 0x0007e4000c101516 */
[----:B---3--:R-:W-:-:S05]  /*149b0*/  VIADD R10, R65, 0x3 ;  /* 0x00000003410a7836 */ /* 0x008fca0000000000 */
[----:B0-----:R-:W-:Y:S01]  /*149c0*/  ISETP.GE.AND P0, PT, R10, UR4, PT ;  /* 0x000000040a007c0c */ /* 0x001fe2000bf06270 */
[----:B------:R-:W0:Y:S03]  /*149d0*/  LDCU UR4, c[0x0][0x398] ;  /* 0x00007300ff0477ac */ /* 0x000e260008000800 */
[----:B------:R-:W-:Y:S01]  /*149e0*/  ISETP.LT.AND P1, PT, R66, UR32, !P0 ;  /* 0x0000002042007c0c */ /* 0x000fe2000c721270 */
[----:B------:R-:W-:Y:S01]  /*149f0*/  VIADD R0, R0, UR30 ;  /* 0x0000001e00007c36 */ /* 0x000fe20008000000 */
[----:B------:R-:W-:Y:S01]  /*14a00*/  PRMT R12, R91, 0x7632, R12 ;  /* 0x000076325b0c7816 */ /* 0x000fe2000000000c */
[----:B------:R-:W3:Y:S02]  /*14a10*/  LDCU UR32, c[0x0][0x398] ;  /* 0x00007300ff2077ac */ /* 0x000ee40008000800 */
[----:B------:R-:W-:-:S08]  /*14a20*/  IMAD.WIDE R10, R0, 0x2, R8 ;  /* 0x00000002000a7825 */ /* 0x000fd000078e0208 */
[----:B------:R1:W-:Y:S01]  /*14a30*/  @P1 STG.E.U16 desc[UR22][R10.64], R91 ;  /* 0x0000005b0a001986 */ /* 0x0003e2000c101516 */
[----:B0-----:R-:W-:Y:S01]  /*14a40*/  ISETP.LT.AND P1, PT, R93, UR4, !P0 ;  /* 0x000000045d007c0c */ /* 0x001fe2000c721270 */
[----:B------:R-:W0:Y:S01]  /*14a50*/  LDCU UR4, c[0x0][0x398] ;  /* 0x00007300ff0477ac */ /* 0x000e220008000800 */
[----:B-1----:R-:W-:-:S11]  /*14a60*/  IMAD.WIDE R10, R0, 0x2, R2 ;  /* 0x00000002000a7825 */ /* 0x002fd600078e0202 */
[----:B------:R1:W-:Y:S01]  /*14a70*/  @P1 STG.E.U16 desc[UR22][R10.64], R12 ;  /* 0x0000000c0a001986 */ /* 0x0003e2000c101516 */
[----:B----4-:R-:W-:Y:S01]  /*14a80*/  ISETP.LT.AND P1, PT, R87, UR6, !P0 ;  /* 0x0000000657007c0c */ /* 0x010fe2000c721270 */
[----:B------:R-:W4:Y:S01]  /*14a90*/  LDCU UR6, c[0x0][0x398] ;  /* 0x00007300ff0677ac */ /* 0x000f220008000800 */
[----:B0-----:R-:W-:Y:S02]  /*14aa0*/  ISETP.LT.AND P0, PT, R92, UR4, !P0 ;  /* 0x000000045c007c0c */ /* 0x001fe4000c701270 */
[----:B------:R-:W2:Y:S01]  /*14ab0*/  LDL.LU R92, [R1+0x660] ;  /* 0x00066000015c7983 */ /* 0x000ea20000300800 */
[----:B------:R-:W0:Y:S03]  /*14ac0*/  LDCU UR4, c[0x0][0x39c] ;  /* 0x00007380ff0477ac */ /* 0x000e260008000800 */
[----:B------:R-:W3:Y:S01]  /*14ad0*/  LDL.S16 R90, [R1+0x214] ;  /* 0x00021400015a7983 */ /* 0x000ee20000100600 */
[----:B-1----:R-:W-:Y:S01]  /*14ae0*/  IMAD.WIDE R10, R0, 0x2, R6 ;  /* 0x00000002000a7825 */ /* 0x002fe200078e0206 */
[----:B------:R-:W-:-:S02]  /*14af0*/  PRMT R12, R71, 0x7632, R12 ;  /* 0x00007632470c7816 */ /* 0x000fc4000000000c */
[----:B------:R-:W3:Y:S04]  /*14b00*/  LDL.LU.S16 R89, [R1+0x216] ;  /* 0x0002160001597983 */ /* 0x000ee80000300600 */
[----:B------:R1:W-:Y:S04]  /*14b10*/  @P1 STG.E.U16 desc[UR22][R10.64], R71 ;  /* 0x000000470a001986 */ /* 0x0003e8000c101516 */
[----:B------:R-:W3:Y:S04]  /*14b20*/  LDL.S16 R91, [R1+0x218] ;  /* 0x00021800015b7983 */ /* 0x000ee80000100600 */
[----:B------:R-:W3:Y:S01]  /*14b30*/  LDL.LU.S16 R70, [R1+0x21a] ;  /* 0x00021a0001467983 */ /* 0x000ee20000300600 */
[----:B-1----:R-:W-:-:S05]  /*14b40*/  IMAD.WIDE R10, R0, 0x2, R4 ;  /* 0x00000002000a7825 */ /* 0x002fca00078e0204 */
[----:B------:R1:W-:Y:S02]  /*14b50*/  @P0 STG.E.U16 desc[UR22][R10.64], R12 ;  /* 0x0000000c0a000986 */ /* 0x0003e4000c101516 */
[----:B-1----:R-:W-:-:S05]  /*14b60*/  VIADD R10, R65, 0x4 ;  /* 0x00000004410a7836 */ /* 0x002fca0000000000 */
[----:B0-----:R-:W-:Y:S01]  /*14b70*/  ISETP.GE.AND P0, PT, R10, UR4, PT ;  /* 0x000000040a007c0c */ /* 0x001fe2000bf06270 */
[----:B------:R-:W-:Y:S01]  /*14b80*/  VIADD R0, R0, UR30 ;  /* 0x0000001e00007c36 */ /* 0x000fe20008000000 */
[----:B------:R-:W0:Y:S02]  /*14b90*/  LDCU UR4, c[0x0][0x398] ;  /* 0x00007300ff0477ac */ /* 0x000e240008000800 */
[----:B----4-:R-:W-:Y:S01]  /*14ba0*/  ISETP.LT.AND P1, PT, R66, UR6, !P0 ;  /* 0x0000000642007c0c */ /* 0x010fe2000c721270 */
[----:B------:R-:W-:Y:S01]  /*14bb0*/  IMAD.WIDE R10, R0, 0x2, R8 ;  /* 0x00000002000a7825 */ /* 0x000fe200078e0208 */
[----:B------:R-:W1:Y:S01]  /*14bc0*/  LDCU UR6, c[0x0][0x398] ;  /* 0x00007300ff0677ac */ /* 0x000e620008000800 */
[----:B--2---:R-:W-:-:S10]  /*14bd0*/  PRMT R12, R92, 0x7610, R12 ;  /* 0x000076105c0c7816 */ /* 0x004fd4000000000c */
[----:B------:R2:W-:Y:S02]  /*14be0*/  @P1 STG.E.U16 desc[UR22][R10.64], R12 ;  /* 0x0000000c0a001986 */ /* 0x0005e4000c101516 */
[----:B--2---:R-:W-:Y:S02]  /*14bf0*/  PRMT R12, R92, 0x7632, R12 ;  /* 0x000076325c0c7816 */ /* 0x004fe4000000000c */
[----:B------:R-:W1:Y:S01]  /*14c00*/  LDL.LU R92, [R1+0x3a8] ;  /* 0x0003a800015c7983 */ /* 0x000e620000300800 */
[----:B------:R-:W-:Y:S01]  /*14c10*/  ISETP.LT.AND P2, PT, R93, UR9, !P0 ;  /* 0x000000095d007c0c */ /* 0x000fe2000c741270 */
[C---:B------:R-:W-:Y:S01]  /*14c20*/  IMAD.WIDE R10, R0.reuse, 0x2, R2 ;  /* 0x00000002000a7825 */ /* 0x040fe200078e0202 */
[----:B0-----:R-:W-:Y:S01]  /*14c30*/  ISETP.LT.AND P1, PT, R87, UR4, !P0 ;  /* 0x0000000457007c0c */ /* 0x001fe2000c721270 */
[----:B------:R-:W0:Y:S01]  /*14c40*/  LDCU UR4, c[0x0][0x39c] ;  /* 0x00007380ff0477ac */ /* 0x000e220008000800 */
[----:B------:R-:W2:Y:S09]  /*14c50*/  LDCU UR9, c[0x0][0x398] ;  /* 0x00007300ff0977ac */ /* 0x000eb20008000800 */
[----:B------:R4:W-:Y:S02]  /*14c60*/  @P2 STG.E.U16 desc[UR22][R10.64], R12 ;  /* 0x0000000c0a002986 */ /* 0x0009e4000c101516 */
[----:B----4-:R-:W-:Y:S01]  /*14c70*/  IMAD.WIDE R10, R0, 0x2, R6 ;  /* 0x00000002000a7825 */ /* 0x010fe200078e0206 */
[----:B------:R-:W-:-:S04]  /*14c80*/  PRMT R12, R72, 0x7632, R12 ;  /* 0x00007632480c7816 */ /* 0x000fc8000000000c */
[----:B------:R4:W-:Y:S02]  /*14c90*/  @P1 STG.E.U16 desc[UR22][R10.64], R72 ;  /* 0x000000480a001986 */ /* 0x0009e4000c101516 */
[----:B----4-:R-:W-:-:S04]  /*14ca0*/  IMAD.WIDE R10, R0, 0x2, R4 ;  /* 0x00000002000a7825 */ /* 0x010fc800078e0204 */
[----:B------:R-:W-:Y:S01]  /*14cb0*/  VIADD R0, R0, UR30 ;  /* 0x0000001e00007c36 */ /* 0x000fe20008000000 */
[----:B-1----:R-:W-:Y:S01]  /*14cc0*/  ISETP.LT.AND P0, PT, R92, UR6, !P0 ;  /* 0x000000065c007c0c */ /* 0x002fe2000c701270 */
[----:B------:R-:W1:-:S12]  /*14cd0*/  LDCU UR6, c[0x0][0x398] ;  /* 0x00007300ff0677ac */ /* 0x000e580008000800 */
[----:B------:R4:W-:Y:S02]  /*14ce0*/  @P0 STG.E.U16 desc[UR22][R10.64], R12 ;  /* 0x0000000c0a000986 */ /* 0x0009e4000c101516 */
[----:B----4-:R-:W-:-:S05]  /*14cf0*/  VIADD R10, R65, 0x5 ;  /* 0x00000005410a7836 */ /* 0x010fca0000000000 */
[----:B0-----:R-:W-:Y:S01]  /*14d00*/  ISETP.GE.AND P0, PT, R10, UR4, PT ;  /* 0x000000040a007c0c */ /* 0x001fe2000bf06270 */
[----:B------:R-:W0:Y:S03]  /*14d10*/  LDCU UR4, c[0x0][0x398] ;  /* 0x00007300ff0477ac */ /* 0x000e260008000800 */
[----:B-1----:R-:W-:Y:S01]  /*14d20*/  ISETP.LT.AND P1, PT, R66, UR6, !P0 ;  /* 0x0000000642007c0c */ /* 0x002fe2000c721270 */
[----:B------:R-:W-:Y:S01]  /*14d30*/  IMAD.WIDE R10, R0, 0x2, R8 ;  /* 0x00000002000a7825 */ /* 0x000fe200078e0208 */
[----:B---3--:R-:W-:Y:S01]  /*14d40*/  PRMT R12, R90, 0x7610, R12 ;  /* 0x000076105a0c7816 */ /* 0x008fe2000000000c */
[----:B------:R-:W1:Y:S10]  /*14d50*/  LDCU UR6, c[0x0][0x398] ;  /* 0x00007300ff0677ac */ /* 0x000e740008000800 */
[----:B------:R3:W-:Y:S01]  /*14d60*/  @P1 STG.E.U16 desc[UR22][R10.64], R12 ;  /* 0x0000000c0a001986 */ /* 0x0007e2000c101516 */
[----:B0-----:R-:W-:Y:S01]  /*14d70*/  ISETP.LT.AND P1, PT, R93, UR4, !P0 ;  /* 0x000000045d007c0c */ /* 0x001fe2000c721270 */
[----:B------:R-:W0:Y:S01]  /*14d80*/  LDCU UR4, c[0x0][0x398] ;  /* 0x00007300ff0477ac */ /* 0x000e220008000800 */
[----:B---3--:R-:W-:Y:S01]  /*14d90*/  PRMT R12, R89, 0x7610, R12 ;  /* 0x00007610590c7816 */ /* 0x008fe2000000000c */
[----:B------:R-:W-:-:S10]  /*14da0*/  IMAD.WIDE R10, R0, 0x2, R2 ;  /* 0x00000002000a7825 */ /* 0x000fd400078e0202 */
[----:B------:R3:W-:Y:S01]  /*14db0*/  @P1 STG.E.U16 desc[UR22][R10.64], R12 ;  /* 0x0000000c0a001986 */ /* 0x0007e2000c101516 */
[----:B-1----:R-:W-:Y:S01]  /*14dc0*/  ISETP.LT.AND P1, PT, R87, UR6, !P0 ;  /* 0x0000000657007c0c */ /* 0x002fe2000c721270 */
[----:B------:R-:W1:Y:S02]  /*14dd0*/  LDCU UR6, c[0x0][0x398] ;  /* 0x00007300ff0677ac */ /* 0x000e640008000800 */
[----:B------:R-:W4:Y:S04]  /*14de0*/  LDL.LU R87, [R1+0x65c] ;  /* 0x00065c0001577983 */ /* 0x000f280000300800 */
[----:B------:R-:W4:Y:S01]  /*14df0*/  LDL.S16 R90, [R1+0x21c] ;  /* 0x00021c00015a7983 */ /* 0x000f220000100600 */
[----:B---3--:R-:W-:Y:S01]  /*14e00*/  IMAD.WIDE R10, R0, 0x2, R6 ;  /* 0x00000002000a7825 */ /* 0x008fe200078e0206 */
[----:B------:R-:W-:-:S04]  /*14e10*/  PRMT R12, R73, 0x7632, R12 ;  /* 0x00007632490c7816 */ /* 0x000fc8000000000c */
[----:B------:R3:W-:Y:S04]  /*14e20*/  @P1 STG.E.U16 desc[UR22][R10.64], R73 ;  /* 0x000000490a001986 */ /* 0x0007e8000c101516 */
[----:B---3--:R-:W3:Y:S01]  /*14e30*/  LDL.LU R73, [R1+0x3ac] ;  /* 0x0003ac0001497983 */ /* 0x008ee20000300800 */
[----:B0-----:R-:W-:Y:S01]  /*14e40*/  ISETP.LT.AND P0, PT, R92, UR4, !P0 ;  /* 0x000000045c007c0c */ /* 0x001fe2000c701270 */
[----:B------:R-:W0:Y:S01]  /*14e50*/  LDCU UR4, c[0x0][0x39c] ;  /* 0x00007380ff0477ac */ /* 0x000e220008000800 */
[----:B------:R-:W-:-:S11]  /*14e60*/  IMAD.WIDE R10, R0, 0x2, R4 ;  /* 0x00000002000a7825 */ /* 0x000fd600078e0204 */
[----:B------:R0:W-:Y:S02]  /*14e70*/  @P0 STG.E.U16 desc[UR22][R10.64], R12 ;  /* 0x0000000c0a000986 */ /* 0x0001e4000c101516 */
[----:B0-----:R-:W-:-:S05]  /*14e80*/  VIADD R10, R65, 0x6 ;  /* 0x00000006410a7836 */ /* 0x001fca0000000000 */
[----:B------:R-:W-:Y:S01]  /*14e90*/  ISETP.GE.AND P0, PT, R10, UR4, PT ;  /* 0x000000040a007c0c */ /* 0x000fe2000bf06270 */
[----:B------:R-:W3:Y:S03]  /*14ea0*/  LDCU UR4, c[0x0][0x398] ;  /* 0x00007300ff0477ac */ /* 0x000ee60008000800 */
[----:B--2---:R-:W-:Y:S01]  /*14eb0*/  ISETP.LT.AND P2, PT, R93, UR9, !P0 ;  /* 0x000000095d007c0c */ /* 0x004fe2000c741270 */
[----:B------:R-:W-:Y:S01]  /*14ec0*/  VIADD R0, R0, UR30 ;  /* 0x0000001e00007c36 */ /* 0x000fe20008000000 */
[----:B------:R-:W2:Y:S01]  /*14ed0*/  LDL.LU R93, [R1+0x658] ;  /* 0x00065800015d7983 */ /* 0x000ea20000300800 */
[----:B-1----:R-:W-:Y:S01]  /*14ee0*/  ISETP.LT.AND P1, PT, R66, UR6, !P0 ;  /* 0x0000000642007c0c */ /* 0x002fe2000c721270 */
[----:B------:R-:W0:Y:S02]  /*14ef0*/  LDCU UR6, c[0x0][0x398] ;  /* 0x00007300ff0677ac */ /* 0x000e240008000800 */
[----:B------:R-:W2:Y:S01]  /*14f00*/  LDL.LU.S16 R89, [R1+0x21e] ;  /* 0x00021e0001597983 */ /* 0x000ea20000300600 */
[----:B------:R-:W-:Y:S01]  /*14f10*/  PRMT R12, R91, 0x7610, R12 ;  /* 0x000076105b0c7816 */ /* 0x000fe2000000000c */
[----:B------:R-:W-:Y:S01]  /*14f20*/  IMAD.WIDE R10, R0, 0x2, R8 ;  /* 0x00000002000a7825 */ /* 0x000fe200078e0208 */
[----:B------:R-:W1:Y:S01]  /*14f30*/  LDCU UR9, c[0x0][0x398] ;  /* 0x00007300ff0977ac */ /* 0x000e620008000800 */
[----:B------:R-:W2:Y:S06]  /*14f40*/  LDL.S16 R91, [R1+0x220] ;  /* 0x00022000015b7983 */ /* 0x000eac0000100600 */
[----:B------:R0:W-:Y:S02]  /*14f50*/  @P1 STG.E.U16 desc[UR22][R10.64], R12 ;  /* 0x0000000c0a001986 */ /* 0x0001e4000c101516 */
[----:B0-----:R-:W-:Y:S01]  /*14f60*/  PRMT R12, R70, 0x7610, R12 ;  /* 0x00007610460c7816 */ /* 0x001fe2000000000c */
[C---:B------:R-:W-:Y:S01]  /*14f70*/  IMAD.WIDE R10, R0.reuse, 0x2, R2 ;  /* 0x00000002000a7825 */ /* 0x040fe200078e0202 */
[----:B------:R-:W2:Y:S04]  /*14f80*/  LDL.LU.S16 R70, [R1+0x222] ;  /* 0x0002220001467983 */ /* 0x000ea80000300600 */
[----:B------:R0:W-:Y:S02]  /*14f90*/  @P2 STG.E.U16 desc[UR22][R10.64], R12 ;  /* 0x0000000c0a002986 */ /* 0x0001e4000c101516 */
[----:B0-----:R-:W-:Y:S01]  /*14fa0*/  IMAD.WIDE R10, R0, 0x2, R6 ;  /* 0x00000002000a7825 */ /* 0x001fe200078e0206 */
[----:B------:R-:W-:-:S02]  /*14fb0*/  PRMT R12, R74, 0x7632, R12 ;  /* 0x000076324a0c7816 */ /* 0x000fc4000000000c */
[----:B---3--:R-:W-:Y:S01]  /*14fc0*/  ISETP.LT.AND P1, PT, R73, UR4, !P0 ;  /* 0x0000000449007c0c */ /* 0x008fe2000c721270 */
[----:B------:R-:W0:-:S12]  /*14fd0*/  LDCU UR4, c[0x0][0x39c] ;  /* 0x00007380ff0477ac */ /* 0x000e180008000800 */
[----:B------:R3:W-:Y:S04]  /*14fe0*/  @P1 STG.E.U16 desc[UR22][R10.64], R74 ;  /* 0x0000004a0a001986 */ /* 0x0007e8000c101516 */
[----:B---3--:R-:W3:Y:S01]  /*14ff0*/  LDL.LU R74, [R1+0x3b0] ;  /* 0x0003b000014a7983 */ /* 0x008ee20000300800 */
[----:B------:R-:W-:Y:S01]  /*15000*/  ISETP.LT.AND P0, PT, R92, UR6, !P0 ;  /* 0x000000065c007c0c */ /* 0x000fe2000c701270 */
[----:B------:R-:W0:Y:S01]  /*15010*/  LDCU UR6, c[0x0][0x398] ;  /* 0x00007300ff0677ac */ /* 0x000e220008000800 */
[----:B------:R-:W-:-:S11]  /*15020*/  IMAD.WIDE R10, R0, 0x2, R4 ;  /* 0x00000002000a7825 */ /* 0x000fd600078e0204 */
[----:B------:R0:W-:Y:S02]  /*15030*/  @P0 STG.E.U16 desc[UR22][R10.64], R12 ;  /* 0x0000000c0a000986 */ /* 0x0001e4000c101516 */
[----:B0-----:R-:W-:-:S05]  /*15040*/  VIADD R10, R65, 0x7 ;  /* 0x00000007410a7836 */ /* 0x001fca0000000000 */
[----:B------:R-:W-:Y:S01]  /*15050*/  ISETP.GE.AND P0, PT, R10, UR4, PT ;  /* 0x000000040a007c0c */ /* 0x000fe2000bf06270 */
[----:B------:R-:W-:Y:S01]  /*15060*/  VIADD R0, R0, UR30 ;  /* 0x0000001e00007c36 */ /* 0x000fe20008000000 */
[----:B----4-:R-:W-:Y:S01]  /*15070*/  PRMT R12, R90, 0x7610, R12 ;  /* 0x000076105a0c7816 */ /* 0x010fe2000000000c */
[----:B------:R-:W3:Y:S01]  /*15080*/  LDCU UR4, c[0x0][0x398] ;  /* 0x00007300ff0477ac */ /* 0x000ee20008000800 */
[----:B------:R-:W-:Y:S01]  /*15090*/  ISETP.LT.AND P1, PT, R66, UR6, !P0 ;  /* 0x0000000642007c0c */ /* 0x000fe2000c721270 */
[----:B------:R-:W-:Y:S01]  /*150a0*/  IMAD.WIDE R10, R0, 0x2, R8 ;  /* 0x00000002000a7825 */ /* 0x000fe200078e0208 */
[----:B------:R-:W4:Y:S01]  /*150b0*/  LDL.S16 R90, [R1+0x224] ;  /* 0x00022400015a7983 */ /* 0x000f220000100600 */
[----:B------:R-:W0:Y:S10]  /*150c0*/  LDCU UR6, c[0x0][0x398] ;  /* 0x00007300ff0677ac */ /* 0x000e340008000800 */
[----:B------:R2:W-:Y:S02]  /*150d0*/  @P1 STG.E.U16 desc[UR22][R10.64], R12 ;  /* 0x0000000c0a001986 */ /* 0x0005e4000c101516 */
[----:B--2---:R-:W-:-:S02]  /*150e0*/  PRMT R12, R89, 0x7610, R12 ;  /* 0x00007610590c7816 */ /* 0x004fc4000000000c */
[----:B------:R-:W2:Y:S01]  /*150f0*/  LDL.LU.S16 R89, [R1+0x226] ;  /* 0x0002260001597983 */ /* 0x000ea20000300600 */
[----:B------:R-:W-:Y:S01]  /*15100*/  IMAD.WIDE R10, R0, 0x2, R2 ;  /* 0x00000002000a7825 */ /* 0x000fe200078e0202 */
[----:B---3--:R-:W-:Y:S01]  /*15110*/  ISETP.LT.AND P1, PT, R74, UR4, !P0 ;  /* 0x000000044a007c0c */ /* 0x008fe2000c721270 */
[----:B------:R-:W3:-:S12]  /*15120*/  LDCU UR4, c[0x0][0x398] ;  /* 0x00007300ff0477ac */ /* 0x000ed80008000800 */
[----:B------:R1:W-:Y:S01]  /*15130*/  @P1 STG.E.U16 desc[UR22][R10.64], R12 ;  /* 0x0000000c0a001986 */ /* 0x0003e2000c101516 */
[----:B0-----:R-:W-:Y:S01]  /*15140*/  ISETP.LT.AND P1, PT, R73, UR6, !P0 ;  /* 0x0000000649007c0c */ /* 0x001fe2000c721270 */
[----:B------:R-:W0:Y:S01]  /*15150*/  LDCU UR6, c[0x0][0x398] ;  /* 0x00007300ff0677ac */ /* 0x000e220008000800 */
[----:B---3--:R-:W-:Y:S01]  /*15160*/  ISETP.LT.AND P0, PT, R92, UR4, !P0 ;  /* 0x000000045c007c0c */ /* 0x008fe2000c701270 */
[----:B------:R-:W3:Y:S01]  /*15170*/  LDCU UR4, c[0x0][0x39c] ;  /* 0x00007380ff0477ac */ /* 0x000ee20008000800 */
[----:B-1----:R-:W-:Y:S01]  /*15180*/  IMAD.WIDE R10, R0, 0x2, R6 ;  /* 0x00000002000a7825 */ /* 0x002fe200078e0206 */
[----:B------:R-:W-:-:S08]  /*15190*/  PRMT R12, R75, 0x7632, R12 ;  /* 0x000076324b0c7816 */ /* 0x000fd0000000000c */
[----:B------:R1:W-:Y:S02]  /*151a0*/  @P1 STG.E.U16 desc[UR22][R10.64], R75 ;  /* 0x0000004b0a001986 */ /* 0x0003e4000c101516 */
[----:B-1----:R-:W-:-:S05]  /*151b0*/  IMAD.WIDE R10, R0, 0x2, R4 ;  /* 0x00000002000a7825 */ /* 0x002fca00078e0204 */
[----:B------:R1:W-:Y:S02]  /*151c0*/  @P0 STG.E.U16 desc[UR22][R10.64], R12 ;  /* 0x0000000c0a000986 */ /* 0x0003e4000c101516 */
[----:B-1----:R-:W-:-:S05]  /*151d0*/  VIADD R10, R65, 0x8 ;  /* 0x00000008410a7836 */ /* 0x002fca0000000000 */
[----:B---3--:R-:W-:Y:S01]  /*151e0*/  ISETP.GE.AND P0, PT, R10, UR4, PT ;  /* 0x000000040a007c0c */ /* 0x008fe2000bf06270 */
[----:B------:R-:W1:Y:S03]  /*151f0*/  LDCU UR4, c[0x0][0x398] ;  /* 0x00007300ff0477ac */ /* 0x000e660008000800 */
[----:B0-----:R-:W-:Y:S01]  /*15200*/  ISETP.LT.AND P1, PT, R66, UR6, !P0 ;  /* 0x0000000642007c0c */ /* 0x001fe2000c721270 */
[----:B------:R-:W0:Y:S01]  /*15210*/  LDCU UR6, c[0x0][0x398] ;  /* 0x00007300ff0677ac */ /* 0x000e220008000800 */
[----:B------:R-:W-:Y:S01]  /*15220*/  VIADD R0, R0, UR30 ;  /* 0x0000001e00007c36 */ /* 0x000fe20008000000 */
[----:B------:R-:W-:Y:S02]  /*15230*/  ISETP.LT.AND P2, PT, R74, UR9, !P0 ;  /* 0x000000094a007c0c */ /* 0x000fe4000c741270 */
[----:B------:R-:W-:Y:S01]  /*15240*/  PRMT R12, R91, 0x7610, R12 ;  /* 0x000076105b0c7816 */ /* 0x000fe2000000000c */
[----:B------:R-:W-:Y:S01]  /*15250*/  IMAD.WIDE R10, R0, 0x2, R8 ;  /* 0x00000002000a7825 */ /* 0x000fe200078e0208 */
[----:B------:R-:W3:Y:S01]  /*15260*/  LDL.S16 R91, [R1+0x228] ;  /* 0x00022800015b7983 */ /* 0x000ee20000100600 */
[----:B------:R-:W2:Y:S05]  /*15270*/  LDCU UR9, c[0x0][0x398] ;  /* 0x00007300ff0977ac */ /* 0x000eaa0008000800 */
[----:B------:R4:W-:Y:S01]  /*15280*/  @P1 STG.E.U16 desc[UR22][R10.64], R12 ;  /* 0x0000000c0a001986 */ /* 0x0009e2000c101516 */
[----:B-1----:R-:W-:Y:S01]  /*15290*/  ISETP.LT.AND P1, PT, R73, UR4, !P0 ;  /* 0x0000000449007c0c */ /* 0x002fe2000c721270 */
[----:B------:R-:W1:Y:S01]  /*152a0*/  LDCU UR4, c[0x0][0x39c] ;  /* 0x00007380ff0477ac */ /* 0x000e620008000800 */
[----:B0-----:R-:W-:Y:S01]  /*152b0*/  ISETP.LT.AND P0, PT, R92, UR6, !P0 ;  /* 0x000000065c007c0c */ /* 0x001fe2000c701270 */
[----:B------:R-:W0:Y:S01]  /*152c0*/  LDCU UR6, c[0x0][0x398] ;  /* 0x00007300ff0677ac */ /* 0x000e220008000800 */
[----:B----4-:R-:W-:Y:S01]  /*152d0*/  PRMT R12, R70, 0x7610, R12 ;  /* 0x00007610460c7816 */ /* 0x010fe2000000000c */
[C---:B------:R-:W-:Y:S01]  /*152e0*/  IMAD.WIDE R10, R0.reuse, 0x2, R2 ;  /* 0x00000002000a7825 */ /* 0x040fe200078e0202 */
[----:B------:R-:W4:Y:S04]  /*152f0*/  LDL.LU.S16 R70, [R1+0x22a] ;  /* 0x00022a0001467983 */ /* 0x000f280000300600 */
[----:B------:R0:W-:Y:S02]  /*15300*/  @P2 STG.E.U16 desc[UR22][R10.64], R12 ;  /* 0x0000000c0a002986 */ /* 0x0001e4000c101516 */
[----:B0-----:R-:W-:Y:S01]  /*15310*/  IMAD.WIDE R10, R0, 0x2, R6 ;  /* 0x00000002000a7825 */ /* 0x001fe200078e0206 */
[----:B------:R-:W-:-:S04]  /*15320*/  PRMT R12, R76, 0x7632, R12 ;  /* 0x000076324c0c7816 */ /* 0x000fc8000000000c */
[----:B------:R0:W-:Y:S02]  /*15330*/  @P1 STG.E.U16 desc[UR22][R10.64], R76 ;  /* 0x0000004c0a001986 */ /* 0x0001e4000c101516 */
[----:B0-----:R-:W-:-:S05]  /*15340*/  IMAD.WIDE R10, R0, 0x2, R4 ;  /* 0x00000002000a7825 */ /* 0x001fca00078e0204 */
[----:B------:R0:W-:Y:S02]  /*15350*/  @P0 STG.E.U16 desc[UR22][R10.64], R12 ;  /* 0x0000000c0a000986 */ /* 0x0001e4000c101516 */
[----:B0-----:R-:W-:-:S05]  /*15360*/  VIADD R10, R65, 0x9 ;  /* 0x00000009410a7836 */ /* 0x001fca0000000000 */
[----:B-1----:R-:W-:Y:S01]  /*15370*/  ISETP.GE.AND P0, PT, R10, UR4, PT ;  /* 0x000000040a007c0c */ /* 0x002fe2000bf06270 */
[----:B------:R-:W-:Y:S01]  /*15380*/  VIADD R0, R0, UR30 ;  /* 0x0000001e00007c36 */ /* 0x000fe20008000000 */
[----:B------:R-:W-:Y:S01]  /*15390*/  PRMT R12, R90, 0x7610, R12 ;  /* 0x000076105a0c7816 */ /* 0x000fe2000000000c */
[----:B------:R-:W0:Y:S01]  /*153a0*/  LDCU UR4, c[0x0][0x398] ;  /* 0x00007300ff0477ac */ /* 0x000e220008000800 */
[----:B------:R-:W-:Y:S01]  /*153b0*/  ISETP.LT.AND P1, PT, R66, UR6, !P0 ;  /* 0x0000000642007c0c */ /* 0x000fe2000c721270 */
[----:B------:R-:W-:Y:S01]  /*153c0*/  IMAD.WIDE R10, R0, 0x2, R8 ;  /* 0x00000002000a7825 */ /* 0x000fe200078e0208 */
[----:B------:R-:W5:Y:S01]  /*153d0*/  LDL.S16 R90, [R1+0x22c] ;  /* 0x00022c00015a7983 */ /* 0x000f620000100600 */
[----:B------:R-:W1:Y:S10]  /*153e0*/  LDCU UR6, c[0x0][0x398] ;  /* 0x00007300ff0677ac */ /* 0x000e740008000800 */
[----:B------:R2:W-:Y:S02]  /*153f0*/  @P1 STG.E.U16 desc[UR22][R10.64], R12 ;  /* 0x0000000c0a001986 */ /* 0x0005e4000c101516 */
[----:B--2---:R-:W-:-:S02]  /*15400*/  PRMT R12, R89, 0x7610, R12 ;  /* 0x00007610590c7816 */ /* 0x004fc4000000000c */
[----:B------:R-:W2:Y:S01]  /*15410*/  LDL.LU.S16 R89, [R1+0x22e] ;  /* 0x00022e0001597983 */ /* 0x000ea20000300600 */
[----:B0-----:R-:W-:Y:S01]  /*15420*/  ISETP.LT.AND P1, PT, R74, UR4, !P0 ;  /* 0x000000044a007c0c */ /* 0x001fe2000c721270 */
[----:B------:R-:W0:Y:S01]  /*15430*/  LDCU UR4, c[0x0][0x398] ;  /* 0x00007300ff0477ac */ /* 0x000e220008000800 */
[----:B------:R-:W-:-:S11]  /*15440*/  IMAD.WIDE R10, R0, 0x2, R2 ;  /* 0x00000002000a7825 */ /* 0x000fd600078e0202 */
[----:B------:R0:W-:Y:S01]  /*15450*/  @P1 STG.E.U16 desc[UR22][R10.64], R12 ;  /* 0x0000000c0a001986 */ /* 0x0001e2000c101516 */
[----:B-1----:R-:W-:Y:S01]  /*15460*/  ISETP.LT.AND P1, PT, R73, UR6, !P0 ;  /* 0x0000000649007c0c */ /* 0x002fe2000c721270 */
[----:B------:R-:W1:Y:S01]  /*15470*/  LDCU UR6, c[0x0][0x398] ;  /* 0x00007300ff0677ac */ /* 0x000e620008000800 */
[----:B0-----:R-:W-:Y:S01]  /*15480*/  ISETP.LT.AND P0, PT, R92, UR4, !P0 ;  /* 0x000000045c007c0c */ /* 0x001fe2000c701270 */
[----:B------:R-:W0:Y:S01]  /*15490*/  LDCU UR4, c[0x0][0x398] ;  /* 0x00007300ff0477ac */ /* 0x000e220008000800 */
[----:B------:R-:W-:Y:S01]  /*154a0*/  IMAD.WIDE R10, R0, 0x2, R6 ;  /* 0x00000002000a7825 */ /* 0x000fe200078e0206 */
[----:B------:R-:W-:-:S08]  /*154b0*/  PRMT R12, R77, 0x7632, R12 ;  /* 0x000076324d0c7816 */ /* 0x000fd0000000000c */
[----:B------:R0:W-:Y:S02]  /*154c0*/  @P1 STG.E.U16 desc[UR22][R10.64], R77 ;  /* 0x0000004d0a001986 */ /* 0x0001e4000c101516 */
[----:B0-----:R-:W-:-:S05]  /*154d0*/  IMAD.WIDE R10, R0, 0x2, R4 ;  /* 0x00000002000a7825 */ /* 0x001fca00078e0204 */
[----:B------:R0:W-:Y:S02]  /*154e0*/  @P0 STG.E.U16 desc[UR22][R10.64], R12 ;  /* 0x0000000c0a000986 */ /* 0x0001e4000c101516 */
[----:B0-----:R-:W-:-:S05]  /*154f0*/  VIADD R10, R65, 0xa ;  /* 0x0000000a410a7836 */ /* 0x001fca0000000000 */
[----:B------:R-:W-:Y:S01]  /*15500*/  ISETP.GE.AND P1, PT, R10, UR20, PT ;  /* 0x000000140a007c0c */ /* 0x000fe2000bf26270 */
[----:B------:R-:W-:Y:S01]  /*15510*/  VIADD R0, R0, UR30 ;  /* 0x0000001e00007c36 */ /* 0x000fe20008000000 */
[----:B------:R-:W0:Y:S02]  /*15520*/  LDCU UR20, c[0x0][0x398] ;  /* 0x00007300ff1477ac */ /* 0x000e240008000800 */
[----:B------:R-:W-:Y:S01]  /*15530*/  ISETP.LT.AND P0, PT, R66, UR40, !P1 ;  /* 0x0000002842007c0c */ /* 0x000fe2000cf01270 */
[----:B------:R-:W-:Y:S01]  /*15540*/  IMAD.WIDE R10, R0, 0x2, R8 ;  /* 0x00000002000a7825 */ /* 0x000fe200078e0208 */
[----:B---3--:R-:W-:Y:S01]  /*15550*/  PRMT R12, R91, 0x7610, R12 ;  /* 0x000076105b0c7816 */ /* 0x008fe2000000000c */
[----:B------:R-:W3:Y:S01]  /*15560*/  LDCU UR40, c[0x0][0x39c] ;  /* 0x00007380ff2877ac */ /* 0x000ee20008000800 */
[----:B------:R-:W3:Y:S09]  /*15570*/  LDL.S16 R91, [R1+0x230] ;  /* 0x00023000015b7983 */ /* 0x000ef20000100600 */
[----:B------:R4:W-:Y:S02]  /*15580*/  @P0 STG.E.U16 desc[UR22][R10.64], R12 ;  /* 0x0000000c0a000986 */ /* 0x0009e4000c101516 */
[----:B----4-:R-:W-:-:S02]  /*15590*/  PRMT R12, R70, 0x7610, R12 ;  /* 0x00007610460c7816 */ /* 0x010fc4000000000c */
[----:B------:R-:W4:Y:S01]  /*155a0*/  LDL.LU.S16 R70, [R1+0x232] ;  /* 0x0002320001467983 */ /* 0x000f220000300600 */
[----:B-----5:R-:W-:-:S03]  /*155b0*/  PRMT R15, R90, 0x7610, R15 ;  /* 0x000076105a0f7816 */ /* 0x020fc6000000000f */
[----:B------:R-:W5:Y:S01]  /*155c0*/  LDL.S16 R90, [R1+0x234] ;  /* 0x00023400015a7983 */ /* 0x000f620000100600 */
[----:B--2---:R-:W-:-:S03]  /*155d0*/  PRMT R14, R89, 0x7610, R14 ;  /* 0x00007610590e7816 */ /* 0x004fc6000000000e */
[----:B------:R-:W2:Y:S01]  /*155e0*/  LDL.LU.S16 R89, [R1+0x236] ;  /* 0x0002360001597983 */ /* 0x000ea20000300600 */
[----:B------:R-:W-:Y:S01]  /*155f0*/  ISETP.LT.AND P0, PT, R74, UR28, !P1 ;  /* 0x0000001c4a007c0c */ /* 0x000fe2000cf01270 */
[----:B------:R-:W-:Y:S01]  /*15600*/  VIADD R10, R65, 0xb ;  /* 0x0000000b410a7836 */ /* 0x000fe20000000000 */
[----:B------:R-:W-:Y:S01]  /*15610*/  ISETP.LT.AND P2, PT, R73, UR42, !P1 ;  /* 0x0000002a49007c0c */ /* 0x000fe2000cf41270 */
[----:B------:R-:W0:Y:S03]  /*15620*/  LDCU UR28, c[0x0][0x398] ;  /* 0x00007300ff1c77ac */ /* 0x000e260008000800 */
[----:B------:R-:W-:Y:S01]  /*15630*/  ISETP.GE.AND P5, PT, R10, UR43, PT ;  /* 0x0000002b0a007c0c */ /* 0x000fe2000bfa6270 */
[----:B------:R-:W-:Y:S01]  /*15640*/  IMAD.WIDE R10, R0, 0x2, R2 ;  /* 0x00000002000a7825 */ /* 0x000fe200078e0202 */
[----:B------:R-:W-:Y:S01]  /*15650*/  ISETP.LT.AND P1, PT, R92, UR38, !P1 ;  /* 0x000000265c007c0c */ /* 0x000fe2000cf21270 */
[----:B------:R-:W0:Y:S04]  /*15660*/  LDCU UR42, c[0x0][0x398] ;  /* 0x00007300ff2a77ac */ /* 0x000e280008000800 */
[----:B------:R0:W-:Y:S01]  /*15670*/  @P0 STG.E.U16 desc[UR22][R10.64], R12 ;  /* 0x0000000c0a000986 */ /* 0x0001e2000c101516 */
[----:B-1----:R-:W-:Y:S01]  /*15680*/  ISETP.LT.AND P6, PT, R66, UR6, !P5 ;  /* 0x0000000642007c0c */ /* 0x002fe2000efc1270 */
[----:B------:R-:W1:Y:S01]  /*15690*/  LDCU UR6, c[0x0][0x39c] ;  /* 0x00007380ff0677ac */ /* 0x000e620008000800 */
[----:B------:R-:W-:Y:S01]  /*156a0*/  ISETP.LT.AND P4, PT, R74, UR47, !P5 ;  /* 0x0000002f4a007c0c */ /* 0x000fe2000ef81270 */
[----:B------:R-:W1:Y:S01]  /*156b0*/  LDCU UR43, c[0x0][0x398] ;  /* 0x00007300ff2b77ac */ /* 0x000e620008000800 */
[----:B------:R-:W1:Y:S01]  /*156c0*/  LDCU UR38, c[0x0][0x398] ;  /* 0x00007300ff2677ac */ /* 0x000e620008000800 */
[----:B0-----:R-:W-:Y:S01]  /*156d0*/  IMAD.WIDE R10, R0, 0x2, R6 ;  /* 0x00000002000a7825 */ /* 0x001fe200078e0206 */
[----:B------:R-:W0:Y:S03]  /*156e0*/  LDCU UR47, c[0x0][0x398] ;  /* 0x00007300ff2f77ac */ /* 0x000e260008000800 */
[----:B------:R-:W-:Y:S01]  /*156f0*/  VIADD R12, R65, 0xc ;  /* 0x0000000c410c7836 */ /* 0x000fe20000000000 */
[----:B------:R1:W-:Y:S01]  /*15700*/  @P2 STG.E.U16 desc[UR22][R10.64], R78 ;  /* 0x0000004e0a002986 */ /* 0x0003e2000c101516 */
[----:B------:R-:W-:Y:S01]  /*15710*/  ISETP.LT.AND P2, PT, R73, UR32, !P5 ;  /* 0x0000002049007c0c */ /* 0x000fe2000ef41270 */
[----:B------:R-:W0:Y:S02]  /*15720*/  LDCU UR32, c[0x0][0x398] ;  /* 0x00007300ff2077ac */ /* 0x000e240008000800 */
[----:B------:R-:W-:Y:S01]  /*15730*/  ISETP.GE.AND P0, PT, R12, UR77, PT ;  /* 0x0000004d0c007c0c */ /* 0x000fe2000bf06270 */
[----:B-1----:R-:W-:Y:S01]  /*15740*/  IMAD.WIDE R10, R0, 0x2, R4 ;  /* 0x00000002000a7825 */ /* 0x002fe200078e0204 */
[----:B------:R-:W-:Y:S01]  /*15750*/  ISETP.LT.AND P5, PT, R92, UR36, !P5 ;  /* 0x000000245c007c0c */ /* 0x000fe2000efa1270 */
[----:B------:R-:W1:Y:S02]  /*15760*/  LDCU UR36, c[0x0][0x398] ;  /* 0x00007300ff2477ac */ /* 0x000e640008000800 */
[----:B------:R-:W-:Y:S01]  /*15770*/  VIADD R0, R0, UR30 ;  /* 0x0000001e00007c36 */ /* 0x000fe20008000000 */
[----:B------:R0:W-:Y:S01]  /*15780*/  @P1 STG.E.U16 desc[UR22][R10.64], R13 ;  /* 0x0000000d0a001986 */ /* 0x0001e2000c101516 */
[----:B------:R-:W1:Y:S02]  /*15790*/  LDCU UR77, c[0x0][0x398] ;  /* 0x00007300ff4d77ac */ /* 0x000e640008000800 */
[----:B0-----:R-:W-:-:S04]  /*157a0*/  IMAD.WIDE R12, R0, 0x2, R8 ;  /* 0x00000002000c7825 */ /* 0x001fc800078e0208 */
[C---:B------:R-:W-:Y:S01]  /*157b0*/  IMAD.WIDE R10, R0.reuse, 0x2, R2 ;  /* 0x00000002000a7825 */ /* 0x040fe200078e0202 */
[----:B------:R-:W-:Y:S04]  /*157c0*/  @P6 STG.E.U16 desc[UR22][R12.64], R15 ;  /* 0x0000000f0c006986 */ /* 0x000fe8000c101516 */
[----:B------:R0:W-:Y:S02]  /*157d0*/  @P4 STG.E.U16 desc[UR22][R10.64], R14 ;  /* 0x0000000e0a004986 */ /* 0x0001e4000c101516 */
[----:B0-----:R-:W-:-:S04]  /*157e0*/  IMAD.WIDE R10, R0, 0x2, R6 ;  /* 0x00000002000a7825 */ /* 0x001fc800078e0206 */
[C---:B------:R-:W-:Y:S01]  /*157f0*/  IMAD.WIDE R14, R0.reuse, 0x2, R4 ;  /* 0x00000002000e7825 */ /* 0x040fe200078e0204 */
[----:B------:R0:W-:Y:S02]  /*15800*/  @P2 STG.E.U16 desc[UR22][R10.64], R79 ;  /* 0x0000004f0a002986 */ /* 0x0001e4000c101516 */
[----:B0-----:R-:W-:Y:S01]  /*15810*/  PRMT R11, R79, 0x7632, R11 ;  /* 0x000076324f0b7816 */ /* 0x001fe2000000000b */
[----:B------:R-:W-:-:S04]  /*15820*/  VIADD R10, R0, UR30 ;  /* 0x0000001e000a7c36 */ /* 0x000fc80008000000 */
[----:B------:R4:W-:Y:S01]  /*15830*/  @P5 STG.E.U16 desc[UR22][R14.64], R11 ;  /* 0x0000000b0e005986 */ /* 0x0009e2000c101516 */
[----:B---3--:R-:W-:-:S03]  /*15840*/  PRMT R0, R91, 0x7610, R0 ;  /* 0x000076105b007816 */ /* 0x008fc60000000000 */
[----:B------:R-:W3:Y:S01]  /*15850*/  LDL.S16 R91, [R1+0x238] ;  /* 0x00023800015b7983 */ /* 0x000ee20000100600 */
[----:B----4-:R-:W-:-:S03]  /*15860*/  PRMT R11, R70, 0x7610, R11 ;  /* 0x00007610460b7816 */ /* 0x010fc6000000000b */
[----:B------:R-:W4:Y:S01]  /*15870*/  LDL.LU.S16 R70, [R1+0x23a] ;  /* 0x00023a0001467983 */ /* 0x000f220000300600 */
[----:B-----5:R-:W-:-:S03]  /*15880*/  PRMT R68, R90, 0x7610, R68 ;  /* 0x000076105a447816 */ /* 0x020fc60000000044 */
[----:B------:R-:W5:Y:S01]  /*15890*/  LDL.S16 R90, [R1+0x23c] ;  /* 0x00023c00015a7983 */ /* 0x000f620000100600 */
[----:B--2---:R-:W-:-:S03]  /*158a0*/  PRMT R67, R89, 0x7610, R67 ;  /* 0x0000761059437816 */ /* 0x004fc60000000043 */
[----:B------:R-:W2:Y:S01]  /*158b0*/  LDL.LU.S16 R89, [R1+0x23e] ;  /* 0x00023e0001597983 */ /* 0x000ea20000300600 */
[----:B------:R-:W-:Y:S01]  /*158c0*/  ISETP.LT.AND P3, PT, R66, UR76, !P0 ;  /* 0x0000004c42007c0c */ /* 0x000fe2000c761270 */
[----:B------:R-:W-:Y:S01]  /*158d0*/  VIADD R12, R65, 0xd ;  /* 0x0000000d410c7836 */ /* 0x000fe20000000000 */
[----:B------:R-:W-:Y:S02]  /*158e0*/  ISETP.LT.AND P6, PT, R74, UR51, !P0 ;  /* 0x000000334a007c0c */ /* 0x000fe4000c7c1270 */
[----:B------:R-:W-:Y:S01]  /*158f0*/  ISETP.LT.AND P1, PT, R73, UR58, !P0 ;  /* 0x0000003a49007c0c */ /* 0x000fe2000c721270 */
[----:B------:R-:W-:Y:S01]  /*15900*/  IMAD.WIDE R14, R10, 0x2, R2 ;  /* 0x000000020a0e7825 */ /* 0x000fe200078e0202 */
[----:B------:R-:W-:Y:S01]  /*15910*/  ISETP.GE.AND P4, PT, R12, UR10, PT ;  /* 0x0000000a0c007c0c */ /* 0x000fe2000bf86270 */
[----:B------:R-:W0:Y:S02]  /*15920*/  LDCU UR76, c[0x0][0x39c] ;  /* 0x00007380ff4c77ac */ /* 0x000e240008000800 */
[----:B------:R-:W-:Y:S01]  /*15930*/  IMAD.WIDE R12, R10, 0x2, R8 ;  /* 0x000000020a0c7825 */ /* 0x000fe200078e0208 */
[----:B------:R-:W-:Y:S01]  /*15940*/  ISETP.LT.AND P0, PT, R92, UR63, !P0 ;  /* 0x0000003f5c007c0c */ /* 0x000fe2000c701270 */
[----:B------:R-:W0:Y:S03]  /*15950*/  LDCU UR51, c[0x0][0x398] ;  /* 0x00007300ff3377ac */ /* 0x000e260008000800 */
[----:B------:R1:W-:Y:S01]  /*15960*/  @P3 STG.E.U16 desc[UR22][R12.64], R0 ;  /* 0x000000000c003986 */ /* 0x0003e2000c101516 */
[----:B------:R-:W-:Y:S01]  /*15970*/  ISETP.LT.AND P2, PT, R66, UR55, !P4 ;  /* 0x0000003742007c0c */ /* 0x000fe2000e741270 */
[----:B------:R-:W0:Y:S01]  /*15980*/  LDCU UR58, c[0x0][0x398] ;  /* 0x00007300ff3a77ac */ /* 0x000e220008000800 */
[----:B------:R-:W-:Y:S01]  /*15990*/  ISETP.LT.AND P5, PT, R74, UR50, !P4 ;  /* 0x000000324a007c0c */ /* 0x000fe2000e7a1270 */
[----:B------:R0:W-:Y:S01]  /*159a0*/  @P6 STG.E.U16 desc[UR22][R14.64], R11 ;  /* 0x0000000b0e006986 */ /* 0x0001e2000c101516 */
[----:B------:R-:W2:Y:S01]  /*159b0*/  LDCU UR63, c[0x0][0x398] ;  /* 0x00007300ff3f77ac */ /* 0x000ea20008000800 */
[----:B------:R-:W2:Y:S01]  /*159c0*/  LDCU UR10, c[0x0][0x398] ;  /* 0x00007300ff0a77ac */ /* 0x000ea20008000800 */
[----:B-1----:R-:W-:-:S02]  /*159d0*/  VIADD R0, R65, 0xe ;  /* 0x0000000e41007836 */ /* 0x002fc40000000000 */
[----:B------:R-:W-:Y:S01]  /*159e0*/  IMAD.WIDE R12, R10, 0x2, R6 ;  /* 0x000000020a0c7825 */ /* 0x000fe200078e0206 */
[----:B------:R-:W-:Y:S01]  /*159f0*/  ISETP.LT.AND P3, PT, R73, UR9, !P4 ;  /* 0x0000000949007c0c */ /* 0x000fe2000e761270 */
[----:B------:R-:W1:Y:S01]  /*15a00*/  LDCU UR55, c[0x0][0x39c] ;  /* 0x00007380ff3777ac */ /* 0x000e620008000800 */
[----:B------:R-:W-:Y:S01]  /*15a10*/  ISETP.GE.AND P6, PT, R0, UR18, PT ;  /* 0x0000001200007c0c */ /* 0x000fe2000bfc6270 */
[C---:B------:R-:W-:Y:S01]  /*15a20*/  VIADD R0, R10.reuse, UR30 ;  /* 0x0000001e0a007c36 */ /* 0x040fe20008000000 */
[----:B------:R1:W-:Y:S01]  /*15a30*/  @P1 STG.E.U16 desc[UR22][R12.64], R80 ;  /* 0x000000500c001986 */ /* 0x0003e2000c101516 */
[----:B0-----:R-:W-:Y:S01]  /*15a40*/  IMAD.WIDE R14, R10, 0x2, R4 ;  /* 0x000000020a0e7825 */ /* 0x001fe200078e0204 */
[----:B------:R-:W-:Y:S01]  /*15a50*/  ISETP.LT.AND P4, PT, R92, UR56, !P4 ;  /* 0x000000385c007c0c */ /* 0x000fe2000e781270 */
[----:B------:R-:W0:Y:S02]  /*15a60*/  LDCU UR50, c[0x0][0x398] ;  /* 0x00007300ff3277ac */ /* 0x000e240008000800 */
[C---:B------:R-:W-:Y:S01]  /*15a70*/  IMAD.WIDE R10, R0.reuse, 0x2, R2 ;  /* 0x00000002000a7825 */ /* 0x040fe200078e0202 */
[----:B------:R0:W-:Y:S01]  /*15a80*/  @P0 STG.E.U16 desc[UR22][R14.64], R69 ;  /* 0x000000450e000986 */ /* 0x0001e2000c101516 */
[----:B------:R-:W2:Y:S01]  /*15a90*/  LDCU UR9, c[0x0][0x398] ;  /* 0x00007300ff0977ac */ /* 0x000ea20008000800 */
[----:B------:R-:W2:Y:S01]  /*15aa0*/  LDCU UR18, c[0x0][0x398] ;  /* 0x00007300ff1277ac */ /* 0x000ea20008000800 */
[----:B-1----:R-:W-:Y:S01]  /*15ab0*/  IMAD.WIDE R12, R0, 0x2, R8 ;  /* 0x00000002000c7825 */ /* 0x002fe200078e0208 */
[----:B------:R-:W-:Y:S01]  /*15ac0*/  ISETP.LT.AND P1, PT, R66, UR72, !P6 ;  /* 0x0000004842007c0c */ /* 0x000fe2000f721270 */
[----:B------:R-:W1:Y:S03]  /*15ad0*/  LDCU UR56, c[0x0][0x398] ;  /* 0x00007300ff3877ac */ /* 0x000e660008000800 */
[----:B------:R5:W-:Y:S01]  /*15ae0*/  @P2 STG.E.U16 desc[UR22][R12.64], R68 ;  /* 0x000000440c002986 */ /* 0x000be2000c101516 */
[----:B0-----:R-:W-:Y:S01]  /*15af0*/  IMAD.WIDE R14, R0, 0x2, R4 ;  /* 0x00000002000e7825 */ /* 0x001fe200078e0204 */
[----:B------:R-:W-:Y:S01]  /*15b00*/  ISETP.LT.AND P0, PT, R74, UR53, !P6 ;  /* 0x000000354a007c0c */ /* 0x000fe2000f701270 */
[----:B------:R-:W0:Y:S01]  /*15b10*/  LDCU UR72, c[0x0][0x39c] ;  /* 0x00007380ff4877ac */ /* 0x000e220008000800 */
[----:B------:R0:W-:Y:S01]  /*15b20*/  @P5 STG.E.U16 desc[UR22][R10.64], R67 ;  /* 0x000000430a005986 */ /* 0x0001e2000c101516 */
[----:B-----5:R-:W-:Y:S01]  /*15b30*/  PRMT R68, R90, 0x7610, R68 ;  /* 0x000076105a447816 */ /* 0x020fe20000000044 */
[----:B0-----:R-:W-:-:S04]  /*15b40*/  IMAD.WIDE R10, R0, 0x2, R6 ;  /* 0x00000002000a7825 */ /* 0x001fc800078e0206 */
[----:B------:R-:W-:Y:S01]  /*15b50*/  VIADD R12, R65, 0xf ;  /* 0x0000000f410c7836 */ /* 0x000fe20000000000 */
[----:B------:R0:W-:Y:S01]  /*15b60*/  @P3 STG.E.U16 desc[UR22][R10.64], R81 ;  /* 0x000000510a003986 */ /* 0x0001e2000c101516 */
[----:B------:R-:W-:Y:S01]  /*15b70*/  ISETP.LT.AND P2, PT, R73, UR49, !P6 ;  /* 0x0000003149007c0c */ /* 0x000fe2000f741270 */
[----:B------:R-:W5:Y:S01]  /*15b80*/  LDCU UR53, c[0x0][0x398] ;  /* 0x00007300ff3577ac */ /* 0x000f620008000800 */
[----:B0-----:R-:W-:Y:S01]  /*15b90*/  PRMT R11, R81, 0x7632, R11 ;  /* 0x00007632510b7816 */ /* 0x001fe2000000000b */
[----:B------:R-:W-:Y:S01]  /*15ba0*/  VIADD R10, R0, UR30 ;  /* 0x0000001e000a7c36 */ /* 0x000fe20008000000 */
[----:B---3--:R-:W-:Y:S01]  /*15bb0*/  PRMT R0, R91, 0x7610, R0 ;  /* 0x000076105b007816 */ /* 0x008fe20000000000 */
[----:B------:R-:W0:Y:S01]  /*15bc0*/  LDCU UR49, c[0x0][0x398] ;  /* 0x00007300ff3177ac */ /* 0x000e220008000800 */
[----:B------:R-:W3:Y:S04]  /*15bd0*/  LDL.S16 R91, [R1+0x240] ;  /* 0x00024000015b7983 */ /* 0x000ee80000100600 */
[----:B------:R4:W-:Y:S01]  /*15be0*/  @P4 STG.E.U16 desc[UR22][R14.64], R11 ;  /* 0x0000000b0e004986 */ /* 0x0009e2000c101516 */
[----:B--2---:R-:W-:-:S02]  /*15bf0*/  PRMT R67, R89, 0x7610, R67 ;  /* 0x0000761059437816 */ /* 0x004fc40000000043 */
[----:B----4-:R-:W-:Y:S02]  /*15c00*/  PRMT R11, R70, 0x7610, R11 ;  /* 0x00007610460b7816 */ /* 0x010fe4000000000b */
[----:B------:R-:W2:Y:S04]  /*15c10*/  LDL.LU.S16 R70, [R1+0x242] ;  /* 0x0002420001467983 */ /* 0x000ea80000300600 */
[----:B------:R-:W4:Y:S04]  /*15c20*/  LDL.S16 R90, [R1+0x244] ;  /* 0x00024400015a7983 */ /* 0x000f280000100600 */
[----:B------:R-:W5:Y:S01]  /*15c30*/  LDL.LU.S16 R89, [R1+0x246] ;  /* 0x0002460001597983 */ /* 0x000f620000300600 */
[----:B------:R-:W-:Y:S01]  /*15c40*/  ISETP.GE.AND P5, PT, R12, UR70, PT ;  /* 0x000000460c007c0c */ /* 0x000fe2000bfa6270 */
[----:B------:R-:W-:Y:S01]  /*15c50*/  IMAD.WIDE R12, R10, 0x2, R8 ;  /* 0x000000020a0c7825 */ /* 0x000fe200078e0208 */
[----:B------:R-:W-:Y:S01]  /*15c60*/  ISETP.LT.AND P6, PT, R92, UR54, !P6 ;  /* 0x000000365c007c0c */ /* 0x000fe2000f7c1270 */
[----:B------:R-:W0:Y:S02]  /*15c70*/  LDCU UR54, c[0x0][0x398] ;  /* 0x00007300ff3677ac */ /* 0x000e240008000800 */
[----:B------:R-:W-:Y:S01]  /*15c80*/  IMAD.WIDE R14, R10, 0x2, R2 ;  /* 0x000000020a0e7825 */ /* 0x000fe200078e0202 */
[----:B------:R1:W-:Y:S01]  /*15c90*/  @P1 STG.E.U16 desc[UR22][R12.64], R0 ;  /* 0x000000000c001986 */ /* 0x0003e2000c101516 */
[----:B------:R-:W-:Y:S01]  /*15ca0*/  ISETP.LT.AND P3, PT, R66, UR48, !P5 ;  /* 0x0000003042007c0c */ /* 0x000fe2000ef61270 */
[----:B------:R-:W0:Y:S01]  /*15cb0*/  LDCU UR48, c[0x0][0x39c] ;  /* 0x00007380ff3077ac */ /* 0x000e220008000800 */
[----:B------:R-:W-:Y:S01]  /*15cc0*/  ISETP.LT.AND P4, PT, R74, UR34, !P5 ;  /* 0x000000224a007c0c */ /* 0x000fe2000ef81270 */
[----:B------:R0:W-:Y:S01]  /*15cd0*/  @P0 STG.E.U16 desc[UR22][R14.64], R11 ;  /* 0x0000000b0e000986 */ /* 0x0001e2000c101516 */
[----:B------:R-:W-:Y:S01]  /*15ce0*/  PRMT R69, R82, 0x7632, R69 ;  /* 0x0000763252457816 */ /* 0x000fe20000000045 */
        /* <DEDUP_REMOVED lines=13> */
[----:B------:R-:W2:Y:S02]  /*15dc0*/  LDCU UR14, c[0x0][0x398] ;  /* 0x00007300ff0e77ac */ /* 0x000ea40008000800 */
[----:B-1----:R-:W-:Y:S01]  /*15dd0*/  IMAD.WIDE R12, R0, 0x2, R8 ;  /* 0x00000002000c7825 */ /* 0x002fe200078e0208 */
[----:B------:R-:W-:Y:S01]  /*15de0*/  ISETP.LT.AND P2, PT, R66, UR75, !P0 ;  /* 0x0000004b42007c0c */ /* 0x000fe2000c741270 */
[----:B------:R-:W1:Y:S03]  /*15df0*/  LDCU UR75, c[0x0][0x39c] ;  /* 0x00007380ff4b77ac */ /* 0x000e660008000800 */
[----:B------:R-:W-:Y:S01]  /*15e00*/  @P3 STG.E.U16 desc[UR22][R12.64], R68 ;  /* 0x000000440c003986 */ /* 0x000fe2000c101516 */
[----:B------:R-:W1:Y:S03]  /*15e10*/  LDCU UR45, c[0x0][0x398] ;  /* 0x00007300ff2d77ac */ /* 0x000e660008000800 */
[----:B------:R1:W-:Y:S01]  /*15e20*/  @P4 STG.E.U16 desc[UR22][R10.64], R67 ;  /* 0x000000430a004986 */ /* 0x0003e2000c101516 */
[----:B0-----:R-:W-:-:S04]  /*15e30*/  IMAD.WIDE R14, R0, 0x2, R4 ;  /* 0x00000002000e7825 */ /* 0x001fc800078e0204 */
[----:B-1----:R-:W-:-:S05]  /*15e40*/  IMAD.WIDE R10, R0, 0x2, R6 ;  /* 0x00000002000a7825 */ /* 0x002fca00078e0206 */
[----:B------:R0:W-:Y:S02]  /*15e50*/  @P1 STG.E.U16 desc[UR22][R10.64], R83 ;  /* 0x000000530a001986 */ /* 0x0001e4000c101516 */
[----:B0-----:R-:W-:Y:S01]  /*15e60*/  PRMT R11, R83, 0x7632, R11 ;  /* 0x00007632530b7816 */ /* 0x001fe2000000000b */
[----:B------:R-:W-:-:S04]  /*15e70*/  VIADD R10, R0, UR30 ;  /* 0x0000001e000a7c36 */ /* 0x000fc80008000000 */
[----:B------:R2:W-:Y:S01]  /*15e80*/  @P5 STG.E.U16 desc[UR22][R14.64], R11 ;  /* 0x0000000b0e005986 */ /* 0x0005e2000c101516 */
[----:B---3--:R-:W-:-:S03]  /*15e90*/  PRMT R0, R91, 0x7610, R0 ;  /* 0x000076105b007816 */ /* 0x008fc60000000000 */
[----:B------:R-:W3:Y:S01]  /*15ea0*/  LDL.S16 R91, [R1+0x248] ;  /* 0x00024800015b7983 */ /* 0x000ee20000100600 */
[----:B--2---:R-:W-:-:S03]  /*15eb0*/  PRMT R11, R70, 0x7610, R11 ;  /* 0x00007610460b7816 */ /* 0x004fc6000000000b */
[----:B------:R-:W2:Y:S01]  /*15ec0*/  LDL.LU.S16 R70, [R1+0x24a] ;  /* 0x00024a0001467983 */ /* 0x000ea20000300600 */
[----:B----4-:R-:W-:-:S03]  /*15ed0*/  PRMT R68, R90, 0x7610, R68 ;  /* 0x000076105a447816 */ /* 0x010fc60000000044 */
[----:B------:R-:W4:Y:S01]  /*15ee0*/  LDL.S16 R90, [R1+0x24c] ;  /* 0x00024c00015a7983 */ /* 0x000f220000100600 */
[----:B-----5:R-:W-:-:S03]  /*15ef0*/  PRMT R67, R89, 0x7610, R67 ;  /* 0x0000761059437816 */ /* 0x020fc60000000043 */
[----:B------:R-:W5:Y:S01]  /*15f00*/  LDL.LU.S16 R89, [R1+0x24e] ;  /* 0x00024e0001597983 */ /* 0x000f620000300600 */
        /* <DEDUP_REMOVED lines=8> */
[----:B------:R-:W1:Y:S03]  /*15f90*/  LDCU UR71, c[0x0][0x398] ;  /* 0x00007300ff4777ac */ /* 0x000e660008000800 */
[----:B------:R0:W-:Y:S01]  /*15fa0*/  @P2 STG.E.U16 desc[UR22][R12.64], R0 ;  /* 0x000000000c002986 */ /* 0x0001e2000c101516 */
[----:B------:R-:W-:Y:S01]  /*15fb0*/  ISETP.LT.AND P1, PT, R66, UR74, !P4 ;  /* 0x0000004a42007c0c */ /* 0x000fe2000e721270 */
[----:B------:R-:W1:Y:S01]  /*15fc0*/  LDCU UR74, c[0x0][0x39c] ;  /* 0x00007380ff4a77ac */ /* 0x000e620008000800 */
[----:B------:R-:W-:Y:S01]  /*15fd0*/  ISETP.LT.AND P5, PT, R74, UR39, !P4 ;  /* 0x000000274a007c0c */ /* 0x000fe2000e7a1270 */
[----:B------:R1:W-:Y:S01]  /*15fe0*/  @P6 STG.E.U16 desc[UR22][R14.64], R11 ;  /* 0x0000000b0e006986 */ /* 0x0003e2000c101516 */
[----:B------:R-:W-:Y:S01]  /*15ff0*/  PRMT R69, R84, 0x7632, R69 ;  /* 0x0000763254457816 */ /* 0x000fe20000000045 */
[----:B------:R-:W2:Y:S01]  /*16000*/  LDCU UR46, c[0x0][0x398] ;  /* 0x00007300ff2e77ac */ /* 0x000ea20008000800 */
[----:B------:R-:W2:Y:S01]  /*16010*/  LDCU UR65, c[0x0][0x398] ;  /* 0x00007300ff4177ac */ /* 0x000ea20008000800 */
[----:B0-----:R-:W-:-:S02]  /*16020*/  VIADD R0, R65, 0x12 ;  /* 0x0000001241007836 */ /* 0x001fc40000000000 */
[----:B------:R-:W-:Y:S01]  /*16030*/  IMAD.WIDE R12, R10, 0x2, R6 ;  /* 0x000000020a0c7825 */ /* 0x000fe200078e0206 */
[----:B------:R-:W-:Y:S01]  /*16040*/  ISETP.LT.AND P2, PT, R73, UR26, !P4 ;  /* 0x0000001a49007c0c */ /* 0x000fe2000e741270 */
[----:B------:R-:W0:Y:S01]  /*16050*/  LDCU UR39, c[0x0][0x398] ;  /* 0x00007300ff2777ac */ /* 0x000e220008000800 */
[----:B------:R-:W-:Y:S01]  /*16060*/  ISETP.GE.AND P6, PT, R0, UR37, PT ;  /* 0x0000002500007c0c */ /* 0x000fe2000bfc6270 */
[C---:B------:R-:W-:Y:S01]  /*16070*/  VIADD R0, R10.reuse, UR30 ;  /* 0x0000001e0a007c36 */ /* 0x040fe20008000000 */
[----:B------:R0:W-:Y:S01]  /*16080*/  @P3 STG.E.U16 desc[UR22][R12.64], R84 ;  /* 0x000000540c003986 */ /* 0x0001e2000c101516 */
[----:B-1----:R-:W-:Y:S01]  /*16090*/  IMAD.WIDE R14, R10, 0x2, R4 ;  /* 0x000000020a0e7825 */ /* 0x002fe200078e0204 */
[----:B------:R-:W-:Y:S01]  /*160a0*/  ISETP.LT.AND P4, PT, R92, UR64, !P4 ;  /* 0x000000405c007c0c */ /* 0x000fe2000e781270 */
[----:B------:R-:W1:Y:S02]  /*160b0*/  LDCU UR26, c[0x0][0x398] ;  /* 0x00007300ff1a77ac */ /* 0x000e640008000800 */
[C---:B------:R-:W-:Y:S01]  /*160c0*/  IMAD.WIDE R10, R0.reuse, 0x2, R2 ;  /* 0x00000002000a7825 */ /* 0x040fe200078e0202 */
[----:B------:R1:W-:Y:S01]  /*160d0*/  @P0 STG.E.U16 desc[UR22][R14.64], R69 ;  /* 0x000000450e000986 */ /* 0x0003e2000c101516 */
[----:B------:R-:W2:Y:S02]  /*160e0*/  LDCU UR37, c[0x0][0x398] ;  /* 0x00007300ff2577ac */ /* 0x000ea40008000800 */
[----:B0-----:R-:W-:Y:S01]  /*160f0*/  IMAD.WIDE R12, R0, 0x2, R8 ;  /* 0x00000002000c7825 */ /* 0x001fe200078e0208 */
[----:B------:R-:W-:Y:S01]  /*16100*/  ISETP.LT.AND P3, PT, R66, UR35, !P6 ;  /* 0x0000002342007c0c */ /* 0x000fe2000f761270 */
[----:B------:R-:W0:Y:S03]  /*16110*/  LDCU UR35, c[0x0][0x39c] ;  /* 0x00007380ff2377ac */ /* 0x000e260008000800 */
[----:B------:R-:W-:Y:S01]  /*16120*/  @P1 STG.E.U16 desc[UR22][R12.64], R68 ;  /* 0x000000440c001986 */ /* 0x000fe2000c101516 */
[----:B------:R-:W0:Y:S03]  /*16130*/  LDCU UR64, c[0x0][0x398] ;  /* 0x00007300ff4077ac */ /* 0x000e260008000800 */
[----:B------:R0:W-:Y:S01]  /*16140*/  @P5 STG.E.U16 desc[UR22][R10.64], R67 ;  /* 0x000000430a005986 */ /* 0x0001e2000c101516 */
[----:B-1----:R-:W-:-:S04]  /*16150*/  IMAD.WIDE R14, R0, 0x2, R4 ;  /* 0x00000002000e7825 */ /* 0x002fc800078e0204 */
[----:B0-----:R-:W-:-:S05]  /*16160*/  IMAD.WIDE R10, R0, 0x2, R6 ;  /* 0x00000002000a7825 */ /* 0x001fca00078e0206 */
[----:B------:R0:W-:Y:S02]  /*16170*/  @P2 STG.E.U16 desc[UR22][R10.64], R85 ;  /* 0x000000550a002986 */ /* 0x0001e4000c101516 */
[----:B0-----:R-:W-:Y:S01]  /*16180*/  VIADD R10, R0, UR30 ;  /* 0x0000001e000a7c36 */ /* 0x001fe20008000000 */
[----:B---3--:R-:W-:Y:S02]  /*16190*/  PRMT R0, R91, 0x7610, R0 ;  /* 0x000076105b007816 */ /* 0x008fe40000000000 */
[----:B------:R-:W3:Y:S01]  /*161a0*/  LDL.S16 R91, [R1+0x250] ;  /* 0x00025000015b7983 */ /* 0x000ee20000100600 */
[----:B-----5:R-:W-:-:S03]  /*161b0*/  PRMT R67, R89, 0x7610, R67 ;  /* 0x0000761059437816 */ /* 0x020fc60000000043 */
[----:B------:R-:W5:Y:S01]  /*161c0*/  LDL.LU.S16 R89, [R1+0x252] ;  /* 0x0002520001597983 */ /* 0x000f620000300600 */
[----:B------:R-:W-:Y:S01]  /*161d0*/  VIADD R12, R65, 0x13 ;  /* 0x00000013410c7836 */ /* 0x000fe20000000000 */
[----:B------:R-:W-:Y:S01]  /*161e0*/  ISETP.LT.AND P0, PT, R74, UR66, !P6 ;  /* 0x000000424a007c0c */ /* 0x000fe2000f701270 */
[----:B------:R-:W0:Y:S01]  /*161f0*/  LDCU UR66, c[0x0][0x398] ;  /* 0x00007300ff4277ac */ /* 0x000e220008000800 */
[----:B------:R-:W-:Y:S02]  /*16200*/  PRMT R11, R85, 0x7632, R11 ;  /* 0x00007632550b7816 */ /* 0x000fe4000000000b */
[----:B------:R-:W-:Y:S01]  /*16210*/  ISETP.GE.AND P5, PT, R12, UR62, PT ;  /* 0x0000003e0c007c0c */ /* 0x000fe2000bfa6270 */
[----:B------:R-:W-:Y:S01]  /*16220*/  IMAD.WIDE R12, R10, 0x2, R8 ;  /* 0x000000020a0c7825 */ /* 0x000fe200078e0208 */
[----:B------:R-:W-:Y:S01]  /*16230*/  ISETP.LT.AND P1, PT, R73, UR68, !P6 ;  /* 0x0000004449007c0c */ /* 0x000fe2000f721270 */
[----:B------:R2:W-:Y:S01]  /*16240*/  @P4 STG.E.U16 desc[UR22][R14.64], R11 ;  /* 0x0000000b0e004986 */ /* 0x0005e2000c101516 */
[----:B------:R-:W-:Y:S01]  /*16250*/  ISETP.LT.AND P6, PT, R92, UR24, !P6 ;  /* 0x000000185c007c0c */ /* 0x000fe2000f7c1270 */
[----:B------:R-:W1:Y:S02]  /*16260*/  LDCU UR68, c[0x0][0x398] ;  /* 0x00007300ff4477ac */ /* 0x000e640008000800 */
[----:B------:R0:W-:Y:S01]  /*16270*/  @P3 STG.E.U16 desc[UR22][R12.64], R0 ;  /* 0x000000000c003986 */ /* 0x0001e2000c101516 */
[----:B------:R-:W-:Y:S01]  /*16280*/  ISETP.LT.AND P2, PT, R66, UR60, !P5 ;  /* 0x0000003c42007c0c */ /* 0x000fe2000ef41270 */
[----:B------:R-:W1:Y:S01]  /*16290*/  LDCU UR60, c[0x0][0x39c] ;  /* 0x00007380ff3c77ac */ /* 0x000e620008000800 */
[----:B------:R-:W-:-:S02]  /*162a0*/  ISETP.LT.AND P4, PT, R74, UR73, !P5 ;  /* 0x000000494a007c0c */ /* 0x000fc4000ef81270 */
[----:B----4-:R-:W-:Y:S01]  /*162b0*/  PRMT R68, R90, 0x7610, R68 ;  /* 0x000076105a447816 */ /* 0x010fe20000000044 */
[----:B------:R-:W4:Y:S01]  /*162c0*/  LDCU UR24, c[0x0][0x398] ;  /* 0x00007300ff1877ac */ /* 0x000f220008000800 */
[----:B--2---:R-:W-:Y:S01]  /*162d0*/  PRMT R11, R70, 0x7610, R11 ;  /* 0x00007610460b7816 */ /* 0x004fe2000000000b */
[----:B------:R-:W-:Y:S01]  /*162e0*/  IMAD.WIDE R14, R10, 0x2, R2 ;  /* 0x000000020a0e7825 */ /* 0x000fe200078e0202 */
[----:B------:R-:W2:Y:S01]  /*162f0*/  LDL.S16 R70, [R1+0x254] ;  /* 0x0002540001467983 */ /* 0x000ea20000100600 */
[----:B------:R-:W-:Y:S01]  /*16300*/  PRMT R69, R86, 0x7632, R69 ;  /* 0x0000763256457816 */ /* 0x000fe20000000045 */
[----:B------:R-:W1:Y:S01]  /*16310*/  LDCU UR62, c[0x0][0x398] ;  /* 0x00007300ff3e77ac */ /* 0x000e620008000800 */
[----:B0-----:R-:W-:Y:S01]  /*16320*/  VIADD R0, R65, 0x14 ;  /* 0x0000001441007836 */ /* 0x001fe20000000000 */
[----:B------:R0:W-:Y:S01]  /*16330*/  @P0 STG.E.U16 desc[UR22][R14.64], R11 ;  /* 0x0000000b0e000986 */ /* 0x0001e2000c101516 */
[----:B------:R-:W-:Y:S01]  /*16340*/  IMAD.WIDE R12, R10, 0x2, R6 ;  /* 0x000000020a0c7825 */ /* 0x000fe200078e0206 */
[----:B------:R-:W-:Y:S01]  /*16350*/  ISETP.LT.AND P3, PT, R73, UR67, !P5 ;  /* 0x0000004349007c0c */ /* 0x000fe2000ef61270 */
[----:B------:R-:W1:Y:S01]  /*16360*/  LDCU UR73, c[0x0][0x398] ;  /* 0x00007300ff4977ac */ /* 0x000e620008000800 */
[----:B------:R-:W-:Y:S01]  /*16370*/  ISETP.GE.AND P0, PT, R0, UR59, PT ;  /* 0x0000003b00007c0c */ /* 0x000fe2000bf06270 */
[C---:B------:R-:W-:Y:S01]  /*16380*/  VIADD R0, R10.reuse, UR30 ;  /* 0x0000001e0a007c36 */ /* 0x040fe20008000000 */
[----:B------:R-:W2:Y:S04]  /*16390*/  LDL.LU.S16 R90, [R1+0x256] ;  /* 0x00025600015a7983 */ /* 0x000ea80000300600 */
[----:B------:R1:W-:Y:S01]  /*163a0*/  @P1 STG.E.U16 desc[UR22][R12.64], R86 ;  /* 0x000000560c001986 */ /* 0x0003e2000c101516 */
[----:B0-----:R-:W-:Y:S01]  /*163b0*/  IMAD.WIDE R14, R10, 0x2, R4 ;  /* 0x000000020a0e7825 */ /* 0x001fe200078e0204 */
[----:B------:R-:W-:-:S02]  /*163c0*/  ISETP.LT.AND P5, PT, R92, UR12, !P5 ;  /* 0x0000000c5c007c0c */ /* 0x000fc4000efa1270 */
[----:B------:R-:W2:Y:S01]  /*163d0*/  LDL.S16 R71, [R1+0x154] ;  /* 0x0001540001477983 */ /* 0x000ea20000100600 */
[----:B------:R-:W0:Y:S01]  /*163e0*/  LDCU UR67, c[0x0][0x398] ;  /* 0x00007300ff4377ac */ /* 0x000e220008000800 */
[C---:B------:R-:W-:Y:S02]  /*163f0*/  IMAD.WIDE R10, R0.reuse, 0x2, R2 ;  /* 0x00000002000a7825 */ /* 0x040fe400078e0202 */
[----:B------:R-:W-:Y:S01]  /*16400*/  @P6 STG.E.U16 desc[UR22][R14.64], R69 ;  /* 0x000000450e006986 */ /* 0x000fe2000c101516 */
[----:B------:R-:W0:Y:S01]  /*16410*/  LDCU UR59, c[0x0][0x398] ;  /* 0x00007300ff3b77ac */ /* 0x000e220008000800 */
[----:B-1----:R-:W-:Y:S01]  /*16420*/  IMAD.WIDE R12, R0, 0x2, R8 ;  /* 0x00000002000c7825 */ /* 0x002fe200078e0208 */
[----:B------:R-:W-:Y:S01]  /*16430*/  ISETP.LT.AND P1, PT, R66, UR4, !P0 ;  /* 0x0000000442007c0c */ /* 0x000fe2000c721270 */
[----:B------:R-:W1:Y:S03]  /*16440*/  LDCU UR4, c[0x0][0x39c] ;  /* 0x00007380ff0477ac */ /* 0x000e660008000800 */
[----:B------:R-:W-:Y:S01]  /*16450*/  @P2 STG.E.U16 desc[UR22][R12.64], R68 ;  /* 0x000000440c002986 */ /* 0x000fe2000c101516 */
[----:B------:R-:W0:Y:S03]  /*16460*/  LDCU UR12, c[0x0][0x398] ;  /* 0x00007300ff0c77ac */ /* 0x000e260008000800 */
[----:B------:R5:W-:Y:S02]  /*16470*/  @P4 STG.E.U16 desc[UR22][R10.64], R67 ;  /* 0x000000430a004986 */ /* 0x000be4000c101516 */
[----:B-----5:R-:W-:-:S02]  /*16480*/  PRMT R67, R89, 0x7610, R67 ;  /* 0x0000761059437816 */ /* 0x020fc40000000043 */
[----:B------:R-:W5:Y:S01]  /*16490*/  LDL.LU.S16 R89, [R1+0x156] ;  /* 0x0001560001597983 */ /* 0x000f620000300600 */
[----:B------:R-:W-:Y:S01]  /*164a0*/  IMAD.WIDE R10, R0, 0x2, R6 ;  /* 0x00000002000a7825 */ /* 0x000fe200078e0206 */
[----:B------:R-:W-:Y:S01]  /*164b0*/  ISETP.LT.AND P6, PT, R74, UR33, !P0 ;  /* 0x000000214a007c0c */ /* 0x000fe2000c7c1270 */
[----:B------:R-:W0:Y:S02]  /*164c0*/  LDCU UR33, c[0x0][0x398] ;  /* 0x00007300ff2177ac */ /* 0x000e240008000800 */
[----:B------:R-:W-:Y:S01]  /*164d0*/  VIADD R12, R65, 0x15 ;  /* 0x00000015410c7836 */ /* 0x000fe20000000000 */
[----:B------:R1:W-:Y:S01]  /*164e0*/  @P3 STG.E.U16 desc[UR22][R10.64], R87 ;  /* 0x000000570a003986 */ /* 0x0003e2000c101516 */
[----:B------:R-:W-:-:S03]  /*164f0*/  IMAD.WIDE R14, R0, 0x2, R4 ;  /* 0x00000002000e7825 */ /* 0x000fc600078e0204 */
[----:B------:R-:W-:Y:S01]  /*16500*/  ISETP.GE.AND P4, PT, R12, UR57, PT ;  /* 0x000000390c007c0c */ /* 0x000fe2000bf86270 */
[----:B------:R-:W0:Y:S01]  /*16510*/  LDCU UR57, c[0x0][0x398] ;  /* 0x00007300ff3977ac */ /* 0x000e220008000800 */
[----:B------:R-:W-:Y:S01]  /*16520*/  ISETP.LT.AND P2, PT, R73, UR31, !P0 ;  /* 0x0000001f49007c0c */ /* 0x000fe2000c741270 */
[----:B-1----:R-:W-:Y:S01]  /*16530*/  VIADD R10, R0, UR30 ;  /* 0x0000001e000a7c36 */ /* 0x002fe20008000000 */
[----:B------:R-:W-:Y:S01]  /*16540*/  PRMT R11, R87, 0x7632, R11 ;  /* 0x00007632570b7816 */ /* 0x000fe2000000000b */
[----:B------:R-:W1:Y:S01]  /*16550*/  LDCU UR31, c[0x0][0x398] ;  /* 0x00007300ff1f77ac */ /* 0x000e620008000800 */
[----:B---3--:R-:W-:Y:S01]  /*16560*/  PRMT R0, R91, 0x7610, R0 ;  /* 0x000076105b007816 */ /* 0x008fe20000000000 */
[----:B------:R-:W-:Y:S01]  /*16570*/  IMAD.WIDE R12, R10, 0x2, R8 ;  /* 0x000000020a0c7825 */ /* 0x000fe200078e0208 */
[----:B------:R-:W-:Y:S01]  /*16580*/  ISETP.LT.AND P0, PT, R92, UR41, !P0 ;  /* 0x000000295c007c0c */ /* 0x000fe2000c701270 */
[----:B------:R3:W-:Y:S01]  /*16590*/  @P5 STG.E.U16 desc[UR22][R14.64], R11 ;  /* 0x0000000b0e005986 */ /* 0x0007e2000c101516 */
[----:B------:R-:W-:Y:S01]  /*165a0*/  ISETP.LT.AND P3, PT, R66, UR44, !P4 ;  /* 0x0000002c42007c0c */ /* 0x000fe2000e761270 */
[----:B------:R-:W0:Y:S02]  /*165b0*/  LDCU UR44, c[0x0][0x39c] ;  /* 0x00007380ff2c77ac */ /* 0x000e240008000800 */
[----:B------:R1:W-:Y:S01]  /*165c0*/  @P1 STG.E.U16 desc[UR22][R12.64], R0 ;  /* 0x000000000c001986 */ /* 0x0003e2000c101516 */
[----:B------:R-:W-:Y:S01]  /*165d0*/  ISETP.LT.AND P5, PT, R74, UR69, !P4 ;  /* 0x000000454a007c0c */ /* 0x000fe2000e7a1270 */
[----:B------:R-:W0:Y:S02]  /*165e0*/  LDCU UR41, c[0x0][0x398] ;  /* 0x00007300ff2977ac */ /* 0x000e240008000800 */
[----:B------:R-:W4:Y:S01]  /*165f0*/  LDL.S16 R91, [R1+0x258] ;  /* 0x00025800015b7983 */ /* 0x000f220000100600 */
[----:B---3--:R-:W-:-:S04]  /*16600*/  IMAD.WIDE R14, R10, 0x2, R2 ;  /* 0x000000020a0e7825 */ /* 0x008fc800078e0202 */
[----:B-1----:R-:W-:Y:S01]  /*16610*/  VIADD R0, R65, 0x16 ;  /* 0x0000001641007836 */ /* 0x002fe20000000000 */
[----:B------:R-:W-:Y:S01]  /*16620*/  PRMT R11, R93, 0x7610, R11 ;  /* 0x000076105d0b7816 */ /* 0x000fe2000000000b */
[----:B------:R-:W-:Y:S01]  /*16630*/  IMAD.WIDE R12, R10, 0x2, R6 ;  /* 0x000000020a0c7825 */ /* 0x000fe200078e0206 */
[----:B------:R1:W-:Y:S01]  /*16640*/  @P6 STG.E.U16 desc[UR22][R14.64], R67 ;  /* 0x000000430e006986 */ /* 0x0003e2000c101516 */
[----:B------:R-:W-:Y:S01]  /*16650*/  ISETP.LT.AND P1, PT, R73, UR20, !P4 ;  /* 0x0000001449007c0c */ /* 0x000fe2000e721270 */
[----:B------:R-:W3:Y:S01]  /*16660*/  LDCU UR69, c[0x0][0x398] ;  /* 0x00007300ff4577ac */ /* 0x000ee20008000800 */
[----:B------:R-:W-:Y:S01]  /*16670*/  ISETP.GE.AND P6, PT, R0, UR40, PT ;  /* 0x0000002800007c0c */ /* 0x000fe2000bfc6270 */
[----:B------:R-:W-:Y:S01]  /*16680*/  VIADD R0, R10, UR30 ;  /* 0x0000001e0a007c36 */ /* 0x000fe20008000000 */
[----:B------:R0:W-:Y:S01]  /*16690*/  @P2 STG.E.U16 desc[UR22][R12.64], R11 ;  /* 0x0000000b0c002986 */ /* 0x0001e2000c101516 */
[----:B------:R-:W-:Y:S01]  /*166a0*/  PRMT R69, R93, 0x7632, R69 ;  /* 0x000076325d457816 */ /* 0x000fe20000000045 */
[----:B------:R-:W3:Y:S01]  /*166b0*/  LDCU UR20, c[0x0][0x398] ;  /* 0x00007300ff1477ac */ /* 0x000ee20008000800 */
[----:B--2---:R-:W-:Y:S01]  /*166c0*/  PRMT R68, R70, 0x7610, R68 ;  /* 0x0000761046447816 */ /* 0x004fe20000000044 */
[----:B-1----:R-:W-:Y:S01]  /*166d0*/  IMAD.WIDE R14, R10, 0x2, R4 ;  /* 0x000000020a0e7825 */ /* 0x002fe200078e0204 */
[----:B------:R-:W-:Y:S01]  /*166e0*/  PRMT R67, R90, 0x7610, R67 ;  /* 0x000076105a437816 */ /* 0x000fe20000000043 */
[----:B------:R-:W1:Y:S01]  /*166f0*/  LDCU UR40, c[0x0][0x398] ;  /* 0x00007300ff2877ac */ /* 0x000e620008000800 */
[----:B------:R-:W2:Y:S01]  /*16700*/  LDL.LU.S16 R90, [R1+0x25a] ;  /* 0x00025a00015a7983 */ /* 0x000ea20000300600 */
[----:B0-----:R-:W-:-:S04]  /*16710*/  IMAD.WIDE R12, R0, 0x2, R8 ;  /* 0x00000002000c7825 */ /* 0x001fc800078e0208 */
[----:B------:R-:W-:Y:S01]  /*16720*/  IMAD.WIDE R10, R0, 0x2, R2 ;  /* 0x00000002000a7825 */ /* 0x000fe200078e0202 */
[----:B------:R-:W-:Y:S04]  /*16730*/  @P0 STG.E.U16 desc[UR22][R14.64], R69 ;  /* 0x000000450e000986 */ /* 0x000fe8000c101516 */
[----:B------:R0:W-:Y:S04]  /*16740*/  @P3 STG.E.U16 desc[UR22][R12.64], R68 ;  /* 0x000000440c003986 */ /* 0x0001e8000c101516 */
[----:B------:R1:W-:Y:S04]  /*16750*/  @P5 STG.E.U16 desc[UR22][R10.64], R67 ;  /* 0x000000430a005986 */ /* 0x0003e8000c101516 */
[----:B------:R-:W3:Y:S01]  /*16760*/  LDL.S16 R72, [R1+0x158] ;  /* 0x0001580001487983 */ /* 0x000ee20000100600 */
[----:B0-----:R-:W-:-:S03]  /*16770*/  PRMT R13, R71, 0x7610, R13 ;  /* 0x00007610470d7816 */ /* 0x001fc6000000000d */
[----:B------:R-:W3:Y:S01]  /*16780*/  LDL.LU.S16 R70, [R1+0x15a] ;  /* 0x00015a0001467983 */ /* 0x000ee20000300600 */
[----:B-1----:R-:W-:-:S03]  /*16790*/  IMAD.WIDE R10, R0, 0x2, R6 ;  /* 0x00000002000a7825 */ /* 0x002fc600078e0206 */
[----:B------:R-:W3:Y:S04]  /*167a0*/  LDL.S16 R71, [R1+0x25c] ;  /* 0x00025c0001477983 */ /* 0x000ee80000100600 */
[----:B------:R5:W-:Y:S02]  /*167b0*/  @P1 STG.E.U16 desc[UR22][R10.64], R13 ;  /* 0x0000000d0a001986 */ /* 0x000be4000c101516 */
[----:B-----5:R-:W-:Y:S02]  /*167c0*/  PRMT R11, R89, 0x7610, R11 ;  /* 0x00007610590b7816 */ /* 0x020fe4000000000b */
[----:B------:R-:W5:Y:S01]  /*167d0*/  LDL.LU.S16 R89, [R1+0x25e] ;  /* 0x00025e0001597983 */ /* 0x000f620000300600 */
[----:B------:R-:W-:Y:S01]  /*167e0*/  ISETP.LT.AND P4, PT, R92, UR61, !P4 ;  /* 0x0000003d5c007c0c */ /* 0x000fe2000e781270 */
[----:B------:R-:W-:-:S02]  /*167f0*/  VIADD R10, R0, UR30 ;  /* 0x0000001e000a7c36 */ /* 0x000fc40008000000 */
[----:B------:R-:W-:Y:S01]  /*16800*/  IMAD.WIDE R14, R0, 0x2, R4 ;  /* 0x00000002000e7825 */ /* 0x000fe200078e0204 */
[----:B------:R-:W-:Y:S01]  /*16810*/  ISETP.LT.AND P2, PT, R66, UR28, !P6 ;  /* 0x0000001c42007c0c */ /* 0x000fe2000f741270 */
[----:B------:R-:W0:Y:S01]  /*16820*/  LDCU UR28, c[0x0][0x39c] ;  /* 0x00007380ff1c77ac */ /* 0x000e220008000800 */
[----:B------:R-:W-:Y:S01]  /*16830*/  ISETP.LT.AND P0, PT, R74, UR42, !P6 ;  /* 0x0000002a4a007c0c */ /* 0x000fe2000f701270 */
[----:B------:R-:W-:Y:S01]  /*16840*/  VIADD R12, R65, 0x17 ;  /* 0x00000017410c7836 */ /* 0x000fe20000000000 */
[----:B------:R-:W-:Y:S01]  /*16850*/  ISETP.LT.AND P3, PT, R73, UR43, !P6 ;  /* 0x0000002b49007c0c */ /* 0x000fe2000f761270 */
[----:B------:R-:W1:Y:S03]  /*16860*/  LDCU UR61, c[0x0][0x398] ;  /* 0x00007300ff3d77ac */ /* 0x000e660008000800 */
[----:B------:R-:W-:Y:S01]  /*16870*/  ISETP.GE.AND P5, PT, R12, UR6, PT ;  /* 0x000000060c007c0c */ /* 0x000fe2000bfa6270 */
[C---:B------:R-:W-:Y:S01]  /*16880*/  IMAD.WIDE R12, R10.reuse, 0x2, R8 ;  /* 0x000000020a0c7825 */ /* 0x040fe200078e0208 */
[----:B------:R0:W-:Y:S01]  /*16890*/  @P4 STG.E.U16 desc[UR22][R14.64], R11 ;  /* 0x0000000b0e004986 */ /* 0x0001e2000c101516 */
[----:B----4-:R-:W-:Y:S01]  /*168a0*/  PRMT R0, R91, 0x7610, R0 ;  /* 0x000076105b007816 */ /* 0x010fe20000000000 */
[----:B------:R-:W4:Y:S02]  /*168b0*/  LDCU UR42, c[0x0][0x398] ;  /* 0x00007300ff2a77ac */ /* 0x000f240008000800 */
[----:B------:R-:W4:Y:S01]  /*168c0*/  LDL.S16 R91, [R1+0x15c] ;  /* 0x00015c00015b7983 */ /* 0x000f220000100600 */
[----:B0-----:R-:W-:Y:S01]  /*168d0*/  IMAD.WIDE R14, R10, 0x2, R2 ;  /* 0x000000020a0e7825 */ /* 0x001fe200078e0202 */
[----:B--2---:R-:W-:Y:S01]  /*168e0*/  PRMT R67, R90, 0x7610, R67 ;  /* 0x000076105a437816 */ /* 0x004fe20000000043 */
[----:B------:R-:W0:Y:S01]  /*168f0*/  LDCU UR43, c[0x0][0x398] ;  /* 0x00007300ff2b77ac */ /* 0x000e220008000800 */
[----:B------:R-:W2:Y:S01]  /*16900*/  LDL.LU.S16 R90, [R1+0x15e] ;  /* 0x00015e00015a7983 */ /* 0x000ea20000300600 */
[----:B---3--:R-:W-:Y:S01]  /*16910*/  PRMT R69, R70, 0x7610, R69 ;  /* 0x0000761046457816 */ /* 0x008fe20000000045 */
[----:B------:R-:W3:Y:S02]  /*16920*/  LDCU UR6, c[0x0][0x398] ;  /* 0x00007300ff0677ac */ /* 0x000ee40008000800 */
[----:B------:R-:W3:Y:S04]  /*16930*/  LDL.S16 R70, [R1+0x260] ;  /* 0x0002600001467983 */ /* 0x000ee80000100600 */
[----:B------:R-:W-:Y:S04]  /*16940*/  @P2 STG.E.U16 desc[UR22][R12.64], R0 ;  /* 0x000000000c002986 */ /* 0x000fe8000c101516 */
[----:B------:R5:W-:Y:S02]  /*16950*/  @P0 STG.E.U16 desc[UR22][R14.64], R67 ;  /* 0x000000430e000986 */ /* 0x000be4000c101516 */
[----:B-----5:R-:W-:-:S02]  /*16960*/  PRMT R67, R89, 0x7610, R67 ;  /* 0x0000761059437816 */ /* 0x020fc40000000043 */
[----:B------:R-:W5:Y:S01]  /*16970*/  LDL.LU.S16 R89, [R1+0x262] ;  /* 0x0002620001597983 */ /* 0x000f620000300600 */
[----:B------:R-:W-:Y:S01]  /*16980*/  VIADD R0, R65, 0x18 ;  /* 0x0000001841007836 */ /* 0x000fe20000000000 */
[----:B------:R-:W-:Y:S02]  /*16990*/  ISETP.LT.AND P6, PT, R92, UR38, !P6 ;  /* 0x000000265c007c0c */ /* 0x000fe4000f7c1270 */
[----:B------:R-:W-:Y:S01]  /*169a0*/  ISETP.LT.AND P1, PT, R66, UR47, !P5 ;  /* 0x0000002f42007c0c */ /* 0x000fe2000ef21270 */
[----:B------:R-:W-:Y:S01]  /*169b0*/  IMAD.WIDE R12, R10, 0x2, R6 ;  /* 0x000000020a0c7825 */ /* 0x000fe200078e0206 */
[----:B------:R-:W-:Y:S01]  /*169c0*/  ISETP.LT.AND P4, PT, R74, UR32, !P5 ;  /* 0x000000204a007c0c */ /* 0x000fe2000ef81270 */
[----:B------:R-:W0:Y:S01]  /*169d0*/  LDCU UR47, c[0x0][0x39c] ;  /* 0x00007380ff2f77ac */ /* 0x000e220008000800 */
[----:B------:R-:W-:Y:S02]  /*169e0*/  PRMT R11, R72, 0x7610, R11 ;  /* 0x00007610480b7816 */ /* 0x000fe4000000000b */
[----:B------:R-:W-:Y:S01]  /*169f0*/  ISETP.GE.AND P0, PT, R0, UR76, PT ;  /* 0x0000004c00007c0c */ /* 0x000fe2000bf06270 */
[C---:B------:R-:W-:Y:S01]  /*16a00*/  VIADD R0, R10.reuse, UR30 ;  /* 0x0000001e0a007c36 */ /* 0x040fe20008000000 */
[----:B------:R-:W-:Y:S01]  /*16a10*/  ISETP.LT.AND P2, PT, R73, UR36, !P5 ;  /* 0x0000002449007c0c */ /* 0x000fe2000ef41270 */
[----:B------:R0:W-:Y:S01]  /*16a20*/  @P3 STG.E.U16 desc[UR22][R12.64], R11 ;  /* 0x0000000b0c003986 */ /* 0x0001e2000c101516 */
[----:B------:R-:W-:Y:S01]  /*16a30*/  IMAD.WIDE R14, R10, 0x2, R4 ;  /* 0x000000020a0e7825 */ /* 0x000fe200078e0204 */
[----:B------:R-:W-:Y:S01]  /*16a40*/  PRMT R68, R71, 0x7610, R68 ;  /* 0x0000761047447816 */ /* 0x000fe20000000044 */
[----:B------:R-:W1:Y:S01]  /*16a50*/  LDCU UR38, c[0x0][0x398] ;  /* 0x00007300ff2677ac */ /* 0x000e620008000800 */
[----:B------:R-:W5:Y:S01]  /*16a60*/  LDL.S16 R72, [R1+0x160] ;  /* 0x0001600001487983 */ /* 0x000f620000100600 */
[----:B------:R-:W1:Y:S03]  /*16a70*/  LDCU UR32, c[0x0][0x398] ;  /* 0x00007300ff2077ac */ /* 0x000e660008000800 */
[----:B------:R-:W-:Y:S01]  /*16a80*/  @P6 STG.E.U16 desc[UR22][R14.64], R69 ;  /* 0x000000450e006986 */ /* 0x000fe2000c101516 */
[----:B------:R-:W1:Y:S01]  /*16a90*/  LDCU UR36, c[0x0][0x398] ;  /* 0x00007300ff2477ac */ /* 0x000e620008000800 */
[----:B0-----:R-:W-:-:S02]  /*16aa0*/  IMAD.WIDE R12, R0, 0x2, R8 ;  /* 0x00000002000c7825 */ /* 0x001fc400078e0208 */
[----:B------:R-:W5:Y:S01]  /*16ab0*/  LDL.LU.S16 R71, [R1+0x162] ;  /* 0x0001620001477983 */ /* 0x000f620000300600 */
[----:B------:R-:W0:Y:S01]  /*16ac0*/  LDCU UR76, c[0x0][0x398] ;  /* 0x00007300ff4c77ac */ /* 0x000e220008000800 */
[----:B------:R-:W-:Y:S02]  /*16ad0*/  IMAD.WIDE R10, R0, 0x2, R2 ;  /* 0x00000002000a7825 */ /* 0x000fe400078e0202 */
[----:B------:R4:W-:Y:S04]  /*16ae0*/  @P1 STG.E.U16 desc[UR22][R12.64], R68 ;  /* 0x000000440c001986 */ /* 0x0009e8000c101516 */
[----:B------:R0:W-:Y:S01]  /*16af0*/  @P4 STG.E.U16 desc[UR22][R10.64], R67 ;  /* 0x000000430a004986 */ /* 0x0001e2000c101516 */
[----:B----4-:R-:W-:-:S03]  /*16b00*/  PRMT R13, R91, 0x7610, R13 ;  /* 0x000076105b0d7816 */ /* 0x010fc6000000000d */
[----:B------:R-:W4:Y:S01]  /*16b10*/  LDL.S16 R91, [R1+0x264] ;  /* 0x00026400015b7983 */ /* 0x000f220000100600 */
[----:B0-----:R-:W-:-:S05]  /*16b20*/  IMAD.WIDE R10, R0, 0x2, R6 ;  /* 0x00000002000a7825 */ /* 0x001fca00078e0206 */
[----:B------:R2:W-:Y:S01]  /*16b30*/  @P2 STG.E.U16 desc[UR22][R10.64], R13 ;  /* 0x0000000d0a002986 */ /* 0x0005e2000c101516 */
[----:B------:R-:W-:Y:S01]  /*16b40*/  IMAD.WIDE R14, R0, 0x2, R4 ;  /* 0x00000002000e7825 */ /* 0x000fe200078e0204 */
[----:B--2---:R-:W-:Y:S02]  /*16b50*/  PRMT R11, R90, 0x7610, R11 ;  /* 0x000076105a0b7816 */ /* 0x004fe4000000000b */
[----:B------:R-:W2:Y:S01]  /*16b60*/  LDL.LU.S16 R90, [R1+0x266] ;  /* 0x00026600015a7983 */ /* 0x000ea20000300600 */
[----:B------:R-:W-:Y:S01]  /*16b70*/  VIADD R10, R0, UR30 ;  /* 0x0000001e000a7c36 */ /* 0x000fe20008000000 */
[----:B---3--:R-:W-:Y:S02]  /*16b80*/  PRMT R0, R70, 0x7610, R0 ;  /* 0x0000761046007816 */ /* 0x008fe40000000000 */
[----:B------:R-:W3:Y:S01]  /*16b90*/  LDL.S16 R70, [R1+0x164] ;  /* 0x0001640001467983 */ /* 0x000ee20000100600 */
[----:B-----5:R-:W-:-:S03]  /*16ba0*/  PRMT R67, R89, 0x7610, R67 ;  /* 0x0000761059437816 */ /* 0x020fc60000000043 */
[----:B------:R-:W5:Y:S01]  /*16bb0*/  LDL.LU.S16 R89, [R1+0x166] ;  /* 0x0001660001597983 */ /* 0x000f620000300600 */
[----:B------:R-:W-:Y:S02]  /*16bc0*/  ISETP.LT.AND P5, PT, R92, UR77, !P5 ;  /* 0x0000004d5c007c0c */ /* 0x000fe4000efa1270 */
[----:B------:R-:W-:Y:S01]  /*16bd0*/  ISETP.LT.AND P3, PT, R66, UR51, !P0 ;  /* 0x0000003342007c0c */ /* 0x000fe2000c761270 */
[----:B------:R-:W-:Y:S01]  /*16be0*/  VIADD R12, R65, 0x19 ;  /* 0x00000019410c7836 */ /* 0x000fe20000000000 */
[----:B------:R-:W-:Y:S01]  /*16bf0*/  ISETP.LT.AND P6, PT, R74, UR58, !P0 ;  /* 0x0000003a4a007c0c */ /* 0x000fe2000c7c1270 */
[----:B------:R-:W0:Y:S03]  /*16c00*/  LDCU UR51, c[0x0][0x39c] ;  /* 0x00007380ff3377ac */ /* 0x000e260008000800 */
[----:B------:R-:W-:Y:S01]  /*16c10*/  ISETP.GE.AND P4, PT, R12, UR55, PT ;  /* 0x000000370c007c0c */ /* 0x000fe2000bf86270 */
[----:B------:R-:W-:Y:S01]  /*16c20*/  IMAD.WIDE R12, R10, 0x2, R8 ;  /* 0x000000020a0c7825 */ /* 0x000fe200078e0208 */
[----:B------:R-:W-:Y:S01]  /*16c30*/  ISETP.LT.AND P1, PT, R73, UR63, !P0 ;  /* 0x0000003f49007c0c */ /* 0x000fe2000c721270 */
[----:B------:R-:W0:Y:S02]  /*16c40*/  LDCU UR77, c[0x0][0x398] ;  /* 0x00007300ff4d77ac */ /* 0x000e240008000800 */
[----:B------:R1:W-:Y:S01]  /*16c50*/  @P5 STG.E.U16 desc[UR22][R14.64], R11 ;  /* 0x0000000b0e005986 */ /* 0x0003e2000c101516 */
[----:B------:R-:W-:Y:S01]  /*16c60*/  ISETP.LT.AND P0, PT, R92, UR10, !P0 ;  /* 0x0000000a5c007c0c */ /* 0x000fe2000c701270 */
[----:B------:R-:W0:Y:S02]  /*16c70*/  LDCU UR58, c[0x0][0x398] ;  /* 0x00007300ff3a77ac */ /* 0x000e240008000800 */
[----:B------:R0:W-:Y:S01]  /*16c80*/  @P3 STG.E.U16 desc[UR22][R12.64], R0 ;  /* 0x000000000c003986 */ /* 0x0001e2000c101516 */
[----:B------:R-:W-:Y:S01]  /*16c90*/  ISETP.LT.AND P2, PT, R66, UR50, !P4 ;  /* 0x0000003242007c0c */ /* 0x000fe2000e741270 */
[----:B------:R-:W2:Y:S01]  /*16ca0*/  LDCU UR63, c[0x0][0x398] ;  /* 0x00007300ff3f77ac */ /* 0x000ea20008000800 */
[----:B------:R-:W-:-:S02]  /*16cb0*/  ISETP.LT.AND P5, PT, R74, UR9, !P4 ;  /* 0x000000094a007c0c */ /* 0x000fc4000e7a1270 */
[----:B------:R-:W-:Y:S01]  /*16cc0*/  PRMT R69, R71, 0x7610, R69 ;  /* 0x0000761047457816 */ /* 0x000fe20000000045 */
[----:B------:R-:W2:Y:S01]  /*16cd0*/  LDCU UR50, c[0x0][0x39c] ;  /* 0x00007380ff3277ac */ /* 0x000ea20008000800 */
[----:B-1----:R-:W-:Y:S01]  /*16ce0*/  IMAD.WIDE R14, R10, 0x2, R2 ;  /* 0x000000020a0e7825 */ /* 0x002fe200078e0202 */
[----:B------:R-:W-:Y:S01]  /*16cf0*/  PRMT R11, R72, 0x7610, R11 ;  /* 0x00007610480b7816 */ /* 0x000fe2000000000b */
[----:B------:R-:W5:Y:S01]  /*16d00*/  LDL.S16 R71, [R1+0x268] ;  /* 0x0002680001477983 */ /* 0x000f620000100600 */
[----:B------:R-:W1:Y:S01]  /*16d10*/  LDCU UR10, c[0x0][0x398] ;  /* 0x00007300ff0a77ac */ /* 0x000e620008000800 */
[----:B0-----:R-:W-:Y:S02]  /*16d20*/  VIADD R0, R65, 0x1a ;  /* 0x0000001a41007836 */ /* 0x001fe40000000000 */
[----:B------:R-:W-:Y:S01]  /*16d30*/  IMAD.WIDE R12, R10, 0x2, R6 ;  /* 0x000000020a0c7825 */ /* 0x000fe200078e0206 */
[----:B------:R0:W-:Y:S01]  /*16d40*/  @P6 STG.E.U16 desc[UR22][R14.64], R67 ;  /* 0x000000430e006986 */ /* 0x0001e2000c101516 */
[----:B------:R-:W-:Y:S01]  /*16d50*/  ISETP.LT.AND P3, PT, R73, UR56, !P4 ;  /* 0x0000003849007c0c */ /* 0x000fe2000e761270 */
[----:B------:R-:W1:Y:S01]  /*16d60*/  LDCU UR55, c[0x0][0x398] ;  /* 0x00007300ff3777ac */ /* 0x000e620008000800 */
[----:B------:R-:W-:Y:S01]  /*16d70*/  ISETP.GE.AND P6, PT, R0, UR72, PT ;  /* 0x0000004800007c0c */ /* 0x000fe2000bfc6270 */
[C---:B------:R-:W-:Y:S01]  /*16d80*/  VIADD R0, R10.reuse, UR30 ;  /* 0x0000001e0a007c36 */ /* 0x040fe20008000000 */
[----:B------:R1:W-:Y:S01]  /*16d90*/  @P1 STG.E.U16 desc[UR22][R12.64], R11 ;  /* 0x0000000b0c001986 */ /* 0x0003e2000c101516 */
[----:B------:R-:W1:Y:S01]  /*16da0*/  LDCU UR9, c[0x0][0x398] ;  /* 0x00007300ff0977ac */ /* 0x000e620008000800 */
[----:B----4-:R-:W-:Y:S01]  /*16db0*/  PRMT R68, R91, 0x7610, R68 ;  /* 0x000076105b447816 */ /* 0x010fe20000000044 */
[----:B------:R-:W4:Y:S01]  /*16dc0*/  LDCU UR56, c[0x0][0x398] ;  /* 0x00007300ff3877ac */ /* 0x000f220008000800 */
[----:B0-----:R-:W-:Y:S01]  /*16dd0*/  IMAD.WIDE R14, R10, 0x2, R4 ;  /* 0x000000020a0e7825 */ /* 0x001fe200078e0204 */
[----:B--2---:R-:W-:-:S03]  /*16de0*/  PRMT R67, R90, 0x7610, R67 ;  /* 0x000076105a437816 */ /* 0x004fc60000000043 */
[----:B-1----:R-:W-:Y:S01]  /*16df0*/  IMAD.WIDE R12, R0, 0x2, R8 ;  /* 0x00000002000c7825 */ /* 0x002fe200078e0208 */
[----:B------:R-:W2:Y:S01]  /*16e00*/  LDL.LU.S16 R90, [R1+0x26a] ;  /* 0x00026a00015a7983 */ /* 0x000ea20000300600 */
[----:B------:R-:W-:Y:S01]  /*16e10*/  ISETP.LT.AND P4, PT, R92, UR18, !P4 ;  /* 0x000000125c007c0c */ /* 0x000fe2000e781270 */
[----:B------:R-:W0:Y:S01]  /*16e20*/  LDCU UR18, c[0x0][0x398] ;  /* 0x00007300ff1277ac */ /* 0x000e220008000800 */
[----:B------:R-:W-:Y:S01]  /*16e30*/  IMAD.WIDE R10, R0, 0x2, R2 ;  /* 0x00000002000a7825 */ /* 0x000fe200078e0202 */
[----:B------:R-:W-:Y:S01]  /*16e40*/  @P0 STG.E.U16 desc[UR22][R14.64], R69 ;  /* 0x000000450e000986 */ /* 0x000fe2000c101516 */
[----:B------:R-:W1:Y:S03]  /*16e50*/  LDCU UR72, c[0x0][0x398] ;  /* 0x00007300ff4877ac */ /* 0x000e660008000800 */
[----:B------:R3:W-:Y:S04]  /*16e60*/  @P2 STG.E.U16 desc[UR22][R12.64], R68 ;  /* 0x000000440c002986 */ /* 0x0007e8000c101516 */
[----:B------:R0:W-:Y:S04]  /*16e70*/  @P5 STG.E.U16 desc[UR22][R10.64], R67 ;  /* 0x000000430a005986 */ /* 0x0001e8000c101516 */
[----:B------:R-:W4:Y:S01]  /*16e80*/  LDL.S16 R72, [R1+0x168] ;  /* 0x0001680001487983 */ /* 0x000f220000100600 */
[----:B---3--:R-:W-:-:S03]  /*16e90*/  PRMT R13, R70, 0x7610, R13 ;  /* 0x00007610460d7816 */ /* 0x008fc6000000000d */
[----:B------:R-:W3:Y:S01]  /*16ea0*/  LDL.LU.S16 R91, [R1+0x16a] ;  /* 0x00016a00015b7983 */ /* 0x000ee20000300600 */
[----:B0-----:R-:W-:-:S03]  /*16eb0*/  IMAD.WIDE R10, R0, 0x2, R6 ;  /* 0x00000002000a7825 */ /* 0x001fc600078e0206 */
[----:B------:R-:W4:Y:S04]  /*16ec0*/  LDL.S16 R70, [R1+0x26c] ;  /* 0x00026c0001467983 */ /* 0x000f280000100600 */
[----:B------:R5:W-:Y:S02]  /*16ed0*/  @P3 STG.E.U16 desc[UR22][R10.64], R13 ;  /* 0x0000000d0a003986 */ /* 0x000be4000c101516 */
[----:B-----5:R-:W-:Y:S02]  /*16ee0*/  PRMT R11, R89, 0x7610, R11 ;  /* 0x00007610590b7816 */ /* 0x020fe4000000000b */
[----:B------:R-:W5:Y:S01]  /*16ef0*/  LDL.LU.S16 R89, [R1+0x26e] ;  /* 0x00026e0001597983 */ /* 0x000f620000300600 */
[C---:B------:R-:W-:Y:S02]  /*16f00*/  VIADD R10, R0.reuse, UR30 ;  /* 0x0000001e000a7c36 */ /* 0x040fe40008000000 */
[----:B------:R-:W-:Y:S01]  /*16f10*/  IMAD.WIDE R14, R0, 0x2, R4 ;  /* 0x00000002000e7825 */ /* 0x000fe200078e0204 */
[----:B------:R-:W-:Y:S01]  /*16f20*/  ISETP.LT.AND P1, PT, R66, UR53, !P6 ;  /* 0x0000003542007c0c */ /* 0x000fe2000f721270 */
[----:B------:R-:W0:Y:S01]  /*16f30*/  LDCU UR53, c[0x0][0x39c] ;  /* 0x00007380ff3577ac */ /* 0x000e220008000800 */
[----:B------:R-:W-:Y:S01]  /*16f40*/  ISETP.LT.AND P0, PT, R74, UR49, !P6 ;  /* 0x000000314a007c0c */ /* 0x000fe2000f701270 */
[----:B------:R-:W-:Y:S01]  /*16f50*/  VIADD R12, R65, 0x1b ;  /* 0x0000001b410c7836 */ /* 0x000fe20000000000 */
[----:B------:R0:W-:Y:S01]  /*16f60*/  @P4 STG.E.U16 desc[UR22][R14.64], R11 ;  /* 0x0000000b0e004986 */ /* 0x0001e2000c101516 */
[----:B------:R-:W-:Y:S01]  /*16f70*/  ISETP.LT.AND P2, PT, R73, UR54, !P6 ;  /* 0x0000003649007c0c */ /* 0x000fe2000f741270 */
[----:B------:R-:W0:Y:S02]  /*16f80*/  LDCU UR49, c[0x0][0x398] ;  /* 0x00007300ff3177ac */ /* 0x000e240008000800 */
[----:B------:R-:W-:Y:S01]  /*16f90*/  ISETP.GE.AND P5, PT, R12, UR48, PT ;  /* 0x000000300c007c0c */ /* 0x000fe2000bfa6270 */
[----:B------:R-:W-:Y:S01]  /*16fa0*/  IMAD.WIDE R12, R10, 0x2, R8 ;  /* 0x000000020a0c7825 */ /* 0x000fe200078e0208 */
[----:B------:R-:W-:-:S03]  /*16fb0*/  PRMT R0, R71, 0x7610, R0 ;  /* 0x0000761047007816 */ /* 0x000fc60000000000 */
[----:B0-----:R-:W-:Y:S01]  /*16fc0*/  IMAD.WIDE R14, R10, 0x2, R2 ;  /* 0x000000020a0e7825 */ /* 0x001fe200078e0202 */
[----:B------:R-:W4:Y:S01]  /*16fd0*/  LDL.S16 R71, [R1+0x16c] ;  /* 0x00016c0001477983 */ /* 0x000f220000100600 */
[----:B--2---:R-:W-:Y:S01]  /*16fe0*/  PRMT R67, R90, 0x7610, R67 ;  /* 0x000076105a437816 */ /* 0x004fe20000000043 */
[----:B------:R-:W0:Y:S02]  /*16ff0*/  LDCU UR54, c[0x0][0x398] ;  /* 0x00007300ff3677ac */ /* 0x000e240008000800 */
        /* <DEDUP_REMOVED lines=14> */
[----:B----4-:R-:W-:Y:S02]  /*170e0*/  PRMT R11, R72, 0x7610, R11 ;  /* 0x00007610480b7816 */ /* 0x010fe4000000000b */
[----:B------:R-:W-:Y:S01]  /*170f0*/  ISETP.GE.AND P0, PT, R0, UR75, PT ;  /* 0x0000004b00007c0c */ /* 0x000fe2000bf06270 */
[C---:B------:R-:W-:Y:S01]  /*17100*/  VIADD R0, R10.reuse, UR30 ;  /* 0x0000001e0a007c36 */ /* 0x040fe20008000000 */
[----:B------:R-:W-:Y:S01]  /*17110*/  ISETP.LT.AND P1, PT, R73, UR45, !P5 ;  /* 0x0000002d49007c0c */ /* 0x000fe2000ef21270 */
[----:B------:R4:W-:Y:S01]  /*17120*/  @P2 STG.E.U16 desc[UR22][R12.64], R11 ;  /* 0x0000000b0c002986 */ /* 0x0009e2000c101516 */
[----:B------:R-:W-:Y:S01]  /*17130*/  IMAD.WIDE R14, R10, 0x2, R4 ;  /* 0x000000020a0e7825 */ /* 0x000fe200078e0204 */
[----:B------:R-:W-:Y:S01]  /*17140*/  PRMT R68, R70, 0x7610, R68 ;  /* 0x0000761046447816 */ /* 0x000fe20000000044 */
[----:B------:R-:W0:Y:S01]  /*17150*/  LDCU UR70, c[0x0][0x398] ;  /* 0x00007300ff4677ac */ /* 0x000e220008000800 */
[----:B------:R-:W5:Y:S01]  /*17160*/  LDL.S16 R72, [R1+0x170] ;  /* 0x0001700001487983 */ /* 0x000f620000100600 */
[----:B------:R-:W0:Y:S03]  /*17170*/  LDCU UR52, c[0x0][0x398] ;  /* 0x00007300ff3477ac */ /* 0x000e260008000800 */
[----:B------:R-:W-:Y:S01]  /*17180*/  @P6 STG.E.U16 desc[UR22][R14.64], R69 ;  /* 0x000000450e006986 */ /* 0x000fe2000c101516 */
[----:B------:R-:W0:Y:S01]  /*17190*/  LDCU UR45, c[0x0][0x398] ;  /* 0x00007300ff2d77ac */ /* 0x000e220008000800 */
[----:B----4-:R-:W-:-:S02]  /*171a0*/  IMAD.WIDE R12, R0, 0x2, R8 ;  /* 0x00000002000c7825 */ /* 0x010fc400078e0208 */
[----:B------:R-:W4:Y:S01]  /*171b0*/  LDL.LU.S16 R70, [R1+0x172] ;  /* 0x0001720001467983 */ /* 0x000f220000300600 */
[----:B------:R-:W0:Y:S01]  /*171c0*/  LDCU UR75, c[0x0][0x398] ;  /* 0x00007300ff4b77ac */ /* 0x000e220008000800 */
[----:B------:R-:W-:Y:S02]  /*171d0*/  IMAD.WIDE R10, R0, 0x2, R2 ;  /* 0x00000002000a7825 */ /* 0x000fe400078e0202 */
[----:B------:R1:W-:Y:S04]  /*171e0*/  @P3 STG.E.U16 desc[UR22][R12.64], R68 ;  /* 0x000000440c003986 */ /* 0x0003e8000c101516 */
[----:B------:R0:W-:Y:S01]  /*171f0*/  @P4 STG.E.U16 desc[UR22][R10.64], R67 ;  /* 0x000000430a004986 */ /* 0x0001e2000c101516 */
[----:B-1----:R-:W-:-:S03]  /*17200*/  PRMT R13, R71, 0x7610, R13 ;  /* 0x00007610470d7816 */ /* 0x002fc6000000000d */
        /* <DEDUP_REMOVED lines=19> */
[----:B------:R-:W1:Y:S02]  /*17340*/  LDCU UR14, c[0x0][0x398] ;  /* 0x00007300ff0e77ac */ /* 0x000e640008000800 */
        /* <DEDUP_REMOVED lines=9> */
[----:B0-----:R-:W-:Y:S01]  /*173e0*/  IMAD.WIDE R14, R10, 0x2, R2 ;  /* 0x000000020a0e7825 */ /* 0x001fe200078e0202 */
[----:B------:R-:W-:Y:S01]  /*173f0*/  PRMT R11, R72, 0x7610, R11 ;  /* 0x00007610480b7816 */ /* 0x000fe2000000000b */
[----:B------:R-:W4:Y:S01]  /*17400*/  LDL.S16 R70, [R1+0x278] ;  /* 0x0002780001467983 */ /* 0x000f220000100600 */
[----:B------:R-:W0:Y:S01]  /*17410*/  LDCU UR65, c[0x0][0x398] ;  /* 0x00007300ff4177ac */ /* 0x000e220008000800 */
[----:B------:R-:W-:Y:S02]  /*17420*/  VIADD R0, R65, 0x1e ;  /* 0x0000001e41007836 */ /* 0x000fe40000000000 */
[----:B------:R-:W-:Y:S01]  /*17430*/  IMAD.WIDE R12, R10, 0x2, R6 ;  /* 0x000000020a0c7825 */ /* 0x000fe200078e0206 */
[----:B------:R1:W-:Y:S01]  /*17440*/  @P6 STG.E.U16 desc[UR22][R14.64], R67 ;  /* 0x000000430e006986 */ /* 0x0003e2000c101516 */
[----:B------:R-:W-:Y:S01]  /*17450*/  ISETP.LT.AND P2, PT, R73, UR64, !P4 ;  /* 0x0000004049007c0c */ /* 0x000fe2000e741270 */
[----:B------:R-:W0:Y:S01]  /*17460*/  LDCU UR74, c[0x0][0x398] ;  /* 0x00007300ff4a77ac */ /* 0x000e220008000800 */
[----:B------:R-:W-:Y:S01]  /*17470*/  ISETP.GE.AND P6, PT, R0, UR35, PT ;  /* 0x0000002300007c0c */ /* 0x000fe2000bfc6270 */
[C---:B------:R-:W-:Y:S01]  /*17480*/  VIADD R0, R10.reuse, UR30 ;  /* 0x0000001e0a007c36 */ /* 0x040fe20008000000 */
[----:B------:R0:W-:Y:S01]  /*17490*/  @P3 STG.E.U16 desc[UR22][R12.64], R11 ;  /* 0x0000000b0c003986 */ /* 0x0001e2000c101516 */
[----:B------:R-:W0:Y:S01]  /*174a0*/  LDCU UR26, c[0x0][0x398] ;  /* 0x00007300ff1a77ac */ /* 0x000e220008000800 */
[----:B------:R-:W-:Y:S01]  /*174b0*/  PRMT R68, R71, 0x7610, R68 ;  /* 0x0000761047447816 */ /* 0x000fe20000000044 */
[----:B------:R-:W0:Y:S01]  /*174c0*/  LDCU UR64, c[0x0][0x398] ;  /* 0x00007300ff4077ac */ /* 0x000e220008000800 */
[----:B-1----:R-:W-:Y:S01]  /*174d0*/  IMAD.WIDE R14, R10, 0x2, R4 ;  /* 0x000000020a0e7825 */ /* 0x002fe200078e0204 */
[----:B--2---:R-:W-:-:S03]  /*174e0*/  PRMT R67, R90, 0x7610, R67 ;  /* 0x000076105a437816 */ /* 0x004fc60000000043 */
[----:B0-----:R-:W-:Y:S01]  /*174f0*/  IMAD.WIDE R12, R0, 0x2, R8 ;  /* 0x00000002000c7825 */ /* 0x001fe200078e0208 */
        /* <DEDUP_REMOVED lines=8> */
[----:B------:R-:W2:Y:S01]  /*17580*/  LDL.S16 R72, [R1+0x178] ;  /* 0x0001780001487983 */ /* 0x000ea20000100600 */
[----:B---3--:R-:W-:-:S03]  /*17590*/  PRMT R13, R91, 0x7610, R13 ;  /* 0x000076105b0d7816 */ /* 0x008fc6000000000d */
[----:B------:R-:W3:Y:S01]  /*175a0*/  LDL.LU.S16 R71, [R1+0x17a] ;  /* 0x00017a0001477983 */ /* 0x000ee20000300600 */
[----:B0-----:R-:W-:-:S03]  /*175b0*/  IMAD.WIDE R10, R0, 0x2, R6 ;  /* 0x00000002000a7825 */ /* 0x001fc600078e0206 */
[----:B------:R-:W3:Y:S04]  /*175c0*/  LDL.S16 R91, [R1+0x27c] ;  /* 0x00027c00015b7983 */ /* 0x000ee80000100600 */
        /* <DEDUP_REMOVED lines=14> */
[----:B----4-:R-:W-:-:S03]  /*176b0*/  PRMT R0, R70, 0x7610, R0 ;  /* 0x0000761046007816 */ /* 0x010fc60000000000 */
        /* <DEDUP_REMOVED lines=76> */
[----:B------:R-:W-:Y:S01]  /*17b80*/  VIADD R0, R10, UR30 ;  /* 0x0000001e0a007c36 */ /* 0x000fe20008000000 */
        /* <DEDUP_REMOVED lines=335> */
[----:B------:R-:W-:Y:S01]  /*19080*/  VIADD R0, R10, UR30 ;  /* 0x0000001e0a007c36 */ /* 0x000fe20008000000 */
        /* <DEDUP_REMOVED lines=142> */
[----:B--2---:R-:W-:Y:S01]  /*19970*/  PRMT R67, R90, 0x7610, R67 ;  /* 0x000076105a437816 */ /* 0x004fe20000000043 */
[----:B------:R-:W2:Y:S01]  /*19980*/  LDCU UR70, c[0x0][0x398] ;  /* 0x00007300ff4677ac */ /* 0x000ea20008000800 */
[----:B------:R-:W-:-:S02]  /*19990*/  PRMT R0, R71, 0x7610, R0 ;  /* 0x0000761047007816 */ /* 0x000fc40000000000 */
[----:B------:R-:W2:Y:S01]  /*199a0*/  LDL.S16 R71, [R1+0x1cc] ;  /* 0x0001cc0001477983 */ /* 0x000ea20000100600 */
[----:B------:R-:W-:-:S03]  /*199b0*/  ISETP.GE.AND P2, PT, R12, UR52, PT ;  /* 0x000000340c007c0c */ /* 0x000fc6000bf46270 */
[----:B------:R-:W2:Y:S01]  /*199c0*/  LDL.LU.S16 R90, [R1+0x1ce] ;  /* 0x0001ce00015a7983 */ /* 0x000ea20000300600 */
[C---:B------:R-:W-:Y:S01]  /*199d0*/  IMAD.WIDE R12, R10.reuse, 0x2, R8 ;  /* 0x000000020a0c7825 */ /* 0x040fe200078e0208 */
[----:B------:R-:W-:Y:S01]  /*199e0*/  ISETP.LT.AND P5, PT, R73, UR48, !P6 ;  /* 0x0000003049007c0c */ /* 0x000fe2000f7a1270 */
[----:B------:R-:W1:Y:S02]  /*199f0*/  LDCU UR48, c[0x0][0x398] ;  /* 0x00007300ff3077ac */ /* 0x000e640008000800 */
[----:B0-----:R-:W-:Y:S01]  /*19a00*/  IMAD.WIDE R14, R10, 0x2, R2 ;  /* 0x000000020a0e7825 */ /* 0x001fe200078e0202 */
[----:B------:R-:W-:Y:S01]  /*19a10*/  @P4 STG.E.U16 desc[UR22][R12.64], R0 ;  /* 0x000000000c004986 */ /* 0x000fe2000c101516 */
[----:B------:R-:W0:Y:S01]  /*19a20*/  LDCU UR52, c[0x0][0x398] ;  /* 0x00007300ff3477ac */ /* 0x000e220008000800 */
[----:B---3--:R-:W-:Y:S02]  /*19a30*/  PRMT R69, R91, 0x7610, R69 ;  /* 0x000076105b457816 */ /* 0x008fe40000000045 */
[----:B------:R-:W3:Y:S04]  /*19a40*/  LDL.S16 R91, [R1+0x2d0] ;  /* 0x0002d000015b7983 */ /* 0x000ee80000100600 */
        /* <DEDUP_REMOVED lines=19> */
[----:B------:R0:W-:Y:S01]  /*19b80*/  @P6 STG.E.U16 desc[UR22][R14.64], R69 ;  /* 0x000000450e006986 */ /* 0x0001e2000c101516 */
[----:B------:R-:W1:Y:S01]  /*19b90*/  LDCU UR75, c[0x0][0x398] ;  /* 0x00007300ff4b77ac */ /* 0x000e620008000800 */
[----:B----4-:R-:W-:-:S02]  /*19ba0*/  IMAD.WIDE R12, R0, 0x2, R8 ;  /* 0x00000002000c7825 */ /* 0x010fc400078e0208 */
[----:B------:R-:W4:Y:S01]  /*19bb0*/  LDL.LU.S16 R70, [R1+0x1d2] ;  /* 0x0001d20001467983 */ /* 0x000f220000300600 */
[----:B------:R-:W1:Y:S01]  /*19bc0*/  LDCU UR71, c[0x0][0x398] ;  /* 0x00007300ff4777ac */ /* 0x000e620008000800 */
[C---:B------:R-:W-:Y:S02]  /*19bd0*/  IMAD.WIDE R10, R0.reuse, 0x2, R2 ;  /* 0x00000002000a7825 */ /* 0x040fe400078e0202 */
[----:B------:R-:W-:Y:S04]  /*19be0*/  @P3 STG.E.U16 desc[UR22][R12.64], R68 ;  /* 0x000000440c003986 */ /* 0x000fe8000c101516 */
[----:B------:R1:W-:Y:S01]  /*19bf0*/  @P1 STG.E.U16 desc[UR22][R10.64], R67 ;  /* 0x000000430a001986 */ /* 0x0003e2000c101516 */
[----:B0-----:R-:W-:-:S04]  /*19c00*/  IMAD.WIDE R14, R0, 0x2, R4 ;  /* 0x00000002000e7825 */ /* 0x001fc800078e0204 */
[----:B-1----:R-:W-:Y:S01]  /*19c10*/  IMAD.WIDE R10, R0, 0x2, R6 ;  /* 0x00000002000a7825 */ /* 0x002fe200078e0206 */
[----:B--2---:R-:W-:Y:S02]  /*19c20*/  PRMT R13, R71, 0x7610, R13 ;  /* 0x00007610470d7816 */ /* 0x004fe4000000000d */
[----:B------:R-:W2:Y:S04]  /*19c30*/  LDL.S16 R71, [R1+0x2d8] ;  /* 0x0002d80001477983 */ /* 0x000ea80000100600 */
[----:B------:R0:W-:Y:S02]  /*19c40*/  @P4 STG.E.U16 desc[UR22][R10.64], R13 ;  /* 0x0000000d0a004986 */ /* 0x0001e4000c101516 */
[----:B0-----:R-:W-:Y:S02]  /*19c50*/  PRMT R11, R90, 0x7610, R11 ;  /* 0x000076105a0b7816 */ /* 0x001fe4000000000b */
[----:B------:R-:W2:Y:S01]  /*19c60*/  LDL.LU.S16 R90, [R1+0x2da] ;  /* 0x0002da00015a7983 */ /* 0x000ea20000300600 */
[----:B------:R-:W-:Y:S01]  /*19c70*/  VIADD R10, R0, UR30 ;  /* 0x0000001e000a7c36 */ /* 0x000fe20008000000 */
[----:B---3--:R-:W-:-:S02]  /*19c80*/  PRMT R0, R91, 0x7610, R0 ;  /* 0x000076105b007816 */ /* 0x008fc40000000000 */
[----:B------:R-:W3:Y:S01]  /*19c90*/  LDL.S16 R91, [R1+0x1d4] ;  /* 0x0001d400015b7983 */ /* 0x000ee20000100600 */
[----:B-----5:R-:W-:-:S03]  /*19ca0*/  PRMT R67, R89, 0x7610, R67 ;  /* 0x0000761059437816 */ /* 0x020fc60000000043 */
[----:B------:R-:W5:Y:S01]  /*19cb0*/  LDL.LU.S16 R89, [R1+0x1d6] ;  /* 0x0001d60001597983 */ /* 0x000f620000300600 */
[----:B------:R-:W-:Y:S02]  /*19cc0*/  ISETP.LT.AND P2, PT, R92, UR16, !P2 ;  /* 0x000000105c007c0c */ /* 0x000fe4000d741270 */
[----:B------:R-:W-:Y:S01]  /*19cd0*/  ISETP.LT.AND P5, PT, R66, UR46, !P0 ;  /* 0x0000002e42007c0c */ /* 0x000fe2000c7a1270 */
[----:B------:R-:W-:Y:S01]  /*19ce0*/  VIADD R12, R65, 0x35 ;  /* 0x00000035410c7836 */ /* 0x000fe20000000000 */
[----:B------:R-:W-:Y:S01]  /*19cf0*/  ISETP.LT.AND P6, PT, R74, UR65, !P0 ;  /* 0x000000414a007c0c */ /* 0x000fe2000c7c1270 */
[----:B------:R-:W0:Y:S01]  /*19d00*/  LDCU UR46, c[0x0][0x39c] ;  /* 0x00007380ff2e77ac */ /* 0x000e220008000800 */
[----:B------:R-:W-:Y:S02]  /*19d10*/  ISETP.LT.AND P1, PT, R73, UR74, !P0 ;  /* 0x0000004a49007c0c */ /* 0x000fe4000c721270 */
[----:B------:R-:W-:Y:S01]  /*19d20*/  ISETP.LT.AND P3, PT, R92, UR39, !P0 ;  /* 0x000000275c007c0c */ /* 0x000fe2000c761270 */
[----:B------:R-:W1:Y:S01]  /*19d30*/  LDCU UR16, c[0x0][0x398] ;  /* 0x00007300ff1077ac */ /* 0x000e620008000800 */
[----:B------:R-:W-:Y:S01]  /*19d40*/  ISETP.GE.AND P0, PT, R12, UR26, PT ;  /* 0x0000001a0c007c0c */ /* 0x000fe2000bf06270 */
[----:B------:R-:W-:-:S02]  /*19d50*/  IMAD.WIDE R12, R10, 0x2, R8 ;  /* 0x000000020a0c7825 */ /* 0x000fc400078e0208 */
[----:B------:R0:W-:Y:S01]  /*19d60*/  @P2 STG.E.U16 desc[UR22][R14.64], R11 ;  /* 0x0000000b0e002986 */ /* 0x0001e2000c101516 */
[----:B------:R-:W-:Y:S01]  /*19d70*/  ISETP.LT.AND P4, PT, R66, UR64, !P0 ;  /* 0x0000004042007c0c */ /* 0x000fe2000c781270 */
[----:B------:R-:W1:Y:S02]  /*19d80*/  LDCU UR65, c[0x0][0x398] ;  /* 0x00007300ff4177ac */ /* 0x000e640008000800 */
[----:B------:R0:W-:Y:S01]  /*19d90*/  @P5 STG.E.U16 desc[UR22][R12.64], R0 ;  /* 0x000000000c005986 */ /* 0x0001e2000c101516 */
[----:B------:R-:W-:Y:S01]  /*19da0*/  ISETP.LT.AND P2, PT, R74, UR37, !P0 ;  /* 0x000000254a007c0c */ /* 0x000fe2000c741270 */
[----:B------:R-:W1:Y:S01]  /*19db0*/  LDCU UR74, c[0x0][0x398] ;  /* 0x00007300ff4a77ac */ /* 0x000e620008000800 */
[----:B----4-:R-:W-:Y:S01]  /*19dc0*/  PRMT R69, R70, 0x7610, R69 ;  /* 0x0000761046457816 */ /* 0x010fe20000000045 */
[----:B------:R-:W4:Y:S01]  /*19dd0*/  LDCU UR64, c[0x0][0x39c] ;  /* 0x00007380ff4077ac */ /* 0x000f220008000800 */
[----:B0-----:R-:W-:Y:S01]  /*19de0*/  IMAD.WIDE R14, R10, 0x2, R2 ;  /* 0x000000020a0e7825 */ /* 0x001fe200078e0202 */
[----:B------:R-:W-:Y:S01]  /*19df0*/  PRMT R11, R72, 0x7610, R11 ;  /* 0x00007610480b7816 */ /* 0x000fe2000000000b */
[----:B------:R-:W4:Y:S01]  /*19e00*/  LDL.S16 R70, [R1+0x2e0] ;  /* 0x0002e00001467983 */ /* 0x000f220000100600 */
[----:B------:R-:W0:Y:S01]  /*19e10*/  LDCU UR39, c[0x0][0x398] ;  /* 0x00007300ff2777ac */ /* 0x000e220008000800 */
[----:B------:R-:W-:-:S02]  /*19e20*/  VIADD R0, R65, 0x36 ;  /* 0x0000003641007836 */ /* 0x000fc40000000000 */
        /* <DEDUP_REMOVED lines=8> */
[----:B-1----:R-:W-:Y:S01]  /*19eb0*/  IMAD.WIDE R14, R10, 0x2, R4 ;  /* 0x000000020a0e7825 */ /* 0x002fe200078e0204 */
[----:B--2---:R-:W-:-:S03]  /*19ec0*/  PRMT R68, R71, 0x7610, R68 ;  /* 0x0000761047447816 */ /* 0x004fc60000000044 */
[----:B0-----:R-:W-:Y:S01]  /*19ed0*/  IMAD.WIDE R12, R0, 0x2, R8 ;  /* 0x00000002000c7825 */ /* 0x001fe200078e0208 */
[----:B------:R0:W-:Y:S01]  /*19ee0*/  @P3 STG.E.U16 desc[UR22][R14.64], R69 ;  /* 0x000000450e003986 */ /* 0x0001e2000c101516 */
[----:B------:R-:W-:Y:S02]  /*19ef0*/  PRMT R67, R90, 0x7610, R67 ;  /* 0x000076105a437816 */ /* 0x000fe40000000043 */
[----:B------:R-:W-:Y:S01]  /*19f00*/  IMAD.WIDE R10, R0, 0x2, R2 ;  /* 0x00000002000a7825 */ /* 0x000fe200078e0202 */
[----:B------:R-:W2:Y:S01]  /*19f10*/  LDL.LU.S16 R90, [R1+0x2e2] ;  /* 0x0002e200015a7983 */ /* 0x000ea20000300600 */
[----:B------:R-:W-:Y:S01]  /*19f20*/  ISETP.LT.AND P0, PT, R92, UR66, !P0 ;  /* 0x000000425c007c0c */ /* 0x000fe2000c701270 */
[----:B------:R-:W1:Y:S02]  /*19f30*/  LDCU UR35, c[0x0][0x398] ;  /* 0x00007300ff2377ac */ /* 0x000e640008000800 */
[----:B------:R3:W-:Y:S01]  /*19f40*/  @P4 STG.E.U16 desc[UR22][R12.64], R68 ;  /* 0x000000440c004986 */ /* 0x0007e2000c101516 */
[----:B0-----:R-:W-:Y:S01]  /*19f50*/  IMAD.WIDE R14, R0, 0x2, R4 ;  /* 0x00000002000e7825 */ /* 0x001fe200078e0204 */
[----:B------:R-:W-:Y:S01]  /*19f60*/  ISETP.LT.AND P1, PT, R66, UR24, !P6 ;  /* 0x0000001842007c0c */ /* 0x000fe2000f721270 */
[----:B------:R-:W0:Y:S01]  /*19f70*/  LDCU UR24, c[0x0][0x39c] ;  /* 0x00007380ff1877ac */ /* 0x000e220008000800 */
[----:B------:R1:W-:Y:S01]  /*19f80*/  @P2 STG.E.U16 desc[UR22][R10.64], R67 ;  /* 0x000000430a002986 */ /* 0x0003e2000c101516 */
[----:B------:R-:W-:Y:S01]  /*19f90*/  ISETP.LT.AND P3, PT, R74, UR62, !P6 ;  /* 0x0000003e4a007c0c */ /* 0x000fe2000f761270 */
[----:B------:R-:W0:Y:S02]  /*19fa0*/  LDCU UR66, c[0x0][0x398] ;  /* 0x00007300ff4277ac */ /* 0x000e240008000800 */
[----:B------:R-:W4:Y:S01]  /*19fb0*/  LDL.S16 R72, [R1+0x1d8] ;  /* 0x0001d80001487983 */ /* 0x000f220000100600 */
[----:B------:R-:W0:Y:S01]  /*19fc0*/  LDCU UR68, c[0x0][0x398] ;  /* 0x00007300ff4477ac */ /* 0x000e220008000800 */
[----:B---3--:R-:W-:-:S02]  /*19fd0*/  PRMT R13, R91, 0x7610, R13 ;  /* 0x000076105b0d7816 */ /* 0x008fc4000000000d */
[----:B------:R-:W3:Y:S01]  /*19fe0*/  LDL.LU.S16 R71, [R1+0x1da] ;  /* 0x0001da0001477983 */ /* 0x000ee20000300600 */
[----:B------:R-:W-:Y:S01]  /*19ff0*/  VIADD R12, R65, 0x37 ;  /* 0x00000037410c7836 */ /* 0x000fe20000000000 */
[----:B------:R-:W-:Y:S01]  /*1a000*/  ISETP.LT.AND P4, PT, R73, UR60, !P6 ;  /* 0x0000003c49007c0c */ /* 0x000fe2000f781270 */
[----:B-1----:R-:W-:Y:S01]  /*1a010*/  IMAD.WIDE R10, R0, 0x2, R6 ;  /* 0x00000002000a7825 */ /* 0x002fe200078e0206 */
[----:B------:R-:W3:Y:S01]  /*1a020*/  LDL.S16 R91, [R1+0x2e8] ;  /* 0x0002e800015b7983 */ /* 0x000ee20000100600 */
[----:B------:R-:W1:Y:S03]  /*1a030*/  LDCU UR62, c[0x0][0x398] ;  /* 0x00007300ff3e77ac */ /* 0x000e660008000800 */
[----:B------:R5:W-:Y:S01]  /*1a040*/  @P5 STG.E.U16 desc[UR22][R10.64], R13 ;  /* 0x0000000d0a005986 */ /* 0x000be2000c101516 */
[----:B------:R-:W-:Y:S01]  /*1a050*/  ISETP.GE.AND P2, PT, R12, UR67, PT ;  /* 0x000000430c007c0c */ /* 0x000fe2000bf46270 */
[----:B------:R-:W0:Y:S01]  /*1a060*/  LDCU UR60, c[0x0][0x398] ;  /* 0x00007300ff3c77ac */ /* 0x000e220008000800 */
[----:B-----5:R-:W-:Y:S01]  /*1a070*/  PRMT R11, R89, 0x7610, R11 ;  /* 0x00007610590b7816 */ /* 0x020fe2000000000b */
[----:B------:R-:W-:Y:S01]  /*1a080*/  VIADD R10, R0, UR30 ;  /* 0x0000001e000a7c36 */ /* 0x000fe20008000000 */
[----:B------:R-:W5:Y:S01]  /*1a090*/  LDL.LU.S16 R89, [R1+0x2ea] ;  /* 0x0002ea0001597983 */ /* 0x000f620000300600 */
[----:B--2---:R-:W-:Y:S01]  /*1a0a0*/  PRMT R67, R90, 0x7610, R67 ;  /* 0x000076105a437816 */ /* 0x004fe20000000043 */
[----:B------:R-:W2:Y:S01]  /*1a0b0*/  LDCU UR67, c[0x0][0x398] ;  /* 0x00007300ff4377ac */ /* 0x000ea20008000800 */
[----:B----4-:R-:W-:-:S02]  /*1a0c0*/  PRMT R0, R70, 0x7610, R0 ;  /* 0x0000761046007816 */ /* 0x010fc40000000000 */
[----:B------:R-:W4:Y:S04]  /*1a0d0*/  LDL.S16 R70, [R1+0x1dc] ;  /* 0x0001dc0001467983 */ /* 0x000f280000100600 */
[----:B------:R-:W2:Y:S01]  /*1a0e0*/  LDL.LU.S16 R90, [R1+0x1de] ;  /* 0x0001de00015a7983 */ /* 0x000ea20000300600 */
[----:B------:R-:W-:-:S03]  /*1a0f0*/  IMAD.WIDE R12, R10, 0x2, R8 ;  /* 0x000000020a0c7825 */ /* 0x000fc600078e0208 */
[----:B------:R0:W-:Y:S01]  /*1a100*/  @P0 STG.E.U16 desc[UR22][R14.64], R11 ;  /* 0x0000000b0e000986 */ /* 0x0001e2000c101516 */
[----:B---3--:R-:W-:-:S03]  /*1a110*/  PRMT R69, R71, 0x7610, R69 ;  /* 0x0000761047457816 */ /* 0x008fc60000000045 */
[----:B------:R-:W3:Y:S01]  /*1a120*/  LDL.S16 R71, [R1+0x2f0] ;  /* 0x0002f00001477983 */ /* 0x000ee20000100600 */
[----:B0-----:R-:W-:-:S03]  /*1a130*/  IMAD.WIDE R14, R10, 0x2, R2 ;  /* 0x000000020a0e7825 */ /* 0x001fc600078e0202 */
[----:B------:R-:W-:Y:S04]  /*1a140*/  @P1 STG.E.U16 desc[UR22][R12.64], R0 ;  /* 0x000000000c001986 */ /* 0x000fe8000c101516 */
[----:B------:R5:W-:Y:S02]  /*1a150*/  @P3 STG.E.U16 desc[UR22][R14.64], R67 ;  /* 0x000000430e003986 */ /* 0x000be4000c101516 */
[----:B-----5:R-:W-:Y:S02]  /*1a160*/  PRMT R67, R89, 0x7610, R67 ;  /* 0x0000761059437816 */ /* 0x020fe40000000043 */
[----:B------:R-:W5:Y:S01]  /*1a170*/  LDL.LU.S16 R89, [R1+0x2f2] ;  /* 0x0002f20001597983 */ /* 0x000f620000300600 */
[----:B------:R-:W-:Y:S01]  /*1a180*/  VIADD R0, R65, 0x38 ;  /* 0x0000003841007836 */ /* 0x000fe20000000000 */
[----:B------:R-:W-:-:S02]  /*1a190*/  ISETP.LT.AND P6, PT, R92, UR73, !P6 ;  /* 0x000000495c007c0c */ /* 0x000fc4000f7c1270 */
        /* <DEDUP_REMOVED lines=14> */
[----:B------:R1:W-:Y:S01]  /*1a280*/  @P6 STG.E.U16 desc[UR22][R14.64], R69 ;  /* 0x000000450e006986 */ /* 0x0003e2000c101516 */
[----:B------:R-:W2:Y:S01]  /*1a290*/  LDCU UR4, c[0x0][0x398] ;  /* 0x00007300ff0477ac */ /* 0x000ea20008000800 */
[----:B0-----:R-:W-:-:S02]  /*1a2a0*/  IMAD.WIDE R12, R0, 0x2, R8 ;  /* 0x00000002000c7825 */ /* 0x001fc400078e0208 */
[----:B------:R-:W5:Y:S01]  /*1a2b0*/  LDL.LU.S16 R91, [R1+0x1e2] ;  /* 0x0001e200015b7983 */ /* 0x000f620000300600 */
[----:B------:R-:W0:Y:S01]  /*1a2c0*/  LDCU UR31, c[0x0][0x398] ;  /* 0x00007300ff1f77ac */ /* 0x000e220008000800 */
[C---:B------:R-:W-:Y:S02]  /*1a2d0*/  IMAD.WIDE R10, R0.reuse, 0x2, R2 ;  /* 0x00000002000a7825 */ /* 0x040fe400078e0202 */
[----:B------:R-:W-:Y:S04]  /*1a2e0*/  @P5 STG.E.U16 desc[UR22][R12.64], R68 ;  /* 0x000000440c005986 */ /* 0x000fe8000c101516 */
[----:B------:R0:W-:Y:S01]  /*1a2f0*/  @P0 STG.E.U16 desc[UR22][R10.64], R67 ;  /* 0x000000430a000986 */ /* 0x0001e2000c101516 */
[----:B-1----:R-:W-:-:S04]  /*1a300*/  IMAD.WIDE R14, R0, 0x2, R4 ;  /* 0x00000002000e7825 */ /* 0x002fc800078e0204 */
[----:B0-----:R-:W-:Y:S01]  /*1a310*/  IMAD.WIDE R10, R0, 0x2, R6 ;  /* 0x00000002000a7825 */ /* 0x001fe200078e0206 */
[----:B----4-:R-:W-:Y:S02]  /*1a320*/  PRMT R13, R70, 0x7610, R13 ;  /* 0x00007610460d7816 */ /* 0x010fe4000000000d */
[----:B------:R-:W4:Y:S04]  /*1a330*/  LDL.S16 R70, [R1+0x2f4] ;  /* 0x0002f40001467983 */ /* 0x000f280000100600 */
[----:B------:R2:W-:Y:S02]  /*1a340*/  @P1 STG.E.U16 desc[UR22][R10.64], R13 ;  /* 0x0000000d0a001986 */ /* 0x0005e4000c101516 */
[----:B--2---:R-:W-:Y:S02]  /*1a350*/  PRMT R11, R90, 0x7610, R11 ;  /* 0x000076105a0b7816 */ /* 0x004fe4000000000b */
        /* <DEDUP_REMOVED lines=22> */
[----:B------:R-:W-:Y:S01]  /*1a4c0*/  PRMT R69, R91, 0x7610, R69 ;  /* 0x000076105b457816 */ /* 0x000fe20000000045 */
[----:B------:R-:W1:Y:S01]  /*1a4d0*/  LDCU UR61, c[0x0][0x39c] ;  /* 0x00007380ff3d77ac */ /* 0x000e620008000800 */
[----:B0-----:R-:W-:Y:S01]  /*1a4e0*/  IMAD.WIDE R14, R10, 0x2, R2 ;  /* 0x000000020a0e7825 */ /* 0x001fe200078e0202 */
[----:B------:R-:W-:Y:S01]  /*1a4f0*/  PRMT R11, R72, 0x7610, R11 ;  /* 0x00007610480b7816 */ /* 0x000fe2000000000b */
[----:B------:R-:W5:Y:S01]  /*1a500*/  LDL.S16 R91, [R1+0x2fc] ;  /* 0x0002fc00015b7983 */ /* 0x000f620000100600 */
        /* <DEDUP_REMOVED lines=11> */
[----:B----4-:R-:W-:-:S03]  /*1a5c0*/  PRMT R68, R70, 0x7610, R68 ;  /* 0x0000761046447816 */ /* 0x010fc60000000044 */
[----:B0-----:R-:W-:Y:S01]  /*1a5d0*/  IMAD.WIDE R12, R0, 0x2, R8 ;  /* 0x00000002000c7825 */ /* 0x001fe200078e0208 */
[----:B------:R-:W4:Y:S01]  /*1a5e0*/  LDL.LU.S16 R70, [R1+0x2fe] ;  /* 0x0002fe0001467983 */ /* 0x000f220000300600 */
[----:B--2---:R-:W-:Y:S02]  /*1a5f0*/  PRMT R67, R90, 0x7610, R67 ;  /* 0x000076105a437816 */ /* 0x004fe40000000043 */
[----:B------:R-:W-:Y:S01]  /*1a600*/  IMAD.WIDE R10, R0, 0x2, R2 ;  /* 0x00000002000a7825 */ /* 0x000fe200078e0202 */
[----:B------:R0:W-:Y:S01]  /*1a610*/  @P3 STG.E.U16 desc[UR22][R14.64], R69 ;  /* 0x000000450e003986 */ /* 0x0001e2000c101516 */
[----:B------:R-:W-:Y:S01]  /*1a620*/  ISETP.LT.AND P0, PT, R92, UR42, !P0 ;  /* 0x0000002a5c007c0c */ /* 0x000fe2000c701270 */
[----:B------:R-:W1:Y:S02]  /*1a630*/  LDCU UR28, c[0x0][0x398] ;  /* 0x00007300ff1c77ac */ /* 0x000e640008000800 */
[----:B------:R3:W-:Y:S01]  /*1a640*/  @P1 STG.E.U16 desc[UR22][R12.64], R68 ;  /* 0x000000440c001986 */ /* 0x0007e2000c101516 */
[----:B------:R-:W2:Y:S03]  /*1a650*/  LDCU UR43, c[0x0][0x398] ;  /* 0x00007300ff2b77ac */ /* 0x000ea60008000800 */
[----:B------:R1:W-:Y:S04]  /*1a660*/  @P2 STG.E.U16 desc[UR22][R10.64], R67 ;  /* 0x000000430a002986 */ /* 0x0003e8000c101516 */
[----:B------:R-:W2:Y:S01]  /*1a670*/  LDL.S16 R72, [R1+0x1e8] ;  /* 0x0001e80001487983 */ /* 0x000ea20000100600 */
[----:B0-----:R-:W-:Y:S01]  /*1a680*/  IMAD.WIDE R14, R0, 0x2, R4 ;  /* 0x00000002000e7825 */ /* 0x001fe200078e0204 */
[----:B------:R-:W-:Y:S01]  /*1a690*/  ISETP.LT.AND P5, PT, R66, UR38, !P6 ;  /* 0x0000002642007c0c */ /* 0x000fe2000f7a1270 */
[----:B------:R-:W0:Y:S01]  /*1a6a0*/  LDCU UR38, c[0x0][0x39c] ;  /* 0x00007380ff2677ac */ /* 0x000e220008000800 */
[----:B---3--:R-:W-:Y:S01]  /*1a6b0*/  PRMT R13, R71, 0x7610, R13 ;  /* 0x00007610470d7816 */ /* 0x008fe2000000000d */
[----:B------:R-:W3:Y:S01]  /*1a6c0*/  LDL.LU.S16 R90, [R1+0x1ea] ;  /* 0x0001ea00015a7983 */ /* 0x000ee20000300600 */
[----:B------:R-:W-:Y:S01]  /*1a6d0*/  ISETP.LT.AND P3, PT, R74, UR6, !P6 ;  /* 0x000000064a007c0c */ /* 0x000fe2000f761270 */
[----:B------:R-:W-:Y:S01]  /*1a6e0*/  VIADD R12, R65, 0x3b ;  /* 0x0000003b410c7836 */ /* 0x000fe20000000000 */
[----:B------:R-:W0:Y:S01]  /*1a6f0*/  LDCU UR42, c[0x0][0x398] ;  /* 0x00007300ff2a77ac */ /* 0x000e220008000800 */
[----:B-1----:R-:W-:Y:S01]  /*1a700*/  IMAD.WIDE R10, R0, 0x2, R6 ;  /* 0x00000002000a7825 */ /* 0x002fe200078e0206 */
[----:B------:R-:W2:Y:S01]  /*1a710*/  LDL.S16 R71, [R1+0x304] ;  /* 0x0003040001477983 */ /* 0x000ea20000100600 */
[----:B----4-:R-:W-:-:S03]  /*1a720*/  PRMT R67, R70, 0x7610, R67 ;  /* 0x0000761046437816 */ /* 0x010fc60000000043 */
[----:B------:R5:W-:Y:S01]  /*1a730*/  @P4 STG.E.U16 desc[UR22][R10.64], R13 ;  /* 0x0000000d0a004986 */ /* 0x000be2000c101516 */
[----:B------:R-:W-:Y:S01]  /*1a740*/  ISETP.LT.AND P2, PT, R73, UR47, !P6 ;  /* 0x0000002f49007c0c */ /* 0x000fe2000f741270 */
[----:B------:R-:W1:Y:S01]  /*1a750*/  LDCU UR6, c[0x0][0x398] ;  /* 0x00007300ff0677ac */ /* 0x000e620008000800 */
[----:B-----5:R-:W-:Y:S01]  /*1a760*/  PRMT R11, R89, 0x7610, R11 ;  /* 0x00007610590b7816 */ /* 0x020fe2000000000b */
[----:B------:R-:W-:Y:S01]  /*1a770*/  VIADD R10, R0, UR30 ;  /* 0x0000001e000a7c36 */ /* 0x000fe20008000000 */
[----:B------:R-:W4:Y:S01]  /*1a780*/  LDL.LU.S16 R89, [R1+0x306] ;  /* 0x0003060001597983 */ /* 0x000f220000300600 */
[----:B------:R-:W-:Y:S01]  /*1a790*/  PRMT R0, R91, 0x7610, R0 ;  /* 0x000076105b007816 */ /* 0x000fe20000000000 */
[----:B------:R-:W5:Y:S02]  /*1a7a0*/  LDCU UR47, c[0x0][0x398] ;  /* 0x00007300ff2f77ac */ /* 0x000f640008000800 */
[----:B------:R-:W2:Y:S01]  /*1a7b0*/  LDL.S16 R91, [R1+0x1ec] ;  /* 0x0001ec00015b7983 */ /* 0x000ea20000100600 */
[----:B------:R-:W-:-:S03]  /*1a7c0*/  ISETP.GE.AND P1, PT, R12, UR36, PT ;  /* 0x000000240c007c0c */ /* 0x000fc6000bf26270 */
[----:B------:R-:W2:Y:S01]  /*1a7d0*/  LDL.LU.S16 R70, [R1+0x1ee] ;  /* 0x0001ee0001467983 */ /* 0x000ea20000300600 */
[----:B------:R-:W-:-:S03]  /*1a7e0*/  IMAD.WIDE R12, R10, 0x2, R8 ;  /* 0x000000020a0c7825 */ /* 0x000fc600078e0208 */
[----:B------:R0:W-:Y:S01]  /*1a7f0*/  @P0 STG.E.U16 desc[UR22][R14.64], R11 ;  /* 0x0000000b0e000986 */ /* 0x0001e2000c101516 */
[----:B---3--:R-:W-:Y:S01]  /*1a800*/  PRMT R69, R90, 0x7610, R69 ;  /* 0x000076105a457816 */ /* 0x008fe20000000045 */
[----:B------:R-:W3:Y:S02]  /*1a810*/  LDCU UR36, c[0x0][0x398] ;  /* 0x00007300ff2477ac */ /* 0x000ee40008000800 */
[----:B------:R-:W3:Y:S01]  /*1a820*/  LDL.S16 R90, [R1+0x30c] ;  /* 0x00030c00015a7983 */ /* 0x000ee20000100600 */
[----:B0-----:R-:W-:-:S03]  /*1a830*/  IMAD.WIDE R14, R10, 0x2, R2 ;  /* 0x000000020a0e7825 */ /* 0x001fc600078e0202 */
[----:B------:R-:W-:Y:S04]  /*1a840*/  @P5 STG.E.U16 desc[UR22][R12.64], R0 ;  /* 0x000000000c005986 */ /* 0x000fe8000c101516 */
[----:B------:R4:W-:Y:S01]  /*1a850*/  @P3 STG.E.U16 desc[UR22][R14.64], R67 ;  /* 0x000000430e003986 */ /* 0x0009e2000c101516 */
[----:B------:R-:W-:Y:S01]  /*1a860*/  ISETP.LT.AND P6, PT, R92, UR32, !P6 ;  /* 0x000000205c007c0c */ /* 0x000fe2000f7c1270 */
[----:B------:R-:W0:Y:S01]  /*1a870*/  LDCU UR32, c[0x0][0x398] ;  /* 0x00007300ff2077ac */ /* 0x000e220008000800 */
[----:B----4-:R-:W-:Y:S02]  /*1a880*/  PRMT R67, R89, 0x7610, R67 ;  /* 0x0000761059437816 */ /* 0x010fe40000000043 */
[----:B------:R-:W4:Y:S01]  /*1a890*/  LDL.LU.S16 R89, [R1+0x30e] ;  /* 0x00030e0001597983 */ /* 0x000f220000300600 */
[----:B------:R-:W-:Y:S01]  /*1a8a0*/  VIADD R0, R65, 0x3c ;  /* 0x0000003c41007836 */ /* 0x000fe20000000000 */
[----:B------:R-:W-:Y:S01]  /*1a8b0*/  ISETP.LT.AND P4, PT, R66, UR77, !P1 ;  /* 0x0000004d42007c0c */ /* 0x000fe2000cf81270 */
[----:B------:R-:W-:Y:S01]  /*1a8c0*/  IMAD.WIDE R12, R10, 0x2, R6 ;  /* 0x000000020a0c7825 */ /* 0x000fe200078e0206 */
[----:B------:R-:W-:Y:S01]  /*1a8d0*/  ISETP.LT.AND P0, PT, R74, UR76, !P1 ;  /* 0x0000004c4a007c0c */ /* 0x000fe2000cf01270 */
[----:B------:R-:W0:Y:S01]  /*1a8e0*/  LDCU UR77, c[0x0][0x39c] ;  /* 0x00007380ff4d77ac */ /* 0x000e220008000800 */
[----:B--2---:R-:W-:-:S02]  /*1a8f0*/  PRMT R11, R72, 0x7610, R11 ;  /* 0x00007610480b7816 */ /* 0x004fc4000000000b */
        /* <DEDUP_REMOVED lines=11> */
[----:B--2---:R-:W-:-:S02]  /*1a9b0*/  IMAD.WIDE R12, R0, 0x2, R8 ;  /* 0x00000002000c7825 */ /* 0x004fc400078e0208 */
[----:B------:R-:W2:Y:S02]  /*1a9c0*/  LDL.LU.S16 R71, [R1+0x1f2] ;  /* 0x0001f20001477983 */ /* 0x000ea40000300600 */
[----:B------:R-:W-:Y:S02]  /*1a9d0*/  IMAD.WIDE R10, R0, 0x2, R2 ;  /* 0x00000002000a7825 */ /* 0x000fe400078e0202 */
[----:B------:R0:W-:Y:S04]  /*1a9e0*/  @P4 STG.E.U16 desc[UR22][R12.64], R68 ;  /* 0x000000440c004986 */ /* 0x0001e8000c101516 */
[----:B------:R1:W-:Y:S01]  /*1a9f0*/  @P0 STG.E.U16 desc[UR22][R10.64], R67 ;  /* 0x000000430a000986 */ /* 0x0003e2000c101516 */
[----:B0-----:R-:W-:-:S03]  /*1aa00*/  PRMT R13, R91, 0x7610, R13 ;  /* 0x000076105b0d7816 */ /* 0x001fc6000000000d */
[----:B------:R-:W5:Y:S01]  /*1aa10*/  LDL.S16 R91, [R1+0x314] ;  /* 0x00031400015b7983 */ /* 0x000f620000100600 */
[----:B-1----:R-:W-:-:S05]  /*1aa20*/  IMAD.WIDE R10, R0, 0x2, R6 ;  /* 0x00000002000a7825 */ /* 0x002fca00078e0206 */
[----:B------:R0:W-:Y:S01]  /*1aa30*/  @P5 STG.E.U16 desc[UR22][R10.64], R13 ;  /* 0x0000000d0a005986 */ /* 0x0001e2000c101516 */
[----:B------:R-:W-:Y:S01]  /*1aa40*/  IMAD.WIDE R14, R0, 0x2, R4 ;  /* 0x00000002000e7825 */ /* 0x000fe200078e0204 */
[----:B0-----:R-:W-:Y:S02]  /*1aa50*/  PRMT R11, R70, 0x7610, R11 ;  /* 0x00007610460b7816 */ /* 0x001fe4000000000b */
[----:B------:R-:W5:Y:S01]  /*1aa60*/  LDL.LU.S16 R70, [R1+0x316] ;  /* 0x0003160001467983 */ /* 0x000f620000300600 */
[----:B------:R-:W-:Y:S01]  /*1aa70*/  VIADD R10, R0, UR30 ;  /* 0x0000001e000a7c36 */ /* 0x000fe20008000000 */
[----:B---3--:R-:W-:Y:S02]  /*1aa80*/  PRMT R0, R90, 0x7610, R0 ;  /* 0x000076105a007816 */ /* 0x008fe40000000000 */
[----:B------:R-:W3:Y:S01]  /*1aa90*/  LDL.S16 R90, [R1+0x1f4] ;  /* 0x0001f400015a7983 */ /* 0x000ee20000100600 */
[----:B----4-:R-:W-:-:S03]  /*1aaa0*/  PRMT R67, R89, 0x7610, R67 ;  /* 0x0000761059437816 */ /* 0x010fc60000000043 */
[----:B------:R-:W4:Y:S01]  /*1aab0*/  LDL.LU.S16 R89, [R1+0x1f6] ;  /* 0x0001f60001597983 */ /* 0x000f220000300600 */
        /* <DEDUP_REMOVED lines=16> */
[----:B--2---:R-:W-:Y:S01]  /*1abc0*/  PRMT R69, R71, 0x7610, R69 ;  /* 0x0000761047457816 */ /* 0x004fe20000000045 */
[----:B------:R-:W2:Y:S01]  /*1abd0*/  LDCU UR18, c[0x0][0x39c] ;  /* 0x00007380ff1277ac */ /* 0x000ea20008000800 */
[----:B0-----:R-:W-:Y:S01]  /*1abe0*/  IMAD.WIDE R14, R10, 0x2, R2 ;  /* 0x000000020a0e7825 */ /* 0x001fe200078e0202 */
[----:B-----5:R-:W-:Y:S01]  /*1abf0*/  PRMT R11, R72, 0x7610, R11 ;  /* 0x00007610480b7816 */ /* 0x020fe2000000000b */
        /* <DEDUP_REMOVED lines=11> */
[----:B------:R-:W-:-:S02]  /*1acb0*/  PRMT R68, R91, 0x7610, R68 ;  /* 0x000076105b447816 */ /* 0x000fc40000000044 */
[----:B------:R-:W2:Y:S01]  /*1acc0*/  LDL.LU.S16 R91, [R1+0x31e] ;  /* 0x00031e00015b7983 */ /* 0x000ea20000300600 */
[----:B-1----:R-:W-:-:S03]  /*1acd0*/  IMAD.WIDE R14, R10, 0x2, R4 ;  /* 0x000000020a0e7825 */ /* 0x002fc600078e0204 */
[----:B------:R-:W5:Y:S01]  /*1ace0*/  LDL.S16 R75, [R1+0x1f8] ;  /* 0x0001f800014b7983 */ /* 0x000f620000100600 */
[----:B------:R-:W-:Y:S01]  /*1acf0*/  PRMT R67, R70, 0x7610, R67 ;  /* 0x0000761046437816 */ /* 0x000fe20000000043 */
[----:B0-----:R-:W-:Y:S02]  /*1ad00*/  IMAD.WIDE R12, R0, 0x2, R8 ;  /* 0x00000002000c7825 */ /* 0x001fe400078e0208 */
[----:B------:R0:W-:Y:S01]  /*1ad10*/  @P3 STG.E.U16 desc[UR22][R14.64], R69 ;  /* 0x000000450e003986 */ /* 0x0001e2000c101516 */
[----:B------:R-:W-:Y:S01]  /*1ad20*/  ISETP.LT.AND P0, PT, R92, UR49, !P0 ;  /* 0x000000315c007c0c */ /* 0x000fe2000c701270 */
[----:B------:R-:W1:Y:S01]  /*1ad30*/  LDCU UR53, c[0x0][0x398] ;  /* 0x00007300ff3577ac */ /* 0x000e620008000800 */
[----:B------:R-:W-:Y:S01]  /*1ad40*/  IMAD.WIDE R10, R0, 0x2, R2 ;  /* 0x00000002000a7825 */ /* 0x000fe200078e0202 */
[----:B------:R3:W-:Y:S01]  /*1ad50*/  @P5 STG.E.U16 desc[UR22][R12.64], R68 ;  /* 0x000000440c005986 */ /* 0x0007e2000c101516 */
[----:B------:R-:W1:Y:S03]  /*1ad60*/  LDCU UR54, c[0x0][0x398] ;  /* 0x00007300ff3677ac */ /* 0x000e660008000800 */
[----:B------:R1:W-:Y:S04]  /*1ad70*/  @P1 STG.E.U16 desc[UR22][R10.64], R67 ;  /* 0x000000430a001986 */ /* 0x0003e8000c101516 */
[----:B------:R-:W5:Y:S01]  /*1ad80*/  LDL.LU.S16 R70, [R1+0x1fa] ;  /* 0x0001fa0001467983 */ /* 0x000f620000300600 */
[----:B------:R-:W-:Y:S01]  /*1ad90*/  ISETP.LT.AND P4, PT, R66, UR70, !P6 ;  /* 0x0000004642007c0c */ /* 0x000fe2000f781270 */
[----:B0-----:R-:W-:Y:S01]  /*1ada0*/  IMAD.WIDE R14, R0, 0x2, R4 ;  /* 0x00000002000e7825 */ /* 0x001fe200078e0204 */
[----:B------:R-:W-:Y:S01]  /*1adb0*/  ISETP.LT.AND P3, PT, R74, UR48, !P6 ;  /* 0x000000304a007c0c */ /* 0x000fe2000f761270 */
[----:B------:R-:W0:Y:S01]  /*1adc0*/  LDCU UR70, c[0x0][0x39c] ;  /* 0x00007380ff4677ac */ /* 0x000e220008000800 */
[----:B---3--:R-:W-:-:S02]  /*1add0*/  PRMT R13, R90, 0x7610, R13 ;  /* 0x000076105a0d7816 */ /* 0x008fc4000000000d */
[----:B------:R-:W3:Y:S01]  /*1ade0*/  LDL.S16 R90, [R1+0x324] ;  /* 0x00032400015a7983 */ /* 0x000ee20000100600 */
[C---:B-1----:R-:W-:Y:S01]  /*1adf0*/  IMAD.WIDE R10, R0.reuse, 0x2, R6 ;  /* 0x00000002000a7825 */ /* 0x042fe200078e0206 */
[----:B------:R-:W1:Y:S04]  /*1ae00*/  LDCU UR49, c[0x0][0x398] ;  /* 0x00007300ff3177ac */ /* 0x000e680008000800 */
[----:B------:R4:W-:Y:S01]  /*1ae10*/  @P2 STG.E.U16 desc[UR22][R10.64], R13 ;  /* 0x0000000d0a002986 */ /* 0x0009e2000c101516 */
[----:B------:R-:W-:Y:S01]  /*1ae20*/  VIADD R12, R65, 0x3f ;  /* 0x0000003f410c7836 */ /* 0x000fe20000000000 */
[----:B------:R-:W-:Y:S01]  /*1ae30*/  ISETP.LT.AND P5, PT, R73, UR34, !P6 ;  /* 0x0000002249007c0c */ /* 0x000fe2000f7a1270 */
[----:B------:R-:W0:Y:S01]  /*1ae40*/  LDCU UR48, c[0x0][0x398] ;  /* 0x00007300ff3077ac */ /* 0x000e220008000800 */
[----:B----4-:R-:W-:Y:S01]  /*1ae50*/  PRMT R11, R89, 0x7610, R11 ;  /* 0x00007610590b7816 */ /* 0x010fe2000000000b */
[----:B------:R-:W-:Y:S01]  /*1ae60*/  VIADD R10, R0, UR30 ;  /* 0x0000001e000a7c36 */ /* 0x000fe20008000000 */
[----:B------:R-:W4:Y:S01]  /*1ae70*/  LDL.LU.S16 R89, [R1+0x326] ;  /* 0x0003260001597983 */ /* 0x000f220000300600 */
[----:B------:R-:W-:Y:S01]  /*1ae80*/  ISETP.GE.AND P1, PT, R12, UR45, PT ;  /* 0x0000002d0c007c0c */ /* 0x000fe2000bf26270 */
[----:B------:R-:W0:Y:S02]  /*1ae90*/  LDCU UR34, c[0x0][0x398] ;  /* 0x00007300ff2277ac */ /* 0x000e240008000800 */
[----:B------:R-:W4:Y:S01]  /*1aea0*/  LDL.S16 R72, [R1+0x1fc] ;  /* 0x0001fc0001487983 */ /* 0x000f220000100600 */
[----:B------:R-:W-:-:S03]  /*1aeb0*/  IMAD.WIDE R12, R10, 0x2, R8 ;  /* 0x000000020a0c7825 */ /* 0x000fc600078e0208 */
[----:B------:R0:W-:Y:S01]  /*1aec0*/  @P0 STG.E.U16 desc[UR22][R14.64], R11 ;  /* 0x0000000b0e000986 */ /* 0x0001e2000c101516 */
[----:B--2---:R-:W-:Y:S02]  /*1aed0*/  PRMT R67, R91, 0x7610, R67 ;  /* 0x000076105b437816 */ /* 0x004fe40000000043 */
[----:B-----5:R-:W-:Y:S01]  /*1aee0*/  PRMT R0, R71, 0x7610, R0 ;  /* 0x0000761047007816 */ /* 0x020fe20000000000 */
[----:B------:R-:W2:Y:S01]  /*1aef0*/  LDCU UR45, c[0x0][0x398] ;  /* 0x00007300ff2d77ac */ /* 0x000ea20008000800 */
[----:B------:R-:W5:Y:S01]  /*1af00*/  LDL.LU.S16 R71, [R1+0x1fe] ;  /* 0x0001fe0001477983 */ /* 0x000f620000300600 */
[----:B0-----:R-:W-:-:S03]  /*1af10*/  IMAD.WIDE R14, R10, 0x2, R2 ;  /* 0x000000020a0e7825 */ /* 0x001fc600078e0202 */
[----:B------:R-:W2:Y:S04]  /*1af20*/  LDL.S16 R91, [R1+0x200] ;  /* 0x00020000015b7983 */ /* 0x000ea80000100600 */
[----:B------:R-:W-:Y:S04]  /*1af30*/  @P4 STG.E.U16 desc[UR22][R12.64], R0 ;  /* 0x000000000c004986 */ /* 0x000fe8000c101516 */
[----:B------:R4:W-:Y:S01]  /*1af40*/  @P3 STG.E.U16 desc[UR22][R14.64], R67 ;  /* 0x000000430e003986 */ /* 0x0009e2000c101516 */
[----:B------:R-:W-:-:S03]  /*1af50*/  PRMT R69, R70, 0x7610, R69 ;  /* 0x0000761046457816 */ /* 0x000fc60000000045 */
[----:B------:R-:W2:Y:S01]  /*1af60*/  LDL.LU.S16 R70, [R1+0x202] ;  /* 0x0002020001467983 */ /* 0x000ea20000300600 */
[----:B---3--:R-:W-:-:S03]  /*1af70*/  PRMT R68, R90, 0x7610, R68 ;  /* 0x000076105a447816 */ /* 0x008fc60000000044 */
[----:B------:R-:W3:Y:S01]  /*1af80*/  LDL.S16 R90, [R1+0x204] ;  /* 0x00020400015a7983 */ /* 0x000ee20000100600 */
[----:B----4-:R-:W-:-:S03]  /*1af90*/  PRMT R67, R89, 0x7610, R67 ;  /* 0x0000761059437816 */ /* 0x010fc60000000043 */
[----:B------:R-:W4:Y:S01]  /*1afa0*/  LDL.LU.S16 R89, [R1+0x206] ;  /* 0x0002060001597983 */ /* 0x000f220000300600 */
        /* <DEDUP_REMOVED lines=12> */
[----:B------:R-:W-:Y:S01]  /*1b070*/  ISETP.LT.AND P1, PT, R92, UR71, !P1 ;  /* 0x000000475c007c0c */ /* 0x000fe2000cf21270 */
[----:B------:R-:W1:Y:S03]  /*1b080*/  LDCU UR52, c[0x0][0x398] ;  /* 0x00007300ff3477ac */ /* 0x000e660008000800 */
[----:B------:R1:W-:Y:S01]  /*1b090*/  @P6 STG.E.U16 desc[UR22][R14.64], R69 ;  /* 0x000000450e006986 */ /* 0x0003e2000c101516 */
[----:B------:R-:W2:Y:S01]  /*1b0a0*/  LDCU UR75, c[0x0][0x398] ;  /* 0x00007300ff4b77ac */ /* 0x000ea20008000800 */
[----:B------:R-:W2:Y:S01]  /*1b0b0*/  LDCU UR16, c[0x0][0x398] ;  /* 0x00007300ff1077ac */ /* 0x000ea20008000800 */
[----:B0-----:R-:W-:Y:S01]  /*1b0c0*/  IMAD.WIDE R12, R0, 0x2, R8 ;  /* 0x00000002000c7825 */ /* 0x001fe200078e0208 */
[----:B------:R-:W-:Y:S01]  /*1b0d0*/  ISETP.LT.AND P5, PT, R66, UR65, !P3 ;  /* 0x0000004142007c0c */ /* 0x000fe2000dfa1270 */
[----:B------:R-:W0:Y:S02]  /*1b0e0*/  LDCU UR46, c[0x0][0x398] ;  /* 0x00007300ff2e77ac */ /* 0x000e240008000800 */
[----:B------:R-:W-:Y:S01]  /*1b0f0*/  IMAD.WIDE R10, R0, 0x2, R2 ;  /* 0x00000002000a7825 */ /* 0x000fe200078e0202 */
[----:B------:R5:W-:Y:S01]  /*1b100*/  @P2 STG.E.U16 desc[UR22][R12.64], R68 ;  /* 0x000000440c002986 */ /* 0x000be2000c101516 */
[----:B------:R-:W-:Y:S01]  /*1b110*/  ISETP.LT.AND P6, PT, R74, UR74, !P3 ;  /* 0x0000004a4a007c0c */ /* 0x000fe2000dfc1270 */
[----:B------:R-:W0:Y:S02]  /*1b120*/  LDCU UR65, c[0x0][0x39c] ;  /* 0x00007380ff4177ac */ /* 0x000e240008000800 */
[----:B------:R0:W-:Y:S01]  /*1b130*/  @P0 STG.E.U16 desc[UR22][R10.64], R67 ;  /* 0x000000430a000986 */ /* 0x0001e2000c101516 */
[----:B-1----:R-:W-:Y:S01]  /*1b140*/  IMAD.WIDE R14, R0, 0x2, R4 ;  /* 0x00000002000e7825 */ /* 0x002fe200078e0204 */
[----:B------:R-:W1:Y:S01]  /*1b150*/  LDCU UR71, c[0x0][0x398] ;  /* 0x00007300ff4777ac */ /* 0x000e620008000800 */
[----:B-----5:R-:W-:-:S02]  /*1b160*/  PRMT R13, R72, 0x7610, R13 ;  /* 0x00007610480d7816 */ /* 0x020fc4000000000d */
[----:B------:R-:W-:Y:S01]  /*1b170*/  VIADD R12, R65, 0x41 ;  /* 0x00000041410c7836 */ /* 0x000fe20000000000 */
[----:B---3--:R-:W-:Y:S01]  /*1b180*/  PRMT R68, R90, 0x7610, R68 ;  /* 0x000076105a447816 */ /* 0x008fe20000000044 */
[----:B0-----:R-:W-:Y:S01]  /*1b190*/  IMAD.WIDE R10, R0, 0x2, R6 ;  /* 0x00000002000a7825 */ /* 0x001fe200078e0206 */
[----:B------:R-:W-:Y:S01]  /*1b1a0*/  ISETP.LT.AND P2, PT, R73, UR39, !P3 ;  /* 0x0000002749007c0c */ /* 0x000fe2000df41270 */
[----:B------:R-:W0:Y:S03]  /*1b1b0*/  LDCU UR74, c[0x0][0x398] ;  /* 0x00007300ff4a77ac */ /* 0x000e260008000800 */
[----:B------:R3:W-:Y:S01]  /*1b1c0*/  @P4 STG.E.U16 desc[UR22][R10.64], R13 ;  /* 0x0000000d0a004986 */ /* 0x0007e2000c101516 */
[----:B------:R-:W-:Y:S01]  /*1b1d0*/  ISETP.GE.AND P0, PT, R12, UR64, PT ;  /* 0x000000400c007c0c */ /* 0x000fe2000bf06270 */
[----:B------:R-:W5:Y:S01]  /*1b1e0*/  LDCU UR39, c[0x0][0x398] ;  /* 0x00007300ff2777ac */ /* 0x000f620008000800 */
[----:B--2---:R-:W-:-:S02]  /*1b1f0*/  PRMT R67, R70, 0x7610, R67 ;  /* 0x0000761046437816 */ /* 0x004fc40000000043 */
[----:B---3--:R-:W-:Y:S01]  /*1b200*/  PRMT R11, R71, 0x7610, R11 ;  /* 0x00007610470b7816 */ /* 0x008fe2000000000b */
[----:B------:R-:W-:Y:S01]  /*1b210*/  VIADD R10, R0, UR30 ;  /* 0x0000001e000a7c36 */ /* 0x000fe20008000000 */
[----:B------:R-:W-:Y:S01]  /*1b220*/  PRMT R0, R91, 0x7610, R0 ;  /* 0x000076105b007816 */ /* 0x000fe20000000000 */
[----:B------:R-:W2:Y:S01]  /*1b230*/  LDCU UR64, c[0x0][0x398] ;  /* 0x00007300ff4077ac */ /* 0x000ea20008000800 */
[----:B------:R-:W3:Y:S01]  /*1b240*/  LDL.S16 R91, [R1+0x208] ;  /* 0x00020800015b7983 */ /* 0x000ee20000100600 */
[----:B------:R-:W-:-:S03]  /*1b250*/  IMAD.WIDE R12, R10, 0x2, R8 ;  /* 0x000000020a0c7825 */ /* 0x000fc600078e0208 */
[----:B------:R0:W-:Y:S04]  /*1b260*/  @P1 STG.E.U16 desc[UR22][R14.64], R11 ;  /* 0x0000000b0e001986 */ /* 0x0001e8000c101516 */
[----:B------:R-:W2:Y:S04]  /*1b270*/  LDL.LU.S16 R70, [R1+0x20a] ;  /* 0x00020a0001467983 */ /* 0x000ea80000300600 */
[----:B------:R-:W-:Y:S01]  /*1b280*/  @P5 STG.E.U16 desc[UR22][R12.64], R0 ;  /* 0x000000000c005986 */ /* 0x000fe2000c101516 */
[----:B0-----:R-:W-:-:S03]  /*1b290*/  IMAD.WIDE R14, R10, 0x2, R2 ;  /* 0x000000020a0e7825 */ /* 0x001fc600078e0202 */
[----:B------:R-:W2:Y:S04]  /*1b2a0*/  LDL.S16 R90, [R1+0x20c] ;  /* 0x00020c00015a7983 */ /* 0x000ea80000100600 */
[----:B------:R4:W-:Y:S02]  /*1b2b0*/  @P6 STG.E.U16 desc[UR22][R14.64], R67 ;  /* 0x000000430e006986 */ /* 0x0009e4000c101516 */
[----:B----4-:R-:W-:Y:S02]  /*1b2c0*/  PRMT R67, R89, 0x7610, R67 ;  /* 0x0000761059437816 */ /* 0x010fe40000000043 */
[----:B------:R-:W4:Y:S01]  /*1b2d0*/  LDL.LU.S16 R89, [R1+0x20e] ;  /* 0x00020e0001597983 */ /* 0x000f220000300600 */
        /* <DEDUP_REMOVED lines=8> */
[----:B------:R-:W-:Y:S01]  /*1b360*/  VIADD R0, R10, UR30 ;  /* 0x0000001e0a007c36 */ /* 0x000fe20008000000 */
[----:B------:R-:W-:Y:S01]  /*1b370*/  ISETP.LT.AND P5, PT, R73, UR66, !P0 ;  /* 0x0000004249007c0c */ /* 0x000fe2000c7a1270 */
[----:B------:R0:W-:Y:S01]  /*1b380*/  @P2 STG.E.U16 desc[UR22][R12.64], R11 ;  /* 0x0000000b0c002986 */ /* 0x0001e2000c101516 */
[----:B------:R-:W-:Y:S01]  /*1b390*/  PRMT R69, R88, 0x7632, R69 ;  /* 0x0000763258457816 */ /* 0x000fe20000000045 */
[----:B------:R-:W-:Y:S01]  /*1b3a0*/  IMAD.WIDE R14, R10, 0x2, R4 ;  /* 0x000000020a0e7825 */ /* 0x000fe200078e0204 */
[----:B------:R-:W-:Y:S01]  /*1b3b0*/  ISETP.LT.AND P0, PT, R92, UR68, !P0 ;  /* 0x000000445c007c0c */ /* 0x000fe2000c701270 */
[----:B------:R-:W1:Y:S03]  /*1b3c0*/  LDCU UR26, c[0x0][0x398] ;  /* 0x00007300ff1a77ac */ /* 0x000e660008000800 */
[----:B------:R1:W-:Y:S01]  /*1b3d0*/  @P3 STG.E.U16 desc[UR22][R14.64], R69 ;  /* 0x000000450e003986 */ /* 0x0003e2000c101516 */
[----:B------:R-:W2:Y:S01]  /*1b3e0*/  LDCU UR35, c[0x0][0x398] ;  /* 0x00007300ff2377ac */ /* 0x000ea20008000800 */
[----:B0-----:R-:W-:Y:S01]  /*1b3f0*/  IMAD.WIDE R12, R0, 0x2, R8 ;  /* 0x00000002000c7825 */ /* 0x001fe200078e0208 */
[----:B------:R-:W-:Y:S01]  /*1b400*/  ISETP.LT.AND P2, PT, R66, UR62, !P6 ;  /* 0x0000003e42007c0c */ /* 0x000fe2000f741270 */
[----:B------:R-:W0:Y:S02]  /*1b410*/  LDCU UR62, c[0x0][0x39c] ;  /* 0x00007380ff3e77ac */ /* 0x000e240008000800 */
[----:B------:R-:W-:Y:S01]  /*1b420*/  IMAD.WIDE R10, R0, 0x2, R2 ;  /* 0x00000002000a7825 */ /* 0x000fe200078e0202 */
[----:B------:R5:W-:Y:S01]  /*1b430*/  @P4 STG.E.U16 desc[UR22][R12.64], R68 ;  /* 0x000000440c004986 */ /* 0x000be2000c101516 */
[----:B------:R-:W0:Y:S03]  /*1b440*/  LDCU UR66, c[0x0][0x398] ;  /* 0x00007300ff4277ac */ /* 0x000e260008000800 */
[----:B------:R0:W-:Y:S01]  /*1b450*/  @P1 STG.E.U16 desc[UR22][R10.64], R67 ;  /* 0x000000430a001986 */ /* 0x0001e2000c101516 */
[----:B------:R-:W-:Y:S01]  /*1b460*/  ISETP.LT.AND P3, PT, R74, UR60, !P6 ;  /* 0x0000003c4a007c0c */ /* 0x000fe2000f761270 */
[----:B-1----:R-:W-:Y:S01]  /*1b470*/  IMAD.WIDE R14, R0, 0x2, R4 ;  /* 0x00000002000e7825 */ /* 0x002fe200078e0204 */
[----:B------:R-:W1:Y:S01]  /*1b480*/  LDCU UR68, c[0x0][0x398] ;  /* 0x00007300ff4477ac */ /* 0x000e620008000800 */
[----:B------:R-:W1:Y:S01]  /*1b490*/  LDCU UR24, c[0x0][0x398] ;  /* 0x00007300ff1877ac */ /* 0x000e620008000800 */
[----:B-----5:R-:W-:Y:S01]  /*1b4a0*/  PRMT R13, R43, 0x7610, R13 ;  /* 0x000076102b0d7816 */ /* 0x020fe2000000000d */
[----:B------:R-:W-:Y:S01]  /*1b4b0*/  VIADD R12, R65, 0x43 ;  /* 0x00000043410c7836 */ /* 0x000fe20000000000 */
[----:B------:R-:W5:Y:S01]  /*1b4c0*/  LDL.LU R43, [R1+0x654] ;  /* 0x00065400012b7983 */ /* 0x000f620000300800 */
[----:B------:R-:W-:Y:S01]  /*1b4d0*/  PRMT R69, R46, 0x7610, R69 ;  /* 0x000076102e457816 */ /* 0x000fe20000000045 */
[----:B0-----:R-:W-:Y:S01]  /*1b4e0*/  IMAD.WIDE R10, R0, 0x2, R6 ;  /* 0x00000002000a7825 */ /* 0x001fe200078e0206 */
[----:B--2---:R-:W-:-:S04]  /*1b4f0*/  PRMT R68, R90, 0x7610, R68 ;  /* 0x000076105a447816 */ /* 0x004fc80000000044 */
[----:B------:R0:W-:Y:S01]  /*1b500*/  @P5 STG.E.U16 desc[UR22][R10.64], R13 ;  /* 0x0000000d0a005986 */ /* 0x0001e2000c101516 */
[----:B------:R-:W-:Y:S01]  /*1b510*/  ISETP.GE.AND P1, PT, R12, UR12, PT ;  /* 0x0000000c0c007c0c */ /* 0x000fe2000bf26270 */
[----:B------:R-:W2:Y:S01]  /*1b520*/  LDCU UR60, c[0x0][0x398] ;  /* 0x00007300ff3c77ac */ /* 0x000ea20008000800 */
[----:B------:R-:W-:Y:S02]  /*1b530*/  PRMT R67, R70, 0x7610, R67 ;  /* 0x0000761046437816 */ /* 0x000fe40000000043 */
[----:B0-----:R-:W-:Y:S01]  /*1b540*/  PRMT R11, R44, 0x7610, R11 ;  /* 0x000076102c0b7816 */ /* 0x001fe2000000000b */
[----:B------:R-:W-:Y:S01]  /*1b550*/  VIADD R10, R0, UR30 ;  /* 0x0000001e000a7c36 */ /* 0x000fe20008000000 */
[----:B------:R-:W2:Y:S01]  /*1b560*/  LDL.LU R44, [R1+0x650] ;  /* 0x00065000012c7983 */ /* 0x000ea20000300800 */
[----:B---3--:R-:W-:Y:S01]  /*1b570*/  PRMT R0, R91, 0x7610, R0 ;  /* 0x000076105b007816 */ /* 0x008fe20000000000 */
[----:B------:R-:W0:Y:S02]  /*1b580*/  LDCU UR12, c[0x0][0x398] ;  /* 0x00007300ff0c77ac */ /* 0x000e240008000800 */
[----:B------:R3:W-:Y:S01]  /*1b590*/  @P0 STG.E.U16 desc[UR22][R14.64], R11 ;  /* 0x0000000b0e000986 */ /* 0x0007e2000c101516 */
[----:B------:R-:W-:-:S03]  /*1b5a0*/  IMAD.WIDE R12, R10, 0x2, R8 ;  /* 0x000000020a0c7825 */ /* 0x000fc600078e0208 */
[----:B------:R-:W2:Y:S01]  /*1b5b0*/  LDL.S16 R91, [R1+0x210] ;  /* 0x00021000015b7983 */ /* 0x000ea20000100600 */
[----:B---3--:R-:W-:Y:S01]  /*1b5c0*/  PRMT R11, R45, 0x7610, R11 ;  /* 0x000076102d0b7816 */ /* 0x008fe2000000000b */
[----:B------:R-:W-:Y:S02]  /*1b5d0*/  IMAD.WIDE R14, R10, 0x2, R2 ;  /* 0x000000020a0e7825 */ /* 0x000fe400078e0202 */
[----:B------:R-:W3:Y:S04]  /*1b5e0*/  LDL.LU R45, [R1+0x64c] ;  /* 0x00064c00012d7983 */ /* 0x000ee80000300800 */
[----:B------:R-:W2:Y:S04]  /*1b5f0*/  LDL.LU R46, [R1+0x648] ;  /* 0x00064800012e7983 */ /* 0x000ea80000300800 */
[----:B------:R-:W2:Y:S04]  /*1b600*/  LDL.LU.S16 R70, [R1+0x212] ;  /* 0x0002120001467983 */ /* 0x000ea80000300600 */
[----:B------:R-:W-:Y:S04]  /*1b610*/  @P2 STG.E.U16 desc[UR22][R12.64], R0 ;  /* 0x000000000c002986 */ /* 0x000fe8000c101516 */
[----:B------:R4:W-:Y:S04]  /*1b620*/  @P3 STG.E.U16 desc[UR22][R14.64], R67 ;  /* 0x000000430e003986 */ /* 0x0009e8000c101516 */
[----:B------:R-:W2:Y:S01]  /*1b630*/  LDL.S16 R90, [R1+0x2d4] ;  /* 0x0002d400015a7983 */ /* 0x000ea20000100600 */
[----:B----4-:R-:W-:-:S03]  /*1b640*/  PRMT R67, R89, 0x7610, R67 ;  /* 0x0000761059437816 */ /* 0x010fc60000000043 */
[----:B------:R-:W4:Y:S01]  /*1b650*/  LDL.LU.S16 R89, [R1+0x2d6] ;  /* 0x0002d60001597983 */ /* 0x000f220000300600 */
[----:B------:R-:W-:Y:S01]  /*1b660*/  ISETP.LT.AND P4, PT, R73, UR73, !P6 ;  /* 0x0000004949007c0c */ /* 0x000fe2000f781270 */
[----:B------:R-:W-:Y:S01]  /*1b670*/  VIADD R0, R65, 0x44 ;  /* 0x0000004441007836 */ /* 0x000fe20000000000 */
[----:B------:R-:W-:Y:S02]  /*1b680*/  ISETP.LT.AND P6, PT, R92, UR67, !P6 ;  /* 0x000000435c007c0c */ /* 0x000fe4000f7c1270 */
[----:B------:R-:W-:Y:S01]  /*1b690*/  ISETP.LT.AND P5, PT, R66, UR59, !P1 ;  /* 0x0000003b42007c0c */ /* 0x000fe2000cfa1270 */
[----:B------:R-:W-:Y:S01]  /*1b6a0*/  IMAD.WIDE R12, R10, 0x2, R6 ;  /* 0x000000020a0c7825 */ /* 0x000fe200078e0206 */
[----:B------:R-:W-:Y:S01]  /*1b6b0*/  ISETP.LT.AND P0, PT, R74, UR4, !P1 ;  /* 0x000000044a007c0c */ /* 0x000fe2000cf01270 */
[----:B------:R-:W0:Y:S01]  /*1b6c0*/  LDCU UR59, c[0x0][0x39c] ;  /* 0x00007380ff3b77ac */ /* 0x000e220008000800 */
[----:B------:R-:W-:Y:S01]  /*1b6d0*/  ISETP.GE.AND P3, PT, R0, UR41, PT ;  /* 0x0000002900007c0c */ /* 0x000fe2000bf66270 */
[C---:B------:R-:W-:Y:S01]  /*1b6e0*/  VIADD R0, R10.reuse, UR30 ;  /* 0x0000001e0a007c36 */ /* 0x040fe20008000000 */
[----:B------:R-:W-:Y:S01]  /*1b6f0*/  ISETP.LT.AND P2, PT, R73, UR33, !P1 ;  /* 0x0000002149007c0c */ /* 0x000fe2000cf41270 */
[----:B------:R-:W-:Y:S01]  /*1b700*/  IMAD.WIDE R14, R10, 0x2, R4 ;  /* 0x000000020a0e7825 */ /* 0x000fe200078e0204 */
[----:B------:R-:W0:Y:S01]  /*1b710*/  LDCU UR73, c[0x0][0x398] ;  /* 0x00007300ff4977ac */ /* 0x000e220008000800 */
[----:B------:R1:W-:Y:S01]  /*1b720*/  @P4 STG.E.U16 desc[UR22][R12.64], R11 ;  /* 0x0000000b0c004986 */ /* 0x0003e2000c101516 */
[----:B------:R-:W-:Y:S01]  /*1b730*/  ISETP.LT.AND P1, PT, R92, UR31, !P1 ;  /* 0x0000001f5c007c0c */ /* 0x000fe2000cf21270 */
[----:B------:R-:W0:Y:S02]  /*1b740*/  LDCU UR67, c[0x0][0x398] ;  /* 0x00007300ff4377ac */ /* 0x000e240008000800 */
[----:B------:R0:W-:Y:S01]  /*1b750*/  @P6 STG.E.U16 desc[UR22][R14.64], R69 ;  /* 0x000000450e006986 */ /* 0x0001e2000c101516 */
[----:B------:R-:W0:Y:S01]  /*1b760*/  LDCU UR4, c[0x0][0x398] ;  /* 0x00007300ff0477ac */ /* 0x000e220008000800 */
[----:B------:R-:W2:Y:S01]  /*1b770*/  LDCU UR33, c[0x0][0x398] ;  /* 0x00007300ff2177ac */ /* 0x000ea20008000800 */
[C---:B-1----:R-:W-:Y:S01]  /*1b780*/  IMAD.WIDE R12, R0.reuse, 0x2, R8 ;  /* 0x00000002000c7825 */ /* 0x042fe200078e0208 */
[----:B------:R-:W1:Y:S03]  /*1b790*/  LDCU UR41, c[0x0][0x398] ;  /* 0x00007300ff2977ac */ /* 0x000e660008000800 */
[----:B------:R-:W-:Y:S01]  /*1b7a0*/  IMAD.WIDE R10, R0, 0x2, R2 ;  /* 0x00000002000a7825 */ /* 0x000fe200078e0202 */
[----:B------:R5:W-:Y:S01]  /*1b7b0*/  @P5 STG.E.U16 desc[UR22][R12.64], R68 ;  /* 0x000000440c005986 */ /* 0x000be2000c101516 */
[----:B------:R-:W-:Y:S01]  /*1b7c0*/  ISETP.LT.AND P4, PT, R66, UR57, !P3 ;  /* 0x0000003942007c0c */ /* 0x000fe2000df81270 */
[----:B------:R-:W1:Y:S02]  /*1b7d0*/  LDCU UR31, c[0x0][0x398] ;  /* 0x00007300ff1f77ac */ /* 0x000e640008000800 */
[----:B------:R1:W-:Y:S01]  /*1b7e0*/  @P0 STG.E.U16 desc[UR22][R10.64], R67 ;  /* 0x000000430a000986 */ /* 0x0003e2000c101516 */
[----:B------:R-:W-:Y:S01]  /*1b7f0*/  ISETP.LT.AND P6, PT, R74, UR44, !P3 ;  /* 0x0000002c4a007c0c */ /* 0x000fe2000dfc1270 */
[----:B0-----:R-:W-:Y:S01]  /*1b800*/  IMAD.WIDE R14, R0, 0x2, R4 ;  /* 0x00000002000e7825 */ /* 0x001fe200078e0204 */
[----:B-----5:R-:W-:-:S03]  /*1b810*/  PRMT R13, R47, 0x7610, R13 ;  /* 0x000076102f0d7816 */ /* 0x020fc6000000000d */
[----:B------:R-:W-:Y:S01]  /*1b820*/  VIADD R12, R65, 0x45 ;  /* 0x00000045410c7836 */ /* 0x000fe20000000000 */
[----:B------:R-:W5:Y:S01]  /*1b830*/  LDL.LU R47, [R1+0x644] ;  /* 0x00064400012f7983 */ /* 0x000f620000300800 */
[----:B------:R-:W-:Y:S01]  /*1b840*/  PRMT R69, R50, 0x7610, R69 ;  /* 0x0000761032457816 */ /* 0x000fe20000000045 */
[----:B-1----:R-:W-:Y:S01]  /*1b850*/  IMAD.WIDE R10, R0, 0x2, R6 ;  /* 0x00000002000a7825 */ /* 0x002fe200078e0206 */
[----:B--2---:R-:W-:-:S04]  /*1b860*/  PRMT R68, R90, 0x7610, R68 ;  /* 0x000076105a447816 */ /* 0x004fc80000000044 */
[----:B------:R0:W-:Y:S01]  /*1b870*/  @P2 STG.E.U16 desc[UR22][R10.64], R13 ;  /* 0x0000000d0a002986 */ /* 0x0001e2000c101516 */
[----:B------:R-:W-:Y:S01]  /*1b880*/  ISETP.GE.AND P0, PT, R12, UR61, PT ;  /* 0x0000003d0c007c0c */ /* 0x000fe2000bf06270 */
[----:B------:R-:W1:Y:S01]  /*1b890*/  LDCU UR57, c[0x0][0x39c] ;  /* 0x00007380ff3977ac */ /* 0x000e620008000800 */
[----:B------:R-:W-:Y:S02]  /*1b8a0*/  PRMT R67, R70, 0x7610, R67 ;  /* 0x0000761046437816 */ /* 0x000fe40000000043 */
[----:B------:R-:W-:Y:S01]  /*1b8b0*/  ISETP.LT.AND P5, PT, R73, UR69, !P3 ;  /* 0x0000004549007c0c */ /* 0x000fe2000dfa1270 */
[----:B------:R-:W2:Y:S01]  /*1b8c0*/  LDCU UR44, c[0x0][0x398] ;  /* 0x00007300ff2c77ac */ /* 0x000ea20008000800 */
[----:B0-----:R-:W-:Y:S01]  /*1b8d0*/  PRMT R11, R48, 0x7610, R11 ;  /* 0x00007610300b7816 */ /* 0x001fe2000000000b */
[----:B------:R-:W-:Y:S01]  /*1b8e0*/  VIADD R10, R0, UR30 ;  /* 0x0000001e000a7c36 */ /* 0x000fe20008000000 */
[----:B------:R-:W2:Y:S01]  /*1b8f0*/  LDL.LU R48, [R1+0x640] ;  /* 0x0006400001307983 */ /* 0x000ea20000300800 */
[----:B------:R-:W-:Y:S01]  /*1b900*/  PRMT R0, R91, 0x7610, R0 ;  /* 0x000076105b007816 */ /* 0x000fe20000000000 */
[----:B------:R-:W0:Y:S02]  /*1b910*/  LDCU UR69, c[0x0][0x398] ;  /* 0x00007300ff4577ac */ /* 0x000e240008000800 */
[----:B------:R1:W-:Y:S01]  /*1b920*/  @P1 STG.E.U16 desc[UR22][R14.64], R11 ;  /* 0x0000000b0e001986 */ /* 0x0003e2000c101516 */
[C---:B------:R-:W-:Y:S01]  /*1b930*/  IMAD.WIDE R12, R10.reuse, 0x2, R8 ;  /* 0x000000020a0c7825 */ /* 0x040fe200078e0208 */
[----:B------:R-:W0:Y:S02]  /*1b940*/  LDCU UR61, c[0x0][0x398] ;  /* 0x00007300ff3d77ac */ /* 0x000e240008000800 */
[----:B------:R-:W2:Y:S01]  /*1b950*/  LDL.S16 R91, [R1+0x2dc] ;  /* 0x0002dc00015b7983 */ /* 0x000ea20000100600 */
[----:B-1----:R-:W-:Y:S01]  /*1b960*/  PRMT R11, R49, 0x7610, R11 ;  /* 0x00007610310b7816 */ /* 0x002fe2000000000b */
[----:B------:R-:W-:-:S02]  /*1b970*/  IMAD.WIDE R14, R10, 0x2, R2 ;  /* 0x000000020a0e7825 */ /* 0x000fc400078e0202 */
[----:B------:R-:W2:Y:S04]  /*1b980*/  LDL.LU R49, [R1+0x63c] ;  /* 0x00063c0001317983 */ /* 0x000ea80000300800 */
[----:B------:R-:W2:Y:S04]  /*1b990*/  LDL.LU R50, [R1+0x638] ;  /* 0x0006380001327983 */ /* 0x000ea80000300800 */
[----:B------:R-:W2:Y:S04]  /*1b9a0*/  LDL.LU.S16 R70, [R1+0x2de] ;  /* 0x0002de0001467983 */ /* 0x000ea80000300600 */
[----:B------:R-:W-:Y:S04]  /*1b9b0*/  @P4 STG.E.U16 desc[UR22][R12.64], R0 ;  /* 0x000000000c004986 */ /* 0x000fe8000c101516 */
[----:B------:R4:W-:Y:S04]  /*1b9c0*/  @P6 STG.E.U16 desc[UR22][R14.64], R67 ;  /* 0x000000430e006986 */ /* 0x0009e8000c101516 */
        /* <DEDUP_REMOVED lines=8> */
[----:B------:R-:W1:Y:S01]  /*1ba50*/  LDCU UR40, c[0x0][0x39c] ;  /* 0x00007380ff2877ac */ /* 0x000e620008000800 */
        /* <DEDUP_REMOVED lines=16> */
[----:B------:R-:W2:Y:S02]  /*1bb60*/  LDCU UR6, c[0x0][0x39c] ;  /* 0x00007380ff0677ac */ /* 0x000ea40008000800 */
[----:B------:R5:W-:Y:S01]  /*1bb70*/  @P1 STG.E.U16 desc[UR22][R10.64], R67 ;  /* 0x000000430a001986 */ /* 0x000be2000c101516 */
[----:B-1----:R-:W-:Y:S01]  /*1bb80*/  IMAD.WIDE R14, R0, 0x2, R4 ;  /* 0x00000002000e7825 */ /* 0x002fe200078e0204 */
[----:B------:R-:W1:Y:S01]  /*1bb90*/  LDCU UR43, c[0x0][0x398] ;  /* 0x00007300ff2b77ac */ /* 0x000e620008000800 */
[----:B0-----:R-:W-:-:S02]  /*1bba0*/  PRMT R13, R51, 0x7610, R13 ;  /* 0x00007610330d7816 */ /* 0x001fc4000000000d */
[----:B------:R-:W-:Y:S01]  /*1bbb0*/  VIADD R12, R65, 0x47 ;  /* 0x00000047410c7836 */ /* 0x000fe20000000000 */
[----:B------:R-:W3:Y:S01]  /*1bbc0*/  LDL.LU R51, [R1+0x634] ;  /* 0x0006340001337983 */ /* 0x000ee20000300800 */
[----:B------:R-:W-:Y:S01]  /*1bbd0*/  PRMT R69, R54, 0x7610, R69 ;  /* 0x0000761036457816 */ /* 0x000fe20000000045 */
[----:B-----5:R-:W-:Y:S01]  /*1bbe0*/  IMAD.WIDE R10, R0, 0x2, R6 ;  /* 0x00000002000a7825 */ /* 0x020fe200078e0206 */
[----:B------:R-:W-:Y:S01]  /*1bbf0*/  ISETP.LT.AND P2, PT, R73, UR32, !P6 ;  /* 0x0000002049007c0c */ /* 0x000fe2000f741270 */
[----:B------:R-:W0:Y:S03]  /*1bc00*/  LDCU UR47, c[0x0][0x398] ;  /* 0x00007300ff2f77ac */ /* 0x000e260008000800 */
[----:B------:R5:W-:Y:S01]  /*1bc10*/  @P4 STG.E.U16 desc[UR22][R10.64], R13 ;  /* 0x0000000d0a004986 */ /* 0x000be2000c101516 */
[----:B------:R-:W-:Y:S01]  /*1bc20*/  ISETP.GE.AND P1, PT, R12, UR77, PT ;  /* 0x0000004d0c007c0c */ /* 0x000fe2000bf26270 */
[----:B------:R-:W0:Y:S01]  /*1bc30*/  LDCU UR32, c[0x0][0x398] ;  /* 0x00007300ff2077ac */ /* 0x000e220008000800 */
[----:B-----5:R-:W-:Y:S01]  /*1bc40*/  PRMT R11, R52, 0x7610, R11 ;  /* 0x00007610340b7816 */ /* 0x020fe2000000000b */
[----:B------:R-:W-:Y:S01]  /*1bc50*/  VIADD R10, R0, UR30 ;  /* 0x0000001e000a7c36 */ /* 0x000fe20008000000 */
[----:B------:R-:W5:Y:S01]  /*1bc60*/  LDL.LU R52, [R1+0x630] ;  /* 0x0006300001347983 */ /* 0x000f620000300800 */
[----:B--2---:R-:W-:-:S02]  /*1bc70*/  PRMT R67, R70, 0x7610, R67 ;  /* 0x0000761046437816 */ /* 0x004fc40000000043 */
[----:B------:R-:W-:Y:S01]  /*1bc80*/  IMAD.WIDE R12, R10, 0x2, R8 ;  /* 0x000000020a0c7825 */ /* 0x000fe200078e0208 */
[----:B------:R-:W-:Y:S01]  /*1bc90*/  PRMT R0, R91, 0x7610, R0 ;  /* 0x000076105b007816 */ /* 0x000fe20000000000 */
[----:B------:R2:W-:Y:S01]  /*1bca0*/  @P0 STG.E.U16 desc[UR22][R14.64], R11 ;  /* 0x0000000b0e000986 */ /* 0x0005e2000c101516 */
[----:B------:R-:W-:Y:S01]  /*1bcb0*/  ISETP.LT.AND P6, PT, R92, UR36, !P6 ;  /* 0x000000245c007c0c */ /* 0x000fe2000f7c1270 */
[----:B------:R-:W0:Y:S02]  /*1bcc0*/  LDCU UR36, c[0x0][0x398] ;  /* 0x00007300ff2477ac */ /* 0x000e240008000800 */
[----:B------:R-:W5:Y:S01]  /*1bcd0*/  LDL.S16 R91, [R1+0x2ec] ;  /* 0x0002ec00015b7983 */ /* 0x000f620000100600 */
[----:B------:R-:W0:Y:S03]  /*1bce0*/  LDCU UR77, c[0x0][0x398] ;  /* 0x00007300ff4d77ac */ /* 0x000e260008000800 */
[----:B------:R-:W-:Y:S01]  /*1bcf0*/  @P5 STG.E.U16 desc[UR22][R12.64], R0 ;  /* 0x000000000c005986 */ /* 0x000fe2000c101516 */
[----:B--2---:R-:W-:Y:S01]  /*1bd00*/  IMAD.WIDE R14, R10, 0x2, R2 ;  /* 0x000000020a0e7825 */ /* 0x004fe200078e0202 */
[----:B------:R-:W-:-:S02]  /*1bd10*/  PRMT R11, R53, 0x7610, R11 ;  /* 0x00007610350b7816 */ /* 0x000fc4000000000b */
[----:B------:R-:W2:Y:S04]  /*1bd20*/  LDL.LU R53, [R1+0x62c] ;  /* 0x00062c0001357983 */ /* 0x000ea80000300800 */
[----:B------:R-:W2:Y:S04]  /*1bd30*/  LDL.LU R54, [R1+0x628] ;  /* 0x0006280001367983 */ /* 0x000ea80000300800 */
[----:B------:R-:W2:Y:S04]  /*1bd40*/  LDL.LU.S16 R70, [R1+0x2ee] ;  /* 0x0002ee0001467983 */ /* 0x000ea80000300600 */
[----:B------:R4:W-:Y:S02]  /*1bd50*/  @P3 STG.E.U16 desc[UR22][R14.64], R67 ;  /* 0x000000430e003986 */ /* 0x0009e4000c101516 */
[----:B----4-:R-:W-:-:S02]  /*1bd60*/  PRMT R67, R89, 0x7610, R67 ;  /* 0x0000761059437816 */ /* 0x010fc40000000043 */
[----:B------:R-:W4:Y:S01]  /*1bd70*/  LDL.S16 R89, [R1+0x2f8] ;  /* 0x0002f80001597983 */ /* 0x000f220000100600 */
[----:B------:R-:W-:Y:S01]  /*1bd80*/  VIADD R0, R65, 0x48 ;  /* 0x0000004841007836 */ /* 0x000fe20000000000 */
[----:B------:R-:W-:Y:S01]  /*1bd90*/  ISETP.LT.AND P4, PT, R66, UR76, !P1 ;  /* 0x0000004c42007c0c */ /* 0x000fe2000cf81270 */
[----:B------:R-:W-:Y:S01]  /*1bda0*/  IMAD.WIDE R12, R10, 0x2, R6 ;  /* 0x000000020a0c7825 */ /* 0x000fe200078e0206 */
[----:B------:R-:W-:Y:S01]  /*1bdb0*/  ISETP.LT.AND P0, PT, R74, UR51, !P1 ;  /* 0x000000334a007c0c */ /* 0x000fe2000cf01270 */
[----:B------:R-:W0:Y:S01]  /*1bdc0*/  LDCU UR76, c[0x0][0x39c] ;  /* 0x00007380ff4c77ac */ /* 0x000e220008000800 */
[----:B------:R-:W-:Y:S01]  /*1bdd0*/  ISETP.GE.AND P3, PT, R0, UR10, PT ;  /* 0x0000000a00007c0c */ /* 0x000fe2000bf66270 */
[C---:B------:R-:W-:Y:S01]  /*1bde0*/  VIADD R0, R10.reuse, UR30 ;  /* 0x0000001e0a007c36 */ /* 0x040fe20008000000 */
[----:B------:R-:W-:Y:S01]  /*1bdf0*/  ISETP.LT.AND P5, PT, R73, UR58, !P1 ;  /* 0x0000003a49007c0c */ /* 0x000fe2000cfa1270 */
[----:B------:R1:W-:Y:S01]  /*1be00*/  @P2 STG.E.U16 desc[UR22][R12.64], R11 ;  /* 0x0000000b0c002986 */ /* 0x0003e2000c101516 */
[----:B------:R-:W-:Y:S01]  /*1be10*/  IMAD.WIDE R14, R10, 0x2, R4 ;  /* 0x000000020a0e7825 */ /* 0x000fe200078e0204 */
[----:B---3--:R-:W-:Y:S01]  /*1be20*/  PRMT R68, R90, 0x7610, R68 ;  /* 0x000076105a447816 */ /* 0x008fe20000000044 */
[----:B------:R-:W3:Y:S03]  /*1be30*/  LDCU UR51, c[0x0][0x398] ;  /* 0x00007300ff3377ac */ /* 0x000ee60008000800 */
[----:B------:R0:W-:Y:S01]  /*1be40*/  @P6 STG.E.U16 desc[UR22][R14.64], R69 ;  /* 0x000000450e006986 */ /* 0x0001e2000c101516 */
[----:B------:R-:W2:Y:S01]  /*1be50*/  LDCU UR58, c[0x0][0x398] ;  /* 0x00007300ff3a77ac */ /* 0x000ea20008000800 */
[----:B------:R-:W2:Y:S01]  /*1be60*/  LDCU UR10, c[0x0][0x398] ;  /* 0x00007300ff0a77ac */ /* 0x000ea20008000800 */
[----:B-1----:R-:W-:-:S04]  /*1be70*/  IMAD.WIDE R12, R0, 0x2, R8 ;  /* 0x00000002000c7825 */ /* 0x002fc800078e0208 */
[----:B------:R-:W-:Y:S01]  /*1be80*/  IMAD.WIDE R10, R0, 0x2, R2 ;  /* 0x00000002000a7825 */ /* 0x000fe200078e0202 */
[----:B------:R1:W-:Y:S04]  /*1be90*/  @P4 STG.E.U16 desc[UR22][R12.64], R68 ;  /* 0x000000440c004986 */ /* 0x0003e8000c101516 */
[----:B------:R3:W-:Y:S01]  /*1bea0*/  @P0 STG.E.U16 desc[UR22][R10.64], R67 ;  /* 0x000000430a000986 */ /* 0x0007e2000c101516 */
[----:B------:R-:W-:Y:S01]  /*1beb0*/  ISETP.LT.AND P1, PT, R92, UR63, !P1 ;  /* 0x0000003f5c007c0c */ /* 0x000fe2000cf21270 */
[C---:B0-----:R-:W-:Y:S01]  /*1bec0*/  IMAD.WIDE R14, R0.reuse, 0x2, R4 ;  /* 0x00000002000e7825 */ /* 0x041fe200078e0204 */
[----:B-1----:R-:W-:Y:S02]  /*1bed0*/  PRMT R13, R55, 0x7610, R13 ;  /* 0x00007610370d7816 */ /* 0x002fe4000000000d */
[----:B------:R-:W-:Y:S01]  /*1bee0*/  PRMT R69, R57, 0x7610, R69 ;  /* 0x0000761039457816 */ /* 0x000fe20000000045 */
[----:B------:R-:W5:Y:S01]  /*1bef0*/  LDL.LU R55, [R1+0x624] ;  /* 0x0006240001377983 */ /* 0x000f620000300800 */
[----:B---3--:R-:W-:Y:S01]  /*1bf00*/  IMAD.WIDE R10, R0, 0x2, R6 ;  /* 0x00000002000a7825 */ /* 0x008fe200078e0206 */
[----:B------:R-:W-:Y:S01]  /*1bf10*/  PRMT R68, R58, 0x7610, R68 ;  /* 0x000076103a447816 */ /* 0x000fe20000000044 */
[----:B------:R-:W0:Y:S03]  /*1bf20*/  LDCU UR63, c[0x0][0x398] ;  /* 0x00007300ff3f77ac */ /* 0x000e260008000800 */
[----:B------:R1:W-:Y:S02]  /*1bf30*/  @P5 STG.E.U16 desc[UR22][R10.64], R13 ;  /* 0x0000000d0a005986 */ /* 0x0003e4000c101516 */
[----:B-1----:R-:W-:-:S02]  /*1bf40*/  PRMT R11, R56, 0x7610, R11 ;  /* 0x00007610380b7816 */ /* 0x002fc4000000000b */
[----:B------:R-:W3:Y:S04]  /*1bf50*/  LDL.LU R56, [R1+0x620] ;  /* 0x0006200001387983 */ /* 0x000ee80000300800 */
[----:B------:R-:W3:Y:S04]  /*1bf60*/  LDL.LU.S16 R90, [R1+0x2fa] ;  /* 0x0002fa00015a7983 */ /* 0x000ee80000300600 */
[----:B------:R2:W-:Y:S02]  /*1bf70*/  @P1 STG.E.U16 desc[UR22][R14.64], R11 ;  /* 0x0000000b0e001986 */ /* 0x0005e4000c101516 */
[----:B--2---:R-:W-:-:S02]  /*1bf80*/  PRMT R11, R70, 0x7610, R11 ;  /* 0x00007610460b7816 */ /* 0x004fc4000000000b */
[----:B------:R-:W2:Y:S04]  /*1bf90*/  LDL.S16 R70, [R1+0x300] ;  /* 0x0003000001467983 */ /* 0x000ea80000100600 */
[----:B------:R-:W2:Y:S04]  /*1bfa0*/  LDL.LU R57, [R1+0x61c] ;  /* 0x00061c0001397983 */ /* 0x000ea80000300800 */
[----:B------:R-:W2:Y:S01]  /*1bfb0*/  LDL.LU R58, [R1+0x618] ;  /* 0x00061800013a7983 */ /* 0x000ea20000300800 */
[----:B----4-:R-:W-:-:S03]  /*1bfc0*/  PRMT R67, R89, 0x7610, R67 ;  /* 0x0000761059437816 */ /* 0x010fc60000000043 */
[----:B------:R-:W4:Y:S01]  /*1bfd0*/  LDL.LU.S16 R89, [R1+0x302] ;  /* 0x0003020001597983 */ /* 0x000f220000300600 */
[----:B------:R-:W-:Y:S01]  /*1bfe0*/  ISETP.LT.AND P2, PT, R66, UR55, !P3 ;  /* 0x0000003742007c0c */ /* 0x000fe2000df41270 */
[----:B------:R-:W-:Y:S01]  /*1bff0*/  VIADD R12, R65, 0x49 ;  /* 0x00000049410c7836 */ /* 0x000fe20000000000 */
[----:B------:R-:W-:Y:S01]  /*1c000*/  ISETP.LT.AND P6, PT, R74, UR50, !P3 ;  /* 0x000000324a007c0c */ /* 0x000fe2000dfc1270 */
[----:B------:R-:W-:Y:S01]  /*1c010*/  VIADD R10, R0, UR30 ;  /* 0x0000001e000a7c36 */ /* 0x000fe20008000000 */
[----:B-----5:R-:W-:Y:S01]  /*1c020*/  PRMT R0, R91, 0x7610, R0 ;  /* 0x000076105b007816 */ /* 0x020fe20000000000 */
[----:B------:R-:W1:Y:S01]  /*1c030*/  LDCU UR55, c[0x0][0x39c] ;  /* 0x00007380ff3777ac */ /* 0x000e620008000800 */
[----:B------:R-:W-:Y:S01]  /*1c040*/  ISETP.GE.AND P4, PT, R12, UR18, PT ;  /* 0x000000120c007c0c */ /* 0x000fe2000bf86270 */
[----:B------:R-:W-:Y:S01]  /*1c050*/  IMAD.WIDE R12, R10, 0x2, R8 ;  /* 0x000000020a0c7825 */ /* 0x000fe200078e0208 */
[----:B------:R-:W-:Y:S01]  /*1c060*/  ISETP.LT.AND P0, PT, R73, UR9, !P3 ;  /* 0x0000000949007c0c */ /* 0x000fe2000df01270 */
[----:B------:R-:W5:Y:S01]  /*1c070*/  LDCU UR50, c[0x0][0x398] ;  /* 0x00007300ff3277ac */ /* 0x000f620008000800 */
[----:B------:R-:W-:-:S03]  /*1c080*/  ISETP.LT.AND P3, PT, R92, UR56, !P3 ;  /* 0x000000385c007c0c */ /* 0x000fc6000df61270 */
[----:B------:R0:W-:Y:S01]  /*1c090*/  @P2 STG.E.U16 desc[UR22][R12.64], R0 ;  /* 0x000000000c002986 */ /* 0x0001e2000c101516 */
[----:B------:R-:W-:Y:S01]  /*1c0a0*/  ISETP.LT.AND P5, PT, R66, UR72, !P4 ;  /* 0x0000004842007c0c */ /* 0x000fe2000e7a1270 */
[----:B------:R-:W-:Y:S01]  /*1c0b0*/  IMAD.WIDE R14, R10, 0x2, R6 ;  /* 0x000000020a0e7825 */ /* 0x000fe200078e0206 */
        /* <DEDUP_REMOVED lines=10> */
[C---:B------:R-:W-:Y:S01]  /*1c160*/  VIADD R0, R10.reuse, UR30 ;  /* 0x0000001e0a007c36 */ /* 0x040fe20008000000 */
[----:B------:R5:W-:Y:S01]  /*1c170*/  @P0 STG.E.U16 desc[UR22][R14.64], R69 ;  /* 0x000000450e000986 */ /* 0x000be2000c101516 */
[----:B------:R-:W0:Y:S01]  /*1c180*/  LDCU UR53, c[0x0][0x398] ;  /* 0x00007300ff3577ac */ /* 0x000e220008000800 */
[----:B-1----:R-:W-:Y:S01]  /*1c190*/  IMAD.WIDE R12, R10, 0x2, R4 ;  /* 0x000000020a0c7825 */ /* 0x002fe200078e0204 */
[----:B------:R-:W-:Y:S01]  /*1c1a0*/  ISETP.LT.AND P4, PT, R92, UR54, !P4 ;  /* 0x000000365c007c0c */ /* 0x000fe2000e781270 */
[----:B------:R-:W1:Y:S02]  /*1c1b0*/  LDCU UR49, c[0x0][0x398] ;  /* 0x00007300ff3177ac */ /* 0x000e640008000800 */
[C---:B------:R-:W-:Y:S01]  /*1c1c0*/  IMAD.WIDE R10, R0.reuse, 0x2, R8 ;  /* 0x00000002000a7825 */ /* 0x040fe200078e0208 */
[----:B------:R0:W-:Y:S01]  /*1c1d0*/  @P3 STG.E.U16 desc[UR22][R12.64], R68 ;  /* 0x000000440c003986 */ /* 0x0001e2000c101516 */
[----:B-----5:R-:W-:Y:S01]  /*1c1e0*/  PRMT R15, R59, 0x7610, R15 ;  /* 0x000076103b0f7816 */ /* 0x020fe2000000000f */
[----:B------:R-:W5:Y:S02]  /*1c1f0*/  LDCU UR54, c[0x0][0x398] ;  /* 0x00007300ff3677ac */ /* 0x000f640008000800 */
[----:B------:R3:W-:Y:S01]  /*1c200*/  @P5 STG.E.U16 desc[UR22][R10.64], R67 ;  /* 0x000000430a005986 */ /* 0x0007e2000c101516 */
[----:B------:R-:W-:Y:S01]  /*1c210*/  VIADD R14, R65, 0x4b ;  /* 0x0000004b410e7836 */ /* 0x000fe20000000000 */
[----:B------:R-:W1:Y:S02]  /*1c220*/  LDCU UR70, c[0x0][0x398] ;  /* 0x00007300ff4677ac */ /* 0x000e640008000800 */
[----:B------:R-:W5:Y:S01]  /*1c230*/  LDL.LU R59, [R1+0x614] ;  /* 0x00061400013b7983 */ /* 0x000f620000300800 */
[----:B0-----:R-:W-:Y:S01]  /*1c240*/  IMAD.WIDE R12, R0, 0x2, R2 ;  /* 0x00000002000c7825 */ /* 0x001fe200078e0202 */
[----:B---3--:R-:W-:-:S03]  /*1c250*/  PRMT R67, R90, 0x7610, R67 ;  /* 0x000076105a437816 */ /* 0x008fc60000000043 */
[----:B------:R-:W-:Y:S01]  /*1c260*/  IMAD.WIDE R10, R0, 0x2, R6 ;  /* 0x00000002000a7825 */ /* 0x000fe200078e0206 */
[----:B------:R-:W-:Y:S02]  /*1c270*/  PRMT R68, R60, 0x7610, R68 ;  /* 0x000076103c447816 */ /* 0x000fe40000000044 */
[----:B------:R-:W3:Y:S04]  /*1c280*/  LDL.LU R60, [R1+0x610] ;  /* 0x00061000013c7983 */ /* 0x000ee80000300800 */
[----:B------:R0:W-:Y:S01]  /*1c290*/  @P1 STG.E.U16 desc[UR22][R12.64], R67 ;  /* 0x000000430c001986 */ /* 0x0001e2000c101516 */
[----:B------:R-:W-:Y:S01]  /*1c2a0*/  ISETP.GE.AND P1, PT, R14, UR14, PT ;  /* 0x0000000e0e007c0c */ /* 0x000fe2000bf26270 */
[----:B------:R-:W1:Y:S02]  /*1c2b0*/  LDCU UR14, c[0x0][0x398] ;  /* 0x00007300ff0e77ac */ /* 0x000e640008000800 */
[----:B------:R0:W-:Y:S04]  /*1c2c0*/  @P2 STG.E.U16 desc[UR22][R10.64], R15 ;  /* 0x0000000f0a002986 */ /* 0x0001e8000c101516 */
[----:B------:R-:W3:Y:S01]  /*1c2d0*/  LDL.S16 R71, [R1+0x308] ;  /* 0x0003080001477983 */ /* 0x000ee20000100600 */
[----:B0-----:R-:W-:-:S03]  /*1c2e0*/  VIADD R67, R65, 0x4d ;  /* 0x0000004d41437836 */ /* 0x001fc60000000000 */
[----:B------:R-:W3:Y:S01]  /*1c2f0*/  LDL.LU.S16 R90, [R1+0x30a] ;  /* 0x00030a00015a7983 */ /* 0x000ee20000300600 */
[----:B------:R-:W-:-:S05]  /*1c300*/  IMAD.WIDE R14, R0, 0x2, R4 ;  /* 0x00000002000e7825 */ /* 0x000fca00078e0204 */
[----:B------:R0:W-:Y:S01]  /*1c310*/  @P4 STG.E.U16 desc[UR22][R14.64], R68 ;  /* 0x000000440e004986 */ /* 0x0001e2000c101516 */
[----:B------:R-:W-:Y:S02]  /*1c320*/  ISETP.GE.AND P4, PT, R67, UR37, PT ;  /* 0x0000002543007c0c */ /* 0x000fe4000bf86270 */
[----:B------:R-:W-:Y:S02]  /*1c330*/  ISETP.LT.AND P0, PT, R66, UR48, !P6 ;  /* 0x0000003042007c0c */ /* 0x000fe4000f701270 */
[----:B------:R-:W-:Y:S01]  /*1c340*/  ISETP.LT.AND P3, PT, R74, UR34, !P6 ;  /* 0x000000224a007c0c */ /* 0x000fe2000f761270 */
[----:B------:R-:W-:Y:S01]  /*1c350*/  VIADD R10, R0, UR30 ;  /* 0x0000001e000a7c36 */ /* 0x000fe20008000000 */
[----:B------:R-:W-:Y:S01]  /*1c360*/  ISETP.LT.AND P5, PT, R73, UR52, !P6 ;  /* 0x0000003449007c0c */ /* 0x000fe2000f7a1270 */
[----:B------:R-:W-:Y:S01]  /*1c370*/  VIADD R11, R65, 0x4c ;  /* 0x0000004c410b7836 */ /* 0x000fe20000000000 */
[----:B------:R-:W0:Y:S01]  /*1c380*/  LDCU UR48, c[0x0][0x39c] ;  /* 0x00007380ff3077ac */ /* 0x000e220008000800 */
[----:B----4-:R-:W-:Y:S01]  /*1c390*/  PRMT R67, R89, 0x7610, R67 ;  /* 0x0000761059437816 */ /* 0x010fe20000000043 */
[----:B------:R-:W-:Y:S01]  /*1c3a0*/  IMAD.WIDE R12, R10, 0x2, R8 ;  /* 0x000000020a0c7825 */ /* 0x000fe200078e0208 */
[----:B------:R-:W4:Y:S01]  /*1c3b0*/  LDL.LU R89, [R1+0x30] ;  /* 0x0000300001597983 */ /* 0x000f220000300800 */
[----:B--2---:R-:W-:Y:S01]  /*1c3c0*/  PRMT R0, R70, 0x7610, R0 ;  /* 0x0000761046007816 */ /* 0x004fe20000000000 */
[----:B------:R-:W2:Y:S01]  /*1c3d0*/  LDCU UR37, c[0x0][0x39c] ;  /* 0x00007380ff2577ac */ /* 0x000ea20008000800 */
[----:B0-----:R-:W-:Y:S01]  /*1c3e0*/  IMAD.WIDE R14, R10, 0x2, R2 ;  /* 0x000000020a0e7825 */ /* 0x001fe200078e0202 */
[----:B------:R-:W-:-:S02]  /*1c3f0*/  ISETP.GE.AND P2, PT, R11, UR65, PT ;  /* 0x000000410b007c0c */ /* 0x000fc4000bf46270 */
[----:B------:R-:W-:Y:S01]  /*1c400*/  @P0 STG.E.U16 desc[UR22][R12.64], R0 ;  /* 0x000000000c000986 */ /* 0x000fe2000c101516 */
[----:B------:R-:W-:Y:S01]  /*1c410*/  PRMT R11, R61, 0x7610, R11 ;  /* 0x000076103d0b7816 */ /* 0x000fe2000000000b */
[----:B------:R-:W0:Y:S02]  /*1c420*/  LDCU UR34, c[0x0][0x398] ;  /* 0x00007300ff2277ac */ /* 0x000e240008000800 */
[----:B------:R0:W-:Y:S01]  /*1c430*/  @P3 STG.E.U16 desc[UR22][R14.64], R67 ;  /* 0x000000430e003986 */ /* 0x0001e2000c101516 */
[----:B------:R-:W-:Y:S01]  /*1c440*/  PRMT R68, R63, 0x7610, R68 ;  /* 0x000076103f447816 */ /* 0x000fe20000000044 */
[----:B------:R-:W0:Y:S02]  /*1c450*/  LDCU UR52, c[0x0][0x398] ;  /* 0x00007300ff3477ac */ /* 0x000e240008000800 */
[----:B------:R-:W2:Y:S01]  /*1c460*/  LDL.LU R61, [R1+0x60c] ;  /* 0x00060c00013d7983 */ /* 0x000ea20000300800 */
[----:B---3--:R-:W-:Y:S01]  /*1c470*/  PRMT R69, R90, 0x7610, R69 ;  /* 0x000076105a457816 */ /* 0x008fe20000000045 */
[----:B------:R-:W3:Y:S01]  /*1c480*/  LDCU UR65, c[0x0][0x398] ;  /* 0x00007300ff4177ac */ /* 0x000ee20008000800 */
[----:B0-----:R-:W-:-:S02]  /*1c490*/  PRMT R15, R62, 0x7610, R15 ;  /* 0x000076103e0f7816 */ /* 0x001fc4000000000f */
[----:B------:R-:W2:Y:S04]  /*1c4a0*/  LDL.LU R62, [R1+0x608] ;  /* 0x00060800013e7983 */ /* 0x000ea80000300800 */
[----:B------:R-:W2:Y:S04]  /*1c4b0*/  LDL.S16 R91, [R1+0x310] ;  /* 0x00031000015b7983 */ /* 0x000ea80000100600 */
[----:B------:R-:W3:Y:S01]  /*1c4c0*/  LDL.LU.S16 R70, [R1+0x312] ;  /* 0x0003120001467983 */ /* 0x000ee20000300600 */
[----:B------:R-:W-:-:S03]  /*1c4d0*/  PRMT R67, R64, 0x7610, R67 ;  /* 0x0000761040437816 */ /* 0x000fc60000000043 */
[----:B------:R-:W5:Y:S04]  /*1c4e0*/  LDL.LU R63, [R1+0x604] ;  /* 0x00060400013f7983 */ /* 0x000f680000300800 */
[----:B------:R-:W5:Y:S04]  /*1c4f0*/  LDL.LU R64, [R1+0x600] ;  /* 0x0006000001407983 */ /* 0x000f680000300800 */
[----:B------:R-:W5:Y:S01]  /*1c500*/  LDL.S16 R90, [R1+0x318] ;  /* 0x00031800015a7983 */ /* 0x000f620000100600 */
[----:B----4-:R-:W-:-:S03]  /*1c510*/  F2FP.BF16.F32.PACK_AB R16, R16, R89 ;  /* 0x000000591010723e */ /* 0x010fc600000010ff */
[----:B------:R-:W4:Y:S01]  /*1c520*/  LDL.LU.S16 R89, [R1+0x31a] ;  /* 0x00031a0001597983 */ /* 0x000f220000300600 */
[----:B------:R-:W-:Y:S01]  /*1c530*/  ISETP.LT.AND P6, PT, R92, UR45, !P6 ;  /* 0x0000002d5c007c0c */ /* 0x000fe2000f7c1270 */
[----:B------:R-:W-:-:S04]  /*1c540*/  IMAD.WIDE R12, R10, 0x2, R6 ;  /* 0x000000020a0c7825 */ /* 0x000fc800078e0206 */
[----:B------:R-:W-:Y:S01]  /*1c550*/  VIADD R0, R65, 0x4e ;  /* 0x0000004e41007836 */ /* 0x000fe20000000000 */
[----:B------:R0:W-:Y:S01]  /*1c560*/  @P5 STG.E.U16 desc[UR22][R12.64], R11 ;  /* 0x0000000b0c005986 */ /* 0x0001e2000c101516 */
[----:B------:R-:W-:Y:S01]  /*1c570*/  ISETP.LT.AND P5, PT, R66, UR75, !P1 ;  /* 0x0000004b42007c0c */ /* 0x000fe2000cfa1270 */
[----:B------:R-:W1:Y:S02]  /*1c580*/  LDCU UR45, c[0x0][0x398] ;  /* 0x00007300ff2d77ac */ /* 0x000e640008000800 */
[----:B------:R-:W-:Y:S01]  /*1c590*/  ISETP.GE.AND P0, PT, R0, UR62, PT ;  /* 0x0000003e00007c0c */ /* 0x000fe2000bf06270 */
[----:B------:R-:W-:Y:S01]  /*1c5a0*/  VIADD R0, R10, UR30 ;  /* 0x0000001e0a007c36 */ /* 0x000fe20008000000 */
[----:B------:R-:W-:Y:S01]  /*1c5b0*/  ISETP.LT.AND P3, PT, R74, UR16, !P1 ;  /* 0x000000104a007c0c */ /* 0x000fe2000cf61270 */
[----:B------:R-:W4:Y:S01]  /*1c5c0*/  LDL.LU R75, [R1+0x34] ;  /* 0x00003400014b7983 */ /* 0x000f220000300800 */
[----:B------:R-:W-:Y:S01]  /*1c5d0*/  PRMT R14, R71, 0x7610, R14 ;  /* 0x00007610470e7816 */ /* 0x000fe2000000000e */
[----:B------:R-:W1:Y:S02]  /*1c5e0*/  LDCU UR62, c[0x0][0x398] ;  /* 0x00007300ff3e77ac */ /* 0x000e640008000800 */
[----:B------:R-:W4:Y:S01]  /*1c5f0*/  LDL.S16 R72, [R1+0x320] ;  /* 0x0003200001487983 */ /* 0x000f220000100600 */
[----:B0-----:R-:W-:Y:S01]  /*1c600*/  IMAD.WIDE R12, R10, 0x2, R4 ;  /* 0x000000020a0c7825 */ /* 0x001fe200078e0204 */
[----:B------:R-:W0:Y:S02]  /*1c610*/  LDCU UR16, c[0x0][0x398] ;  /* 0x00007300ff1077ac */ /* 0x000e240008000800 */
[----:B------:R-:W4:Y:S01]  /*1c620*/  LDL.LU R71, [R1+0x38] ;  /* 0x0000380001477983 */ /* 0x000f220000300800 */
[----:B------:R-:W-:Y:S01]  /*1c630*/  IMAD.WIDE R10, R0, 0x2, R8 ;  /* 0x00000002000a7825 */ /* 0x000fe200078e0208 */
[----:B------:R-:W0:Y:S02]  /*1c640*/  LDCU UR75, c[0x0][0x398] ;  /* 0x00007300ff4b77ac */ /* 0x000e240008000800 */
[----:B------:R1:W-:Y:S01]  /*1c650*/  @P6 STG.E.U16 desc[UR22][R12.64], R15 ;  /* 0x0000000f0c006986 */ /* 0x0003e2000c101516 */
[----:B------:R-:W-:Y:S01]  /*1c660*/  ISETP.LT.AND P6, PT, R73, UR71, !P1 ;  /* 0x0000004749007c0c */ /* 0x000fe2000cfc1270 */
[----:B------:R-:W0:Y:S01]  /*1c670*/  LDCU UR71, c[0x0][0x398] ;  /* 0x00007300ff4777ac */ /* 0x000e220008000800 */
[----:B------:R-:W-:Y:S01]  /*1c680*/  ISETP.LT.AND P1, PT, R92, UR46, !P1 ;  /* 0x0000002e5c007c0c */ /* 0x000fe2000cf21270 */
[----:B------:R0:W-:Y:S01]  /*1c690*/  @P5 STG.E.U16 desc[UR22][R10.64], R14 ;  /* 0x0000000e0a005986 */ /* 0x0001e2000c101516 */
[----:B------:R-:W2:Y:S01]  /*1c6a0*/  LDCU UR46, c[0x0][0x398] ;  /* 0x00007300ff2e77ac */ /* 0x000ea20008000800 */
[----:B-1----:R-:W-:-:S02]  /*1c6b0*/  VIADD R12, R65, 0x4f ;  /* 0x0000004f410c7836 */ /* 0x002fc40000000000 */
[----:B0-----:R-:W-:-:S03]  /*1c6c0*/  IMAD.WIDE R14, R0, 0x2, R2 ;  /* 0x00000002000e7825 */ /* 0x001fc600078e0202 */
[----:B------:R-:W-:Y:S01]  /*1c6d0*/  ISETP.GE.AND P5, PT, R12, UR59, PT ;  /* 0x0000003b0c007c0c */ /* 0x000fe2000bfa6270 */
[----:B------:R-:W0:Y:S01]  /*1c6e0*/  LDCU UR59, c[0x0][0x39c] ;  /* 0x00007380ff3b77ac */ /* 0x000e220008000800 */
[C---:B------:R-:W-:Y:S01]  /*1c6f0*/  IMAD.WIDE R12, R0.reuse, 0x2, R6 ;  /* 0x00000002000c7825 */ /* 0x040fe200078e0206 */
[----:B------:R1:W-:Y:S03]  /*1c700*/  @P3 STG.E.U16 desc[UR22][R14.64], R69 ;  /* 0x000000450e003986 */ /* 0x0003e6000c101516 */
[----:B------:R-:W-:Y:S01]  /*1c710*/  IMAD.WIDE R10, R0, 0x2, R4 ;  /* 0x00000002000a7825 */ /* 0x000fe200078e0204 */
[----:B------:R0:W-:Y:S01]  /*1c720*/  @P6 STG.E.U16 desc[UR22][R12.64], R68 ;  /* 0x000000440c006986 */ /* 0x0001e2000c101516 */
[----:B------:R-:W-:Y:S01]  /*1c730*/  ISETP.LT.AND P3, PT, R66, UR74, !P2 ;  /* 0x0000004a42007c0c */ /* 0x000fe2000d761270 */
[----:B------:R-:W2:Y:S02]  /*1c740*/  LDCU UR74, c[0x0][0x398] ;  /* 0x00007300ff4a77ac */ /* 0x000ea40008000800 */
[----:B------:R0:W-:Y:S01]  /*1c750*/  @P1 STG.E.U16 desc[UR22][R10.64], R67 ;  /* 0x000000430a001986 */ /* 0x0001e2000c101516 */
[----:B------:R-:W-:Y:S01]  /*1c760*/  ISETP.LT.AND P1, PT, R74, UR39, !P2 ;  /* 0x000000274a007c0c */ /* 0x000fe2000d721270 */
[----:B------:R-:W-:Y:S01]  /*1c770*/  VIADD R0, R0, UR30 ;  /* 0x0000001e00007c36 */ /* 0x000fe20008000000 */
[----:B------:R-:W-:Y:S01]  /*1c780*/  ISETP.LT.AND P6, PT, R73, UR26, !P2 ;  /* 0x0000001a49007c0c */ /* 0x000fe2000d7c1270 */
[----:B------:R-:W2:Y:S01]  /*1c790*/  LDCU UR39, c[0x0][0x398] ;  /* 0x00007300ff2777ac */ /* 0x000ea20008000800 */
[----:B------:R-:W-:Y:S01]  /*1c7a0*/  ISETP.LT.AND P2, PT, R92, UR64, !P2 ;  /* 0x000000405c007c0c */ /* 0x000fe2000d741270 */
[C---:B-1----:R-:W-:Y:S01]  /*1c7b0*/  IMAD.WIDE R14, R0.reuse, 0x2, R8 ;  /* 0x00000002000e7825 */ /* 0x042fe200078e0208 */
[----:B------:R-:W1:Y:S03]  /*1c7c0*/  LDCU UR26, c[0x0][0x398] ;  /* 0x00007300ff1a77ac */ /* 0x000e660008000800 */
[C---:B0-----:R-:W-:Y:S01]  /*1c7d0*/  IMAD.WIDE R12, R0.reuse, 0x2, R2 ;  /* 0x00000002000c7825 */ /* 0x041fe200078e0202 */
[----:B------:R-:W0:Y:S03]  /*1c7e0*/  LDCU UR64, c[0x0][0x398] ;  /* 0x00007300ff4077ac */ /* 0x000e260008000800 */
[----:B------:R-:W-:Y:S01]  /*1c7f0*/  IMAD.WIDE R10, R0, 0x2, R6 ;  /* 0x00000002000a7825 */ /* 0x000fe200078e0206 */
[----:B--2---:R-:W-:-:S02]  /*1c800*/  PRMT R69, R91, 0x7610, R69 ;  /* 0x000076105b457816 */ /* 0x004fc40000000045 */
[----:B---3--:R-:W-:-:S03]  /*1c810*/  PRMT R68, R70, 0x7610, R68 ;  /* 0x0000761046447816 */ /* 0x008fc60000000044 */
[----:B------:R-:W-:Y:S04]  /*1c820*/  @P3 STG.E.U16 desc[UR22][R14.64], R69 ;  /* 0x000000450e003986 */ /* 0x000fe8000c101516 */
[----:B------:R2:W-:Y:S04]  /*1c830*/  @P1 STG.E.U16 desc[UR22][R12.64], R68 ;  /* 0x000000440c001986 */ /* 0x0005e8000c101516 */
[----:B------:R3:W-:Y:S01]  /*1c840*/  @P6 STG.E.U16 desc[UR22][R10.64], R16 ;  /* 0x000000100a006986 */ /* 0x0007e2000c101516 */
[----:B--2---:R-:W-:Y:S01]  /*1c850*/  IMAD.WIDE R12, R0, 0x2, R4 ;  /* 0x00000002000c7825 */ /* 0x004fe200078e0204 */
[----:B---3--:R-:W-:-:S02]  /*1c860*/  PRMT R11, R16, 0x7632, R11 ;  /* 0x00007632100b7816 */ /* 0x008fc4000000000b */
[----:B-----5:R-:W-:Y:S02]  /*1c870*/  PRMT R16, R90, 0x7610, R16 ;  /* 0x000076105a107816 */ /* 0x020fe40000000010 */
[----:B------:R-:W2:Y:S04]  /*1c880*/  LDL.LU.S16 R90, [R1+0x322] ;  /* 0x00032200015a7983 */ /* 0x000ea80000300600 */
[----:B------:R4:W-:Y:S02]  /*1c890*/  @P2 STG.E.U16 desc[UR22][R12.64], R11 ;  /* 0x0000000b0c002986 */ /* 0x0009e4000c101516 */
[----:B----4-:R-:W-:Y:S02]  /*1c8a0*/  PRMT R11, R89, 0x7610, R11 ;  /* 0x00007610590b7816 */ /* 0x010fe4000000000b */
[----:B------:R-:W3:Y:S01]  /*1c8b0*/  LDL.LU R89, [R1+0x3c] ;  /* 0x00003c0001597983 */ /* 0x000ee20000300800 */
[----:B------:R-:W-:Y:S01]  /*1c8c0*/  ISETP.LT.AND P6, PT, R66, UR35, !P4 ;  /* 0x0000002342007c0c */ /* 0x000fe2000e7c1270 */
[----:B------:R-:W-:Y:S01]  /*1c8d0*/  VIADD R10, R0, UR30 ;  /* 0x0000001e000a7c36 */ /* 0x000fe20008000000 */
[----:B------:R-:W-:Y:S01]  /*1c8e0*/  ISETP.LT.AND P1, PT, R74, UR66, !P4 ;  /* 0x000000424a007c0c */ /* 0x000fe2000e721270 */
[----:B------:R-:W4:Y:S01]  /*1c8f0*/  LDL.S16 R91, [R1+0x328] ;  /* 0x00032800015b7983 */ /* 0x000f220000100600 */
[----:B------:R-:W-:Y:S01]  /*1c900*/  F2FP.BF16.F32.PACK_AB R17, R17, R75 ;  /* 0x0000004b1111723e */ /* 0x000fe200000010ff */
[----:B------:R-:W-:-:S02]  /*1c910*/  IMAD.WIDE R14, R10, 0x2, R8 ;  /* 0x000000020a0e7825 */ /* 0x000fc400078e0208 */
[----:B------:R-:W5:Y:S01]  /*1c920*/  LDL.LU.S16 R70, [R1+0x32a] ;  /* 0x00032a0001467983 */ /* 0x000f620000300600 */
[----:B------:R-:W0:Y:S05]  /*1c930*/  LDCU UR35, c[0x0][0x398] ;  /* 0x00007300ff2377ac */ /* 0x000e2a0008000800 */
[----:B------:R1:W-:Y:S01]  /*1c940*/  @P6 STG.E.U16 desc[UR22][R14.64], R16 ;  /* 0x000000100e006986 */ /* 0x0003e2000c101516 */
[----:B------:R-:W-:Y:S01]  /*1c950*/  ISETP.LT.AND P6, PT, R73, UR68, !P4 ;  /* 0x0000004449007c0c */ /* 0x000fe2000e7c1270 */
[----:B------:R-:W-:Y:S01]  /*1c960*/  IMAD.WIDE R12, R10, 0x2, R2 ;  /* 0x000000020a0c7825 */ /* 0x000fe200078e0202 */
[----:B------:R-:W-:Y:S01]  /*1c970*/  F2FP.BF16.F32.PACK_AB R18, R18, R71 ;  /* 0x000000471212723e */ /* 0x000fe200000010ff */
[----:B------:R-:W0:Y:S03]  /*1c980*/  LDCU UR66, c[0x0][0x398] ;  /* 0x00007300ff4277ac */ /* 0x000e260008000800 */
[----:B------:R-:W-:Y:S01]  /*1c990*/  @P1 STG.E.U16 desc[UR22][R12.64], R11 ;  /* 0x0000000b0c001986 */ /* 0x000fe2000c101516 */
[----:B-1----:R-:W-:Y:S01]  /*1c9a0*/  IMAD.WIDE R14, R10, 0x2, R6 ;  /* 0x000000020a0e7825 */ /* 0x002fe200078e0206 */
[----:B------:R-:W-:Y:S01]  /*1c9b0*/  PRMT R16, R17, 0x7632, R16 ;  /* 0x0000763211107816 */ /* 0x000fe20000000010 */
[----:B------:R-:W1:Y:S04]  /*1c9c0*/  LDCU UR68, c[0x0][0x398] ;  /* 0x00007300ff4477ac */ /* 0x000e680008000800 */
[----:B------:R2:W-:Y:S02]  /*1c9d0*/  @P6 STG.E.U16 desc[UR22][R14.64], R17 ;  /* 0x000000110e006986 */ /* 0x0005e4000c101516 */
[----:B--2---:R-:W-:-:S02]  /*1c9e0*/  PRMT R17, R90, 0x7610, R17 ;  /* 0x000076105a117816 */ /* 0x004fc40000000011 */
[----:B------:R-:W2:Y:S01]  /*1c9f0*/  LDL.S16 R90, [R1+0x32c] ;  /* 0x00032c00015a7983 */ /* 0x000ea20000100600 */
[----:B---3--:R-:W-:-:S03]  /*1ca00*/  F2FP.BF16.F32.PACK_AB R19, R19, R89 ;  /* 0x000000591313723e */ /* 0x008fc600000010ff */
[----:B------:R-:W3:Y:S01]  /*1ca10*/  LDL.LU.S16 R89, [R1+0x32e] ;  /* 0x00032e0001597983 */ /* 0x000ee20000300600 */
[----:B------:R-:W-:Y:S01]  /*1ca20*/  ISETP.LT.AND P4, PT, R92, UR24, !P4 ;  /* 0x000000185c007c0c */ /* 0x000fe2000e781270 */
[C---:B------:R-:W-:Y:S01]  /*1ca30*/  VIADD R0, R65.reuse, 0x51 ;  /* 0x0000005141007836 */ /* 0x040fe20000000000 */
[----:B------:R-:W-:Y:S01]  /*1ca40*/  ISETP.LT.AND P1, PT, R66, UR60, !P0 ;  /* 0x0000003c42007c0c */ /* 0x000fe2000c721270 */
[----:B------:R-:W-:Y:S01]  /*1ca50*/  IMAD.WIDE R12, R10, 0x2, R4 ;  /* 0x000000020a0c7825 */ /* 0x000fe200078e0204 */
[----:B------:R-:W-:Y:S01]  /*1ca60*/  ISETP.LT.AND P6, PT, R74, UR73, !P0 ;  /* 0x000000494a007c0c */ /* 0x000fe2000c7c1270 */
[----:B------:R-:W3:Y:S01]  /*1ca70*/  LDL.LU R75, [R1+0x40] ;  /* 0x00004000014b7983 */ /* 0x000ee20000300800 */
[----:B------:R-:W-:Y:S01]  /*1ca80*/  ISETP.GE.AND P2, PT, R0, UR40, PT ;  /* 0x0000002800007c0c */ /* 0x000fe2000bf46270 */
[----:B------:R-:W-:Y:S01]  /*1ca90*/  VIADD R0, R10, UR30 ;  /* 0x0000001e0a007c36 */ /* 0x000fe20008000000 */
[----:B------:R-:W-:Y:S01]  /*1caa0*/  PRMT R14, R72, 0x7610, R14 ;  /* 0x00007610480e7816 */ /* 0x000fe2000000000e */
[----:B------:R-:W-:Y:S01]  /*1cab0*/  VIADD R67, R65, 0x50 ;  /* 0x0000005041437836 */ /* 0x000fe20000000000 */
[----:B------:R-:W3:Y:S01]  /*1cac0*/  LDL.S16 R72, [R1+0x330] ;  /* 0x0003300001487983 */ /* 0x000ee20000100600 */
[----:B------:R-:W-:Y:S01]  /*1cad0*/  IMAD.WIDE R10, R0, 0x2, R8 ;  /* 0x00000002000a7825 */ /* 0x000fe200078e0208 */
[----:B------:R-:W0:Y:S02]  /*1cae0*/  LDCU UR24, c[0x0][0x39c] ;  /* 0x00007380ff1877ac */ /* 0x000e240008000800 */
[----:B------:R1:W-:Y:S01]  /*1caf0*/  @P4 STG.E.U16 desc[UR22][R12.64], R16 ;  /* 0x000000100c004986 */ /* 0x0003e2000c101516 */
[----:B------:R-:W-:Y:S01]  /*1cb00*/  ISETP.LT.AND P4, PT, R73, UR67, !P0 ;  /* 0x0000004349007c0c */ /* 0x000fe2000c781270 */
[----:B------:R-:W0:Y:S01]  /*1cb10*/  LDCU UR40, c[0x0][0x398] ;  /* 0x00007300ff2877ac */ /* 0x000e220008000800 */
[----:B------:R-:W-:Y:S01]  /*1cb20*/  ISETP.LT.AND P0, PT, R92, UR12, !P0 ;  /* 0x0000000c5c007c0c */ /* 0x000fe2000c701270 */
[----:B------:R4:W-:Y:S01]  /*1cb30*/  @P1 STG.E.U16 desc[UR22][R10.64], R14 ;  /* 0x0000000e0a001986 */ /* 0x0009e2000c101516 */
[----:B------:R-:W-:Y:S01]  /*1cb40*/  ISETP.GE.AND P3, PT, R67, UR57, PT ;  /* 0x0000003943007c0c */ /* 0x000fe2000bf66270 */
[----:B------:R-:W0:Y:S02]  /*1cb50*/  LDCU UR57, c[0x0][0x39c] ;  /* 0x00007380ff3977ac */ /* 0x000e240008000800 */
[----:B------:R-:W3:Y:S01]  /*1cb60*/  LDL.LU R71, [R1+0x44] ;  /* 0x0000440001477983 */ /* 0x000ee20000300800 */
[----:B------:R-:W0:Y:S01]  /*1cb70*/  LDCU UR12, c[0x0][0x39c] ;  /* 0x00007380ff0c77ac */ /* 0x000e220008000800 */
[----:B-1----:R-:W-:Y:S01]  /*1cb80*/  VIADD R12, R65, 0x52 ;  /* 0x00000052410c7836 */ /* 0x002fe20000000000 */
[----:B------:R-:W-:Y:S01]  /*1cb90*/  PRMT R16, R18, 0x7632, R16 ;  /* 0x0000763212107816 */ /* 0x000fe20000000010 */
[----:B------:R-:W1:Y:S01]  /*1cba0*/  LDCU UR60, c[0x0][0x398] ;  /* 0x00007300ff3c77ac */ /* 0x000e620008000800 */
[----:B----4-:R-:W-:-:S02]  /*1cbb0*/  IMAD.WIDE R14, R0, 0x2, R2 ;  /* 0x00000002000e7825 */ /* 0x010fc400078e0202 */
[----:B------:R-:W-:Y:S01]  /*1cbc0*/  ISETP.GE.AND P1, PT, R12, UR6, PT ;  /* 0x000000060c007c0c */ /* 0x000fe2000bf26270 */
[----:B------:R-:W4:Y:S01]  /*1cbd0*/  LDCU UR73, c[0x0][0x398] ;  /* 0x00007300ff4977ac */ /* 0x000f220008000800 */
[C---:B------:R-:W-:Y:S01]  /*1cbe0*/  IMAD.WIDE R12, R0.reuse, 0x2, R6 ;  /* 0x00000002000c7825 */ /* 0x040fe200078e0206 */
[----:B------:R5:W-:Y:S01]  /*1cbf0*/  @P6 STG.E.U16 desc[UR22][R14.64], R17 ;  /* 0x000000110e006986 */ /* 0x000be2000c101516 */
[----:B------:R-:W0:Y:S02]  /*1cc00*/  LDCU UR67, c[0x0][0x398] ;  /* 0x00007300ff4377ac */ /* 0x000e240008000800 */
[----:B------:R-:W-:Y:S01]  /*1cc10*/  IMAD.WIDE R10, R0, 0x2, R4 ;  /* 0x00000002000a7825 */ /* 0x000fe200078e0204 */
[----:B------:R1:W-:Y:S01]  /*1cc20*/  @P4 STG.E.U16 desc[UR22][R12.64], R18 ;  /* 0x000000120c004986 */ /* 0x0003e2000c101516 */
[----:B------:R-:W-:Y:S01]  /*1cc30*/  ISETP.LT.AND P4, PT, R66, UR4, !P5 ;  /* 0x0000000442007c0c */ /* 0x000fe2000ef81270 */
[----:B------:R-:W0:Y:S02]  /*1cc40*/  LDCU UR6, c[0x0][0x398] ;  /* 0x00007300ff0677ac */ /* 0x000e240008000800 */
[----:B------:R0:W-:Y:S01]  /*1cc50*/  @P0 STG.E.U16 desc[UR22][R10.64], R16 ;  /* 0x000000100a000986 */ /* 0x0001e2000c101516 */
[----:B------:R-:W-:-:S02]  /*1cc60*/  ISETP.LT.AND P0, PT, R74, UR33, !P5 ;  /* 0x000000214a007c0c */ /* 0x000fc4000ef01270 */
[----:B------:R-:W-:Y:S01]  /*1cc70*/  ISETP.LT.AND P6, PT, R73, UR31, !P5 ;  /* 0x0000001f49007c0c */ /* 0x000fe2000efc1270 */
[----:B------:R-:W-:Y:S01]  /*1cc80*/  VIADD R0, R0, UR30 ;  /* 0x0000001e00007c36 */ /* 0x000fe20008000000 */
[----:B------:R-:W-:Y:S01]  /*1cc90*/  ISETP.LT.AND P5, PT, R92, UR41, !P5 ;  /* 0x000000295c007c0c */ /* 0x000fe2000efa1270 */
[----:B------:R-:W2:Y:S01]  /*1cca0*/  LDCU UR41, c[0x0][0x39c] ;  /* 0x00007380ff2977ac */ /* 0x000ea20008000800 */
[----:B-----5:R-:W-:Y:S01]  /*1ccb0*/  PRMT R17, R70, 0x7610, R17 ;  /* 0x0000761046117816 */ /* 0x020fe20000000011 */
[C---:B------:R-:W-:Y:S01]  /*1ccc0*/  IMAD.WIDE R14, R0.reuse, 0x2, R8 ;  /* 0x00000002000e7825 */ /* 0x040fe200078e0208 */
[----:B-1----:R-:W-:Y:S01]  /*1ccd0*/  PRMT R18, R91, 0x7610, R18 ;  /* 0x000076105b127816 */ /* 0x002fe20000000012 */
[----:B------:R-:W1:Y:S02]  /*1cce0*/  LDCU UR4, c[0x0][0x398] ;  /* 0x00007300ff0477ac */ /* 0x000e640008000800 */
[C---:B------:R-:W-:Y:S01]  /*1ccf0*/  IMAD.WIDE R12, R0.reuse, 0x2, R2 ;  /* 0x00000002000c7825 */ /* 0x040fe200078e0202 */
[----:B------:R-:W5:Y:S03]  /*1cd00*/  LDCU UR33, c[0x0][0x398] ;  /* 0x00007300ff2177ac */ /* 0x000f660008000800 */
[----:B0-----:R-:W-:Y:S01]  /*1cd10*/  IMAD.WIDE R10, R0, 0x2, R6 ;  /* 0x00000002000a7825 */ /* 0x001fe200078e0206 */
[----:B------:R-:W-:Y:S01]  /*1cd20*/  @P4 STG.E.U16 desc[UR22][R14.64], R18 ;  /* 0x000000120e004986 */ /* 0x000fe2000c101516 */
[----:B------:R-:W0:Y:S02]  /*1cd30*/  LDCU UR31, c[0x0][0x398] ;  /* 0x00007300ff1f77ac */ /* 0x000e240008000800 */
[----:B------:R-:W-:Y:S01]  /*1cd40*/  VIADD R16, R65, 0x53 ;  /* 0x0000005341107836 */ /* 0x000fe20000000000 */
[----:B------:R1:W-:Y:S04]  /*1cd50*/  @P0 STG.E.U16 desc[UR22][R12.64], R17 ;  /* 0x000000110c000986 */ /* 0x0003e8000c101516 */
[----:B------:R0:W-:Y:S01]  /*1cd60*/  @P6 STG.E.U16 desc[UR22][R10.64], R19 ;  /* 0x000000130a006986 */ /* 0x0001e2000c101516 */
[----:B------:R-:W-:Y:S01]  /*1cd70*/  ISETP.GE.AND P4, PT, R16, UR76, PT ;  /* 0x0000004c10007c0c */ /* 0x000fe2000bf86270 */
[----:B------:R-:W2:Y:S01]  /*1cd80*/  LDCU UR76, c[0x0][0x398] ;  /* 0x00007300ff4c77ac */ /* 0x000ea20008000800 */
[----:B-1----:R-:W-:Y:S01]  /*1cd90*/  IMAD.WIDE R12, R0, 0x2, R4 ;  /* 0x00000002000c7825 */ /* 0x002fe200078e0204 */
[----:B0-----:R-:W-:-:S05]  /*1cda0*/  PRMT R11, R19, 0x7632, R11 ;  /* 0x00007632130b7816 */ /* 0x001fca000000000b */
[----:B------:R3:W-:Y:S01]  /*1cdb0*/  @P5 STG.E.U16 desc[UR22][R12.64], R11 ;  /* 0x0000000b0c005986 */ /* 0x0007e2000c101516 */
[----:B--2---:R-:W-:-:S03]  /*1cdc0*/  PRMT R16, R90, 0x7610, R16 ;  /* 0x000076105a107816 */ /* 0x004fc60000000010 */
[----:B------:R-:W2:Y:S01]  /*1cdd0*/  LDL.LU.S16 R90, [R1+0x332] ;  /* 0x00033200015a7983 */ /* 0x000ea20000300600 */
[----:B---3--:R-:W-:-:S03]  /*1cde0*/  PRMT R11, R89, 0x7610, R11 ;  /* 0x00007610590b7816 */ /* 0x008fc6000000000b */
[----:B------:R-:W3:Y:S04]  /*1cdf0*/  LDL.LU R89, [R1+0x48] ;  /* 0x0000480001597983 */ /* 0x000ee80000300800 */
[----:B------:R-:W4:Y:S04]  /*1ce00*/  LDL.S16 R91, [R1+0x334] ;  /* 0x00033400015b7983 */ /* 0x000f280000100600 */
[----:B------:R-:W4:Y:S01]  /*1ce10*/  LDL.LU.S16 R70, [R1+0x336] ;  /* 0x0003360001467983 */ /* 0x000f220000300600 */
[----:B--2---:R-:W-:-:S03]  /*1ce20*/  PRMT R17, R90, 0x7610, R17 ;  /* 0x000076105a117816 */ /* 0x004fc60000000011 */
[----:B------:R-:W2:Y:S01]  /*1ce30*/  LDL.S16 R90, [R1+0x338] ;  /* 0x00033800015a7983 */ /* 0x000ea20000100600 */
[----:B---3--:R-:W-:-:S03]  /*1ce40*/  F2FP.BF16.F32.PACK_AB R22, R22, R89 ;  /* 0x000000591616723e */ /* 0x008fc600000010ff */
[----:B------:R-:W3:Y:S01]  /*1ce50*/  LDL.LU.S16 R89, [R1+0x33a] ;  /* 0x00033a0001597983 */ /* 0x000ee20000300600 */
[----:B------:R-:W-:Y:S01]  /*1ce60*/  ISETP.LT.AND P6, PT, R66, UR44, !P3 ;  /* 0x0000002c42007c0c */ /* 0x000fe2000dfc1270 */
[----:B------:R-:W-:Y:S01]  /*1ce70*/  VIADD R10, R0, UR30 ;  /* 0x0000001e000a7c36 */ /* 0x000fe20008000000 */
[----:B------:R-:W-:Y:S01]  /*1ce80*/  ISETP.LT.AND P0, PT, R74, UR69, !P3 ;  /* 0x000000454a007c0c */ /* 0x000fe2000df01270 */
[----:B------:R-:W-:Y:S01]  /*1ce90*/  VIADD R0, R65, 0x54 ;  /* 0x0000005441007836 */ /* 0x000fe20000000000 */
[----:B------:R-:W-:Y:S01]  /*1cea0*/  F2FP.BF16.F32.PACK_AB R20, R20, R75 ;  /* 0x0000004b1414723e */ /* 0x000fe200000010ff */
[C---:B------:R-:W-:Y:S01]  /*1ceb0*/  IMAD.WIDE R14, R10.reuse, 0x2, R8 ;  /* 0x000000020a0e7825 */ /* 0x040fe200078e0208 */
[----:B------:R-:W-:Y:S01]  /*1cec0*/  F2FP.BF16.F32.PACK_AB R21, R21, R71 ;  /* 0x000000471515723e */ /* 0x000fe200000010ff */
[----:B------:R-:W5:Y:S01]  /*1ced0*/  LDL.LU R75, [R1+0x4c] ;  /* 0x00004c00014b7983 */ /* 0x000f620000300800 */
[----:B----4-:R-:W-:Y:S01]  /*1cee0*/  PRMT R18, R91, 0x7610, R18 ;  /* 0x000076105b127816 */ /* 0x010fe20000000012 */
[----:B------:R-:W-:Y:S01]  /*1cef0*/  IMAD.WIDE R12, R10, 0x2, R2 ;  /* 0x000000020a0c7825 */ /* 0x000fe200078e0202 */
[----:B------:R-:W0:Y:S03]  /*1cf00*/  LDCU UR44, c[0x0][0x398] ;  /* 0x00007300ff2c77ac */ /* 0x000e260008000800 */
[----:B------:R1:W-:Y:S01]  /*1cf10*/  @P6 STG.E.U16 desc[UR22][R14.64], R16 ;  /* 0x000000100e006986 */ /* 0x0003e2000c101516 */
[C---:B------:R-:W-:Y:S01]  /*1cf20*/  ISETP.LT.AND P6, PT, R73.reuse, UR20, !P3 ;  /* 0x0000001449007c0c */ /* 0x040fe2000dfc1270 */
[----:B------:R-:W4:Y:S01]  /*1cf30*/  LDCU UR69, c[0x0][0x398] ;  /* 0x00007300ff4577ac */ /* 0x000f220008000800 */
[----:B------:R-:W-:Y:S01]  /*1cf40*/  ISETP.LT.AND P3, PT, R92, UR61, !P3 ;  /* 0x0000003d5c007c0c */ /* 0x000fe2000df61270 */
[----:B------:R0:W-:Y:S01]  /*1cf50*/  @P0 STG.E.U16 desc[UR22][R12.64], R11 ;  /* 0x0000000b0c000986 */ /* 0x0001e2000c101516 */
[----:B------:R-:W-:Y:S01]  /*1cf60*/  ISETP.LT.AND P0, PT, R66, UR28, !P2 ;  /* 0x0000001c42007c0c */ /* 0x000fe2000d701270 */
[----:B------:R-:W2:Y:S01]  /*1cf70*/  LDCU UR20, c[0x0][0x398] ;  /* 0x00007300ff1477ac */ /* 0x000ea20008000800 */
[----:B------:R-:W-:Y:S01]  /*1cf80*/  ISETP.GE.AND P5, PT, R0, UR55, PT ;  /* 0x0000003700007c0c */ /* 0x000fe2000bfa6270 */
[C---:B------:R-:W-:Y:S01]  /*1cf90*/  VIADD R0, R10.reuse, UR30 ;  /* 0x0000001e0a007c36 */ /* 0x040fe20008000000 */
[----:B------:R-:W2:Y:S01]  /*1cfa0*/  LDCU UR55, c[0x0][0x39c] ;  /* 0x00007380ff3777ac */ /* 0x000ea20008000800 */
[----:B-1----:R-:W-:Y:S01]  /*1cfb0*/  IMAD.WIDE R14, R10, 0x2, R6 ;  /* 0x000000020a0e7825 */ /* 0x002fe200078e0206 */
[----:B------:R-:W-:Y:S01]  /*1cfc0*/  PRMT R16, R20, 0x7632, R16 ;  /* 0x0000763214107816 */ /* 0x000fe20000000010 */
[----:B------:R-:W1:Y:S02]  /*1cfd0*/  LDCU UR61, c[0x0][0x398] ;  /* 0x00007300ff3d77ac */ /* 0x000e640008000800 */
[----:B0-----:R-:W-:Y:S01]  /*1cfe0*/  IMAD.WIDE R12, R10, 0x2, R4 ;  /* 0x000000020a0c7825 */ /* 0x001fe200078e0204 */
[----:B------:R0:W-:Y:S01]  /*1cff0*/  @P6 STG.E.U16 desc[UR22][R14.64], R20 ;  /* 0x000000140e006986 */ /* 0x0001e2000c101516 */
[----:B------:R-:W-:Y:S01]  /*1d000*/  ISETP.LT.AND P6, PT, R74, UR42, !P2 ;  /* 0x0000002a4a007c0c */ /* 0x000fe2000d7c1270 */
[----:B------:R-:W1:Y:S02]  /*1d010*/  LDCU UR28, c[0x0][0x398] ;  /* 0x00007300ff1c77ac */ /* 0x000e640008000800 */
[----:B------:R4:W-:Y:S01]  /*1d020*/  @P3 STG.E.U16 desc[UR22][R12.64], R16 ;  /* 0x000000100c003986 */ /* 0x0009e2000c101516 */
[----:B------:R-:W-:Y:S01]  /*1d030*/  ISETP.LT.AND P3, PT, R73, UR43, !P2 ;  /* 0x0000002b49007c0c */ /* 0x000fe2000d761270 */
[----:B------:R-:W-:Y:S01]  /*1d040*/  IMAD.WIDE R10, R0, 0x2, R8 ;  /* 0x00000002000a7825 */ /* 0x000fe200078e0208 */
[----:B------:R-:W-:Y:S01]  /*1d050*/  ISETP.LT.AND P2, PT, R92, UR38, !P2 ;  /* 0x000000265c007c0c */ /* 0x000fe2000d741270 */
[----:B------:R-:W1:Y:S01]  /*1d060*/  LDCU UR42, c[0x0][0x398] ;  /* 0x00007300ff2a77ac */ /* 0x000e620008000800 */
[----:B0-----:R-:W-:Y:S01]  /*1d070*/  PRMT R14, R72, 0x7610, R14 ;  /* 0x00007610480e7816 */ /* 0x001fe2000000000e */
[----:B------:R-:W0:Y:S01]  /*1d080*/  LDCU UR43, c[0x0][0x398] ;  /* 0x00007300ff2b77ac */ /* 0x000e220008000800 */
[----:B------:R-:W5:Y:S01]  /*1d090*/  LDL.S16 R72, [R1+0x33c] ;  /* 0x00033c0001487983 */ /* 0x000f620000100600 */
[----:B----4-:R-:W-:Y:S01]  /*1d0a0*/  VIADD R12, R65, 0x55 ;  /* 0x00000055410c7836 */ /* 0x010fe20000000000 */
[----:B------:R-:W-:-:S02]  /*1d0b0*/  PRMT R16, R21, 0x7632, R16 ;  /* 0x0000763215107816 */ /* 0x000fc40000000010 */
[----:B------:R4:W-:Y:S01]  /*1d0c0*/  @P0 STG.E.U16 desc[UR22][R10.64], R14 ;  /* 0x0000000e0a000986 */ /* 0x0009e2000c101516 */
[----:B------:R-:W0:Y:S01]  /*1d0d0*/  LDCU UR38, c[0x0][0x398] ;  /* 0x00007300ff2677ac */ /* 0x000e220008000800 */
[----:B------:R-:W-:Y:S01]  /*1d0e0*/  ISETP.GE.AND P0, PT, R12, UR72, PT ;  /* 0x000000480c007c0c */ /* 0x000fe2000bf06270 */
[C---:B------:R-:W-:Y:S01]  /*1d0f0*/  IMAD.WIDE R12, R0.reuse, 0x2, R6 ;  /* 0x00000002000c7825 */ /* 0x040fe200078e0206 */
[----:B------:R-:W5:Y:S01]  /*1d100*/  LDL.LU R71, [R1+0x50] ;  /* 0x0000500001477983 */ /* 0x000f620000300800 */
[----:B------:R-:W0:Y:S02]  /*1d110*/  LDCU UR72, c[0x0][0x39c] ;  /* 0x00007380ff4877ac */ /* 0x000e240008000800 */
[----:B----4-:R-:W-:-:S04]  /*1d120*/  IMAD.WIDE R14, R0, 0x2, R2 ;  /* 0x00000002000e7825 */ /* 0x010fc800078e0202 */
[----:B------:R-:W-:Y:S01]  /*1d130*/  IMAD.WIDE R10, R0, 0x2, R4 ;  /* 0x00000002000a7825 */ /* 0x000fe200078e0204 */
[----:B------:R4:W-:Y:S01]  /*1d140*/  @P6 STG.E.U16 desc[UR22][R14.64], R17 ;  /* 0x000000110e006986 */ /* 0x0009e2000c101516 */
[----:B------:R-:W-:Y:S01]  /*1d150*/  ISETP.LT.AND P6, PT, R73, UR36, !P1 ;  /* 0x0000002449007c0c */ /* 0x000fe2000cfc1270 */
[----:B------:R-:W0:Y:S02]  /*1d160*/  LDCU UR36, c[0x0][0x398] ;  /* 0x00007300ff2477ac */ /* 0x000e240008000800 */
[----:B------:R1:W-:Y:S01]  /*1d170*/  @P3 STG.E.U16 desc[UR22][R12.64], R21 ;  /* 0x000000150c003986 */ /* 0x0003e2000c101516 */
[----:B------:R-:W-:Y:S01]  /*1d180*/  ISETP.LT.AND P3, PT, R66, UR47, !P1 ;  /* 0x0000002f42007c0c */ /* 0x000fe2000cf61270 */
[----:B------:R-:W-:Y:S01]  /*1d190*/  VIADD R0, R0, UR30 ;  /* 0x0000001e00007c36 */ /* 0x000fe20008000000 */
[----:B------:R-:W0:Y:S01]  /*1d1a0*/  LDCU UR47, c[0x0][0x398] ;  /* 0x00007300ff2f77ac */ /* 0x000e220008000800 */
[----:B------:R1:W-:Y:S01]  /*1d1b0*/  @P2 STG.E.U16 desc[UR22][R10.64], R16 ;  /* 0x000000100a002986 */ /* 0x0003e2000c101516 */
[----:B------:R-:W-:-:S02]  /*1d1c0*/  ISETP.LT.AND P2, PT, R74, UR32, !P1 ;  /* 0x000000204a007c0c */ /* 0x000fc4000cf41270 */
[----:B------:R-:W-:Y:S01]  /*1d1d0*/  ISETP.LT.AND P1, PT, R92, UR77, !P1 ;  /* 0x0000004d5c007c0c */ /* 0x000fe2000cf21270 */
[----:B----4-:R-:W-:Y:S01]  /*1d1e0*/  IMAD.WIDE R14, R0, 0x2, R8 ;  /* 0x00000002000e7825 */ /* 0x010fe200078e0208 */
[----:B------:R-:W-:Y:S01]  /*1d1f0*/  PRMT R17, R70, 0x7610, R17 ;  /* 0x0000761046117816 */ /* 0x000fe20000000011 */
[----:B------:R-:W4:Y:S02]  /*1d200*/  LDCU UR32, c[0x0][0x398] ;  /* 0x00007300ff2077ac */ /* 0x000f240008000800 */
[----:B-1----:R-:W-:-:S04]  /*1d210*/  IMAD.WIDE R12, R0, 0x2, R2 ;  /* 0x00000002000c7825 */ /* 0x002fc800078e0202 */
[----:B------:R-:W-:Y:S01]  /*1d220*/  IMAD.WIDE R10, R0, 0x2, R6 ;  /* 0x00000002000a7825 */ /* 0x000fe200078e0206 */
[----:B------:R-:W-:Y:S03]  /*1d230*/  @P3 STG.E.U16 desc[UR22][R14.64], R18 ;  /* 0x000000120e003986 */ /* 0x000fe6000c101516 */
        /* <DEDUP_REMOVED lines=22> */
[----:B-----5:R-:W-:Y:S01]  /*1d3a0*/  F2FP.BF16.F32.PACK_AB R23, R23, R75 ;  /* 0x0000004b1717723e */ /* 0x020fe200000010ff */
[----:B------:R-:W-:Y:S01]  /*1d3b0*/  IMAD.WIDE R14, R10, 0x2, R8 ;  /* 0x000000020a0e7825 */ /* 0x000fe200078e0208 */
[----:B------:R-:W-:Y:S01]  /*1d3c0*/  F2FP.BF16.F32.PACK_AB R24, R24, R71 ;  /* 0x000000471818723e */ /* 0x000fe200000010ff */
[----:B------:R-:W5:Y:S01]  /*1d3d0*/  LDL.LU R75, [R1+0x58] ;  /* 0x00005800014b7983 */ /* 0x000f620000300800 */
[----:B----4-:R-:W-:Y:S01]  /*1d3e0*/  PRMT R18, R91, 0x7610, R18 ;  /* 0x000076105b127816 */ /* 0x010fe20000000012 */
[----:B------:R-:W-:Y:S01]  /*1d3f0*/  IMAD.WIDE R12, R10, 0x2, R2 ;  /* 0x000000020a0c7825 */ /* 0x000fe200078e0202 */
[----:B------:R-:W0:Y:S03]  /*1d400*/  LDCU UR51, c[0x0][0x398] ;  /* 0x00007300ff3377ac */ /* 0x000e260008000800 */
[----:B------:R1:W-:Y:S01]  /*1d410*/  @P6 STG.E.U16 desc[UR22][R14.64], R16 ;  /* 0x000000100e006986 */ /* 0x0003e2000c101516 */
[----:B------:R-:W-:Y:S01]  /*1d420*/  ISETP.LT.AND P6, PT, R73, UR63, !P4 ;  /* 0x0000003f49007c0c */ /* 0x000fe2000e7c1270 */
        /* <DEDUP_REMOVED lines=8> */
[C---:B-1----:R-:W-:Y:S01]  /*1d4b0*/  IMAD.WIDE R14, R10.reuse, 0x2, R6 ;  /* 0x000000020a0e7825 */ /* 0x042fe200078e0206 */
        /* <DEDUP_REMOVED lines=39> */
[----:B------:R-:W-:Y:S01]  /*1d730*/  @P4 STG.E.U16 desc[UR22][R14.64], R18 ;  /* 0x000000120e004986 */ /* 0x000fe2000c101516 */
[----:B------:R-:W1:Y:S02]  /*1d740*/  LDCU UR70, c[0x0][0x398] ;  /* 0x00007300ff4677ac */ /* 0x000e640008000800 */
[----:B------:R-:W-:Y:S01]  /*1d750*/  VIADD R16, R65, 0x59 ;  /* 0x0000005941107836 */ /* 0x000fe20000000000 */
[----:B------:R0:W-:Y:S04]  /*1d760*/  @P5 STG.E.U16 desc[UR22][R12.64], R17 ;  /* 0x000000110c005986 */ /* 0x0001e8000c101516 */
[----:B------:R1:W-:Y:S01]  /*1d770*/  @P6 STG.E.U16 desc[UR22][R10.64], R25 ;  /* 0x000000190a006986 */ /* 0x0003e2000c101516 */
[----:B------:R-:W-:Y:S01]  /*1d780*/  ISETP.GE.AND P4, PT, R16, UR57, PT ;  /* 0x0000003910007c0c */ /* 0x000fe2000bf86270 */
[----:B------:R-:W2:Y:S01]  /*1d790*/  LDCU UR57, c[0x0][0x39c] ;  /* 0x00007380ff3977ac */ /* 0x000ea20008000800 */
[----:B0-----:R-:W-:Y:S01]  /*1d7a0*/  IMAD.WIDE R12, R0, 0x2, R4 ;  /* 0x00000002000c7825 */ /* 0x001fe200078e0204 */
[----:B-1----:R-:W-:-:S05]  /*1d7b0*/  PRMT R11, R25, 0x7632, R11 ;  /* 0x00007632190b7816 */ /* 0x002fca000000000b */
        /* <DEDUP_REMOVED lines=11> */
[----:B------:R-:W-:Y:S02]  /*1d870*/  ISETP.LT.AND P6, PT, R66, UR34, !P3 ;  /* 0x0000002242007c0c */ /* 0x000fe4000dfc1270 */
[----:B------:R-:W-:Y:S01]  /*1d880*/  ISETP.LT.AND P5, PT, R74, UR52, !P3 ;  /* 0x000000344a007c0c */ /* 0x000fe2000dfa1270 */
[----:B------:R-:W-:Y:S01]  /*1d890*/  VIADD R10, R0, UR30 ;  /* 0x0000001e000a7c36 */ /* 0x000fe20008000000 */
[----:B-----5:R-:W-:Y:S01]  /*1d8a0*/  F2FP.BF16.F32.PACK_AB R26, R26, R75 ;  /* 0x0000004b1a1a723e */ /* 0x020fe200000010ff */
[----:B------:R-:W-:Y:S01]  /*1d8b0*/  VIADD R0, R65, 0x5a ;  /* 0x0000005a41007836 */ /* 0x000fe20000000000 */
[----:B------:R-:W-:Y:S01]  /*1d8c0*/  F2FP.BF16.F32.PACK_AB R27, R27, R71 ;  /* 0x000000471b1b723e */ /* 0x000fe200000010ff */
[C---:B------:R-:W-:Y:S01]  /*1d8d0*/  IMAD.WIDE R14, R10.reuse, 0x2, R8 ;  /* 0x000000020a0e7825 */ /* 0x040fe200078e0208 */
[----:B----4-:R-:W-:Y:S01]  /*1d8e0*/  PRMT R18, R91, 0x7610, R18 ;  /* 0x000076105b127816 */ /* 0x010fe20000000012 */
[----:B------:R-:W4:Y:S01]  /*1d8f0*/  LDL.LU R75, [R1+0x64] ;  /* 0x00006400014b7983 */ /* 0x000f220000300800 */
[----:B------:R-:W0:Y:S01]  /*1d900*/  LDCU UR34, c[0x0][0x398] ;  /* 0x00007300ff2277ac */ /* 0x000e220008000800 */
[----:B------:R-:W-:-:S02]  /*1d910*/  IMAD.WIDE R12, R10, 0x2, R2 ;  /* 0x000000020a0c7825 */ /* 0x000fc400078e0202 */
[----:B------:R1:W-:Y:S01]  /*1d920*/  @P6 STG.E.U16 desc[UR22][R14.64], R16 ;  /* 0x000000100e006986 */ /* 0x0003e2000c101516 */
[C---:B------:R-:W-:Y:S01]  /*1d930*/  ISETP.LT.AND P6, PT, R73.reuse, UR14, !P3 ;  /* 0x0000000e49007c0c */ /* 0x040fe2000dfc1270 */
[----:B------:R-:W5:Y:S02]  /*1d940*/  LDCU UR52, c[0x0][0x398] ;  /* 0x00007300ff3477ac */ /* 0x000f640008000800 */
[----:B------:R0:W-:Y:S01]  /*1d950*/  @P5 STG.E.U16 desc[UR22][R12.64], R11 ;  /* 0x0000000b0c005986 */ /* 0x0001e2000c101516 */
[----:B------:R-:W-:Y:S01]  /*1d960*/  ISETP.LT.AND P5, PT, R92, UR65, !P3 ;  /* 0x000000415c007c0c */ /* 0x000fe2000dfa1270 */
[----:B------:R-:W2:Y:S01]  /*1d970*/  LDCU UR14, c[0x0][0x398] ;  /* 0x00007300ff0e77ac */ /* 0x000ea20008000800 */
[----:B------:R-:W-:Y:S02]  /*1d980*/  ISETP.LT.AND P3, PT, R66, UR45, !P1 ;  /* 0x0000002d42007c0c */ /* 0x000fe4000cf61270 */
[----:B------:R-:W-:Y:S01]  /*1d990*/  ISETP.GE.AND P0, PT, R0, UR24, PT ;  /* 0x0000001800007c0c */ /* 0x000fe2000bf06270 */
[----:B-1----:R-:W-:Y:S01]  /*1d9a0*/  IMAD.WIDE R14, R10, 0x2, R6 ;  /* 0x000000020a0e7825 */ /* 0x002fe200078e0206 */
[----:B------:R-:W-:Y:S01]  /*1d9b0*/  PRMT R16, R26, 0x7632, R16 ;  /* 0x000076321a107816 */ /* 0x000fe20000000010 */
[----:B------:R-:W1:Y:S02]  /*1d9c0*/  LDCU UR24, c[0x0][0x39c] ;  /* 0x00007380ff1877ac */ /* 0x000e640008000800 */
[----:B0-----:R-:W-:Y:S01]  /*1d9d0*/  IMAD.WIDE R12, R10, 0x2, R4 ;  /* 0x000000020a0c7825 */ /* 0x001fe200078e0204 */
[----:B------:R0:W-:Y:S01]  /*1d9e0*/  @P6 STG.E.U16 desc[UR22][R14.64], R26 ;  /* 0x0000001a0e006986 */ /* 0x0001e2000c101516 */
[----:B------:R-:W-:Y:S01]  /*1d9f0*/  ISETP.LT.AND P6, PT, R74, UR62, !P1 ;  /* 0x0000003e4a007c0c */ /* 0x000fe2000cfc1270 */
[----:B------:R-:W1:Y:S01]  /*1da00*/  LDCU UR45, c[0x0][0x398] ;  /* 0x00007300ff2d77ac */ /* 0x000e620008000800 */
[----:B------:R-:W-:Y:S01]  /*1da10*/  VIADD R0, R10, UR30 ;  /* 0x0000001e0a007c36 */ /* 0x000fe20008000000 */
[----:B------:R5:W-:Y:S01]  /*1da20*/  @P5 STG.E.U16 desc[UR22][R12.64], R16 ;  /* 0x000000100c005986 */ /* 0x000be2000c101516 */
[----:B------:R-:W-:Y:S01]  /*1da30*/  ISETP.LT.AND P5, PT, R73, UR16, !P1 ;  /* 0x0000001049007c0c */ /* 0x000fe2000cfa1270 */
[----:B------:R-:W1:Y:S01]  /*1da40*/  LDCU UR65, c[0x0][0x398] ;  /* 0x00007300ff4177ac */ /* 0x000e620008000800 */
[----:B------:R-:W-:Y:S01]  /*1da50*/  IMAD.WIDE R10, R0, 0x2, R8 ;  /* 0x00000002000a7825 */ /* 0x000fe200078e0208 */
[----:B------:R-:W-:Y:S01]  /*1da60*/  ISETP.LT.AND P1, PT, R92, UR71, !P1 ;  /* 0x000000475c007c0c */ /* 0x000fe2000cf21270 */
[----:B------:R-:W1:Y:S01]  /*1da70*/  LDCU UR71, c[0x0][0x39c] ;  /* 0x00007380ff4777ac */ /* 0x000e620008000800 */
[----:B0-----:R-:W-:-:S02]  /*1da80*/  PRMT R14, R72, 0x7610, R14 ;  /* 0x00007610480e7816 */ /* 0x001fc4000000000e */
[----:B------:R-:W4:Y:S01]  /*1da90*/  LDL.S16 R72, [R1+0x354] ;  /* 0x0003540001487983 */ /* 0x000f220000100600 */
[----:B------:R-:W0:Y:S01]  /*1daa0*/  LDCU UR62, c[0x0][0x398] ;  /* 0x00007300ff3e77ac */ /* 0x000e220008000800 */
[----:B-----5:R-:W-:Y:S02]  /*1dab0*/  VIADD R12, R65, 0x5b ;  /* 0x0000005b410c7836 */ /* 0x020fe40000000000 */
[----:B------:R5:W-:Y:S01]  /*1dac0*/  @P3 STG.E.U16 desc[UR22][R10.64], R14 ;  /* 0x0000000e0a003986 */ /* 0x000be2000c101516 */
[----:B------:R-:W-:Y:S01]  /*1dad0*/  PRMT R16, R27, 0x7632, R16 ;  /* 0x000076321b107816 */ /* 0x000fe20000000010 */
[----:B------:R-:W0:Y:S01]  /*1dae0*/  LDCU UR16, c[0x0][0x398] ;  /* 0x00007300ff1077ac */ /* 0x000e220008000800 */
[----:B------:R-:W-:Y:S01]  /*1daf0*/  ISETP.GE.AND P3, PT, R12, UR12, PT ;  /* 0x0000000c0c007c0c */ /* 0x000fe2000bf66270 */
[C---:B------:R-:W-:Y:S01]  /*1db00*/  IMAD.WIDE R12, R0.reuse, 0x2, R6 ;  /* 0x00000002000c7825 */ /* 0x040fe200078e0206 */
[----:B------:R-:W4:Y:S01]  /*1db10*/  LDL.LU R71, [R1+0x68] ;  /* 0x0000680001477983 */ /* 0x000f220000300800 */
[----:B------:R-:W0:Y:S02]  /*1db20*/  LDCU UR12, c[0x0][0x398] ;  /* 0x00007300ff0c77ac */ /* 0x000e240008000800 */
[----:B-----5:R-:W-:-:S04]  /*1db30*/  IMAD.WIDE R14, R0, 0x2, R2 ;  /* 0x00000002000e7825 */ /* 0x020fc800078e0202 */
        /* <DEDUP_REMOVED lines=11> */
[----:B-----5:R-:W-:Y:S01]  /*1dbf0*/  IMAD.WIDE R14, R0, 0x2, R8 ;  /* 0x00000002000e7825 */ /* 0x020fe200078e0208 */
[----:B------:R-:W-:Y:S01]  /*1dc00*/  PRMT R17, R70, 0x7610, R17 ;  /* 0x0000761046117816 */ /* 0x000fe20000000011 */
[----:B------:R-:W5:Y:S02]  /*1dc10*/  LDCU UR74, c[0x0][0x398] ;  /* 0x00007300ff4a77ac */ /* 0x000f640008000800 */
        /* <DEDUP_REMOVED lines=9> */
[----:B0-----:R-:W-:Y:S01]  /*1dcb0*/  PRMT R13, R28, 0x7632, R13 ;  /* 0x000076321c0d7816 */ /* 0x001fe2000000000d */
[----:B-1----:R-:W-:-:S05]  /*1dcc0*/  IMAD.WIDE R10, R0, 0x2, R4 ;  /* 0x00000002000a7825 */ /* 0x002fca00078e0204 */
        /* <DEDUP_REMOVED lines=15> */
[----:B----4-:R-:W-:Y:S01]  /*1ddc0*/  F2FP.BF16.F32.PACK_AB R17, R30, R71 ;  /* 0x000000471e11723e */ /* 0x010fe200000010ff */
[C---:B------:R-:W-:Y:S01]  /*1ddd0*/  IMAD.WIDE R14, R12.reuse, 0x2, R8 ;  /* 0x000000020c0e7825 */ /* 0x040fe200078e0208 */
[----:B------:R-:W0:Y:S03]  /*1dde0*/  LDCU UR35, c[0x0][0x398] ;  /* 0x00007300ff2377ac */ /* 0x000e260008000800 */
[----:B------:R-:W-:Y:S01]  /*1ddf0*/  IMAD.WIDE R10, R12, 0x2, R2 ;  /* 0x000000020c0a7825 */ /* 0x000fe200078e0202 */
[----:B------:R-:W1:Y:S03]  /*1de00*/  LDCU UR66, c[0x0][0x398] ;  /* 0x00007300ff4277ac */ /* 0x000e660008000800 */
[----:B------:R4:W-:Y:S01]  /*1de10*/  @P6 STG.E.U16 desc[UR22][R14.64], R16 ;  /* 0x000000100e006986 */ /* 0x0009e2000c101516 */
[----:B------:R-:W-:Y:S01]  /*1de20*/  ISETP.LT.AND P6, PT, R73, UR64, !P4 ;  /* 0x0000004049007c0c */ /* 0x000fe2000e7c1270 */
[----:B------:R-:W0:Y:S01]  /*1de30*/  LDCU UR64, c[0x0][0x398] ;  /* 0x00007300ff4077ac */ /* 0x000e220008000800 */
[----:B------:R-:W-:Y:S01]  /*1de40*/  ISETP.LT.AND P4, PT, R92, UR40, !P4 ;  /* 0x000000285c007c0c */ /* 0x000fe2000e781270 */
[----:B------:R1:W-:Y:S01]  /*1de50*/  @P1 STG.E.U16 desc[UR22][R10.64], R13 ;  /* 0x0000000d0a001986 */ /* 0x0003e2000c101516 */
[----:B------:R-:W-:Y:S01]  /*1de60*/  ISETP.GE.AND P2, PT, R0, UR55, PT ;  /* 0x0000003700007c0c */ /* 0x000fe2000bf46270 */
[----:B------:R-:W-:Y:S01]  /*1de70*/  VIADD R0, R12, UR30 ;  /* 0x0000001e0c007c36 */ /* 0x000fe20008000000 */
[----:B------:R-:W-:Y:S01]  /*1de80*/  ISETP.LT.AND P1, PT, R66, UR60, !P0 ;  /* 0x0000003c42007c0c */ /* 0x000fe2000c721270 */
[----:B------:R-:W0:Y:S01]  /*1de90*/  LDCU UR40, c[0x0][0x39c] ;  /* 0x00007380ff2877ac */ /* 0x000e220008000800 */
[----:B----4-:R-:W-:Y:S01]  /*1dea0*/  F2FP.BF16.F32.PACK_AB R14, R29, R75 ;  /* 0x0000004b1d0e723e */ /* 0x010fe200000010ff */
[----:B------:R-:W4:Y:S01]  /*1deb0*/  LDCU UR55, c[0x0][0x398] ;  /* 0x00007300ff3777ac */ /* 0x000f220008000800 */
[----:B------:R-:W4:Y:S01]  /*1dec0*/  LDL.LU R75, [R1+0x70] ;  /* 0x00007000014b7983 */ /* 0x000f220000300800 */
[----:B-1----:R-:W-:Y:S01]  /*1ded0*/  IMAD.WIDE R10, R12, 0x2, R6 ;  /* 0x000000020c0a7825 */ /* 0x002fe200078e0206 */
[----:B------:R-:W-:-:S02]  /*1dee0*/  PRMT R15, R14, 0x7632, R15 ;  /* 0x000076320e0f7816 */ /* 0x000fc4000000000f */
[----:B------:R-:W4:Y:S01]  /*1def0*/  LDL.S16 R71, [R1+0x360] ;  /* 0x0003600001477983 */ /* 0x000f220000100600 */
[----:B------:R-:W-:Y:S01]  /*1df00*/  PRMT R16, R17, 0x7632, R16 ;  /* 0x0000763211107816 */ /* 0x000fe20000000010 */
[----:B------:R-:W-:Y:S01]  /*1df10*/  IMAD.WIDE R12, R12, 0x2, R4 ;  /* 0x000000020c0c7825 */ /* 0x000fe200078e0204 */
[----:B------:R-:W1:Y:S01]  /*1df20*/  LDCU UR60, c[0x0][0x398] ;  /* 0x00007300ff3c77ac */ /* 0x000e620008000800 */
[----:B------:R0:W-:Y:S01]  /*1df30*/  @P6 STG.E.U16 desc[UR22][R10.64], R14 ;  /* 0x0000000e0a006986 */ /* 0x0001e2000c101516 */
[----:B------:R-:W-:Y:S01]  /*1df40*/  ISETP.LT.AND P6, PT, R74, UR68, !P0 ;  /* 0x000000444a007c0c */ /* 0x000fe2000c7c1270 */
[----:B------:R-:W1:Y:S02]  /*1df50*/  LDCU UR68, c[0x0][0x398] ;  /* 0x00007300ff4477ac */ /* 0x000e640008000800 */
[----:B------:R5:W-:Y:S01]  /*1df60*/  @P4 STG.E.U16 desc[UR22][R12.64], R15 ;  /* 0x0000000f0c004986 */ /* 0x000be2000c101516 */
[----:B------:R-:W-:Y:S02]  /*1df70*/  ISETP.LT.AND P4, PT, R73, UR73, !P0 ;  /* 0x0000004949007c0c */ /* 0x000fe4000c781270 */
[----:B------:R-:W-:Y:S01]  /*1df80*/  ISETP.LT.AND P0, PT, R92, UR67, !P0 ;  /* 0x000000435c007c0c */ /* 0x000fe2000c701270 */
[----:B------:R-:W1:Y:S01]  /*1df90*/  LDCU UR73, c[0x0][0x398] ;  /* 0x00007300ff4977ac */ /* 0x000e620008000800 */
[----:B0-----:R-:W-:Y:S01]  /*1dfa0*/  PRMT R14, R72, 0x7610, R14 ;  /* 0x00007610480e7816 */ /* 0x001fe2000000000e */
[----:B------:R-:W-:Y:S01]  /*1dfb0*/  IMAD.WIDE R10, R0, 0x2, R8 ;  /* 0x00000002000a7825 */ /* 0x000fe200078e0208 */
[----:B------:R-:W0:Y:S03]  /*1dfc0*/  LDCU UR67, c[0x0][0x398] ;  /* 0x00007300ff4377ac */ /* 0x000e260008000800 */
[----:B-----5:R-:W-:Y:S01]  /*1dfd0*/  VIADD R12, R65, 0x5e ;  /* 0x0000005e410c7836 */ /* 0x020fe20000000000 */
[----:B------:R5:W-:Y:S04]  /*1dfe0*/  @P1 STG.E.U16 desc[UR22][R10.64], R14 ;  /* 0x0000000e0a001986 */ /* 0x000be8000c101516 */
[----:B------:R-:W-:Y:S01]  /*1dff0*/  ISETP.GE.AND P1, PT, R12, UR72, PT ;  /* 0x000000480c007c0c */ /* 0x000fe2000bf26270 */
[C---:B------:R-:W-:Y:S01]  /*1e000*/  IMAD.WIDE R12, R0.reuse, 0x2, R6 ;  /* 0x00000002000c7825 */ /* 0x040fe200078e0206 */
[----:B------:R-:W0:Y:S03]  /*1e010*/  LDCU UR72, c[0x0][0x39c] ;  /* 0x00007380ff4877ac */ /* 0x000e260008000800 */
[----:B-----5:R-:W-:-:S04]  /*1e020*/  IMAD.WIDE R14, R0, 0x2, R2 ;  /* 0x00000002000e7825 */ /* 0x020fc800078e0202 */
[----:B------:R-:W-:Y:S01]  /*1e030*/  IMAD.WIDE R10, R0, 0x2, R4 ;  /* 0x00000002000a7825 */ /* 0x000fe200078e0204 */
[----:B------:R5:W-:Y:S04]  /*1e040*/  @P6 STG.E.U16 desc[UR22][R14.64], R18 ;  /* 0x000000120e006986 */ /* 0x000be8000c101516 */
[----:B------:R0:W-:Y:S01]  /*1e050*/  @P4 STG.E.U16 desc[UR22][R12.64], R17 ;  /* 0x000000110c004986 */ /* 0x0001e2000c101516 */
[----:B------:R-:W-:Y:S01]  /*1e060*/  ISETP.LT.AND P4, PT, R66, UR6, !P3 ;  /* 0x0000000642007c0c */ /* 0x000fe2000df81270 */
[----:B------:R-:W-:Y:S01]  /*1e070*/  VIADD R0, R0, UR30 ;  /* 0x0000001e00007c36 */ /* 0x000fe20008000000 */
[----:B-----5:R-:W-:Y:S01]  /*1e080*/  PRMT R18, R91, 0x7610, R18 ;  /* 0x000076105b127816 */ /* 0x020fe20000000012 */
[----:B------:R5:W-:Y:S01]  /*1e090*/  @P0 STG.E.U16 desc[UR22][R10.64], R16 ;  /* 0x000000100a000986 */ /* 0x000be2000c101516 */
[----:B------:R-:W-:Y:S01]  /*1e0a0*/  ISETP.LT.AND P6, PT, R73, UR33, !P3 ;  /* 0x0000002149007c0c */ /* 0x000fe2000dfc1270 */
[----:B------:R-:W-:Y:S01]  /*1e0b0*/  IMAD.WIDE R14, R0, 0x2, R8 ;  /* 0x00000002000e7825 */ /* 0x000fe200078e0208 */
[----:B------:R-:W1:Y:S01]  /*1e0c0*/  LDCU UR6, c[0x0][0x398] ;  /* 0x00007300ff0677ac */ /* 0x000e620008000800 */
[----:B------:R-:W4:Y:S01]  /*1e0d0*/  LDL.LU R91, [R1+0x74] ;  /* 0x00007400015b7983 */ /* 0x000f220000300800 */
[----:B------:R-:W-:Y:S01]  /*1e0e0*/  ISETP.LT.AND P0, PT, R74, UR4, !P3 ;  /* 0x000000044a007c0c */ /* 0x000fe2000df01270 */
[----:B0-----:R-:W-:Y:S01]  /*1e0f0*/  IMAD.WIDE R12, R0, 0x2, R2 ;  /* 0x00000002000c7825 */ /* 0x001fe200078e0202 */
[----:B------:R-:W0:Y:S01]  /*1e100*/  LDCU UR33, c[0x0][0x39c] ;  /* 0x00007380ff2177ac */ /* 0x000e220008000800 */
[----:B-----5:R-:W-:-:S02]  /*1e110*/  PRMT R16, R70, 0x7610, R16 ;  /* 0x0000761046107816 */ /* 0x020fc40000000010 */
[----:B------:R2:W-:Y:S01]  /*1e120*/  @P4 STG.E.U16 desc[UR22][R14.64], R18 ;  /* 0x000000120e004986 */ /* 0x0005e2000c101516 */
[----:B------:R-:W-:Y:S01]  /*1e130*/  IMAD.WIDE R10, R0, 0x2, R6 ;  /* 0x00000002000a7825 */ /* 0x000fe200078e0206 */
[----:B------:R-:W5:Y:S02]  /*1e140*/  LDCU UR4, c[0x0][0x398] ;  /* 0x00007300ff0477ac */ /* 0x000f640008000800 */
[----:B------:R-:W5:Y:S04]  /*1e150*/  LDL.LU.S16 R70, [R1+0x362] ;  /* 0x0003620001467983 */ /* 0x000f680000300600 */
[----:B------:R-:W5:Y:S04]  /*1e160*/  LDL.LU R72, [R1+0x78] ;  /* 0x0000780001487983 */ /* 0x000f680000300800 */
[----:B------:R3:W-:Y:S01]  /*1e170*/  @P0 STG.E.U16 desc[UR22][R12.64], R16 ;  /* 0x000000100c000986 */ /* 0x0007e2000c101516 */
[----:B--2---:R-:W-:-:S03]  /*1e180*/  PRMT R15, R90, 0x7610, R15 ;  /* 0x000076105a0f7816 */ /* 0x004fc6000000000f */
[----:B------:R-:W2:Y:S01]  /*1e190*/  LDL.S16 R90, [R1+0x364] ;  /* 0x00036400015a7983 */ /* 0x000ea20000100600 */
[----:B---3--:R-:W-:-:S03]  /*1e1a0*/  PRMT R16, R89, 0x7610, R16 ;  /* 0x0000761059107816 */ /* 0x008fc60000000010 */
[----:B------:R-:W3:Y:S01]  /*1e1b0*/  LDL.LU.S16 R89, [R1+0x366] ;  /* 0x0003660001597983 */ /* 0x000ee20000300600 */
[----:B------:R-:W-:Y:S01]  /*1e1c0*/  ISETP.LT.AND P3, PT, R92, UR31, !P3 ;  /* 0x0000001f5c007c0c */ /* 0x000fe2000df61270 */
[----:B------:R-:W-:Y:S01]  /*1e1d0*/  VIADD R14, R0, UR30 ;  /* 0x0000001e000e7c36 */ /* 0x000fe20008000000 */
[----:B------:R-:W-:Y:S01]  /*1e1e0*/  PRMT R12, R31, 0x7632, R12 ;  /* 0x000076321f0c7816 */ /* 0x000fe2000000000c */
[----:B------:R0:W-:Y:S01]  /*1e1f0*/  @P6 STG.E.U16 desc[UR22][R10.64], R31 ;  /* 0x0000001f0a006986 */ /* 0x0001e2000c101516 */
[----:B------:R-:W-:Y:S01]  /*1e200*/  ISETP.LT.AND P6, PT, R66, UR44, !P5 ;  /* 0x0000002c42007c0c */ /* 0x000fe2000efc1270 */
[----:B------:R-:W-:Y:S01]  /*1e210*/  VIADD R17, R65, 0x5f ;  /* 0x0000005f41117836 */ /* 0x000fe20000000000 */
[----:B------:R-:W-:Y:S01]  /*1e220*/  ISETP.LT.AND P0, PT, R74, UR69, !P5 ;  /* 0x000000454a007c0c */ /* 0x000fe2000ef01270 */
[----:B------:R-:W1:Y:S01]  /*1e230*/  LDCU UR31, c[0x0][0x398] ;  /* 0x00007300ff1f77ac */ /* 0x000e620008000800 */
[----:B0-----:R-:W-:Y:S02]  /*1e240*/  IMAD.WIDE R10, R0, 0x2, R4 ;  /* 0x00000002000a7825 */ /* 0x001fe400078e0204 */
[----:B------:R-:W-:Y:S01]  /*1e250*/  ISETP.GE.AND P4, PT, R17, UR48, PT ;  /* 0x0000003011007c0c */ /* 0x000fe2000bf86270 */
[----:B------:R-:W0:Y:S02]  /*1e260*/  LDCU UR44, c[0x0][0x398] ;  /* 0x00007300ff2c77ac */ /* 0x000e240008000800 */
[----:B------:R1:W-:Y:S01]  /*1e270*/  @P3 STG.E.U16 desc[UR22][R10.64], R12 ;  /* 0x0000000c0a003986 */ /* 0x0003e2000c101516 */
[----:B------:R-:W-:Y:S01]  /*1e280*/  VIADD R0, R65, 0x60 ;  /* 0x0000006041007836 */ /* 0x000fe20000000000 */
[----:B------:R-:W0:Y:S01]  /*1e290*/  LDCU UR69, c[0x0][0x398] ;  /* 0x00007300ff4577ac */ /* 0x000e220008000800 */
[----:B------:R-:W0:Y:S01]  /*1e2a0*/  LDCU UR48, c[0x0][0x398] ;  /* 0x00007300ff3077ac */ /* 0x000e220008000800 */
[----:B-1----:R-:W-:-:S04]  /*1e2b0*/  IMAD.WIDE R12, R14, 0x2, R8 ;  /* 0x000000020e0c7825 */ /* 0x002fc800078e0208 */
[----:B------:R-:W-:Y:S01]  /*1e2c0*/  IMAD.WIDE R10, R14, 0x2, R2 ;  /* 0x000000020e0a7825 */ /* 0x000fe200078e0202 */
        /* <DEDUP_REMOVED lines=9> */
[----:B-1----:R-:W-:Y:S01]  /*1e360*/  IMAD.WIDE R12, R14, 0x2, R4 ;  /* 0x000000020e0c7825 */ /* 0x002fe200078e0204 */
[----:B------:R-:W1:Y:S01]  /*1e370*/  LDCU UR10, c[0x0][0x398] ;  /* 0x00007300ff0a77ac */ /* 0x000e620008000800 */
[----:B----4-:R-:W-:-:S02]  /*1e380*/  F2FP.BF16.F32.PACK_AB R16, R32, R75 ;  /* 0x0000004b2010723e */ /* 0x010fc400000010ff */
[----:B------:R-:W-:Y:S01]  /*1e390*/  IMAD.WIDE R10, R14, 0x2, R6 ;  /* 0x000000020e0a7825 */ /* 0x000fe200078e0206 */
[----:B------:R-:W-:Y:S01]  /*1e3a0*/  PRMT R14, R71, 0x7610, R14 ;  /* 0x00007610470e7816 */ /* 0x000fe2000000000e */
[----:B------:R-:W4:Y:S01]  /*1e3b0*/  LDCU UR61, c[0x0][0x398] ;  /* 0x00007300ff3d77ac */ /* 0x000f220008000800 */
[----:B------:R-:W-:Y:S01]  /*1e3c0*/  PRMT R15, R16, 0x7632, R15 ;  /* 0x00007632100f7816 */ /* 0x000fe2000000000f */
[----:B------:R-:W4:Y:S04]  /*1e3d0*/  LDL.LU R71, [R1+0x7c] ;  /* 0x00007c0001477983 */ /* 0x000f280000300800 */
[----:B------:R0:W-:Y:S01]  /*1e3e0*/  @P6 STG.E.U16 desc[UR22][R10.64], R16 ;  /* 0x000000100a006986 */ /* 0x0001e2000c101516 */
[----:B------:R-:W-:Y:S01]  /*1e3f0*/  ISETP.LT.AND P6, PT, R74, UR28, !P2 ;  /* 0x0000001c4a007c0c */ /* 0x000fe2000d7c1270 */
[----:B------:R-:W1:Y:S02]  /*1e400*/  LDCU UR28, c[0x0][0x398] ;  /* 0x00007300ff1c77ac */ /* 0x000e640008000800 */
[----:B------:R0:W-:Y:S01]  /*1e410*/  @P5 STG.E.U16 desc[UR22][R12.64], R15 ;  /* 0x0000000f0c005986 */ /* 0x0001e2000c101516 */
[----:B------:R-:W-:Y:S01]  /*1e420*/  ISETP.LT.AND P5, PT, R73, UR42, !P2 ;  /* 0x0000002a49007c0c */ /* 0x000fe2000d7a1270 */
[----:B------:R-:W1:Y:S01]  /*1e430*/  LDCU UR42, c[0x0][0x398] ;  /* 0x00007300ff2a77ac */ /* 0x000e620008000800 */
[----:B------:R-:W-:Y:S01]  /*1e440*/  ISETP.LT.AND P2, PT, R92, UR43, !P2 ;  /* 0x0000002b5c007c0c */ /* 0x000fe2000d741270 */
[----:B------:R-:W1:Y:S01]  /*1e450*/  LDCU UR43, c[0x0][0x39c] ;  /* 0x00007380ff2b77ac */ /* 0x000e620008000800 */
[----:B0-----:R-:W-:-:S04]  /*1e460*/  IMAD.WIDE R10, R0, 0x2, R8 ;  /* 0x00000002000a7825 */ /* 0x001fc800078e0208 */
[----:B------:R-:W-:Y:S01]  /*1e470*/  VIADD R12, R65, 0x61 ;  /* 0x00000061410c7836 */ /* 0x000fe20000000000 */
[----:B------:R-:W-:Y:S02]  /*1e480*/  F2FP.BF16.F32.PACK_AB R17, R33, R91 ;  /* 0x0000005b2111723e */ /* 0x000fe400000010ff */
[----:B------:R-:W4:Y:S04]  /*1e490*/  LDL.S16 R91, [R1+0x368] ;  /* 0x00036800015b7983 */ /* 0x000f280000100600 */
[----:B------:R0:W-:Y:S01]  /*1e4a0*/  @P0 STG.E.U16 desc[UR22][R10.64], R14 ;  /* 0x0000000e0a000986 */ /* 0x0001e2000c101516 */
[----:B-----5:R-:W-:-:S03]  /*1e4b0*/  PRMT R16, R70, 0x7610, R16 ;  /* 0x0000761046107816 */ /* 0x020fc60000000010 */
[----:B------:R-:W5:Y:S01]  /*1e4c0*/  LDL.LU.S16 R70, [R1+0x36a] ;  /* 0x00036a0001467983 */ /* 0x000f620000300600 */
[----:B------:R-:W-:Y:S01]  /*1e4d0*/  ISETP.GE.AND P0, PT, R12, UR18, PT ;  /* 0x000000120c007c0c */ /* 0x000fe2000bf06270 */
[C---:B------:R-:W-:Y:S01]  /*1e4e0*/  IMAD.WIDE R12, R0.reuse, 0x2, R6 ;  /* 0x00000002000c7825 */ /* 0x040fe200078e0206 */
[----:B------:R-:W-:Y:S01]  /*1e4f0*/  PRMT R18, R17, 0x7632, R18 ;  /* 0x0000763211127816 */ /* 0x000fe20000000012 */
[----:B------:R-:W1:Y:S02]  /*1e500*/  LDCU UR18, c[0x0][0x398] ;  /* 0x00007300ff1277ac */ /* 0x000e640008000800 */
[----:B0-----:R-:W-:-:S04]  /*1e510*/  IMAD.WIDE R10, R0, 0x2, R2 ;  /* 0x00000002000a7825 */ /* 0x001fc800078e0202 */
[----:B------:R-:W-:Y:S01]  /*1e520*/  IMAD.WIDE R14, R0, 0x2, R4 ;  /* 0x00000002000e7825 */ /* 0x000fe200078e0204 */
[----:B------:R-:W-:Y:S04]  /*1e530*/  @P6 STG.E.U16 desc[UR22][R10.64], R16 ;  /* 0x000000100a006986 */ /* 0x000fe8000c101516 */
[----:B------:R-:W-:Y:S04]  /*1e540*/  @P5 STG.E.U16 desc[UR22][R12.64], R17 ;  /* 0x000000110c005986 */ /* 0x000fe8000c101516 */
[----:B------:R2:W-:Y:S02]  /*1e550*/  @P2 STG.E.U16 desc[UR22][R14.64], R18 ;  /* 0x000000120e002986 */ /* 0x0005e4000c101516 */
[----:B--2---:R-:W-:-:S02]  /*1e560*/  PRMT R18, R90, 0x7610, R18 ;  /* 0x000076105a127816 */ /* 0x004fc40000000012 */
[----:B------:R-:W2:Y:S01]  /*1e570*/  LDL.S16 R90, [R1+0x36c] ;  /* 0x00036c00015a7983 */ /* 0x000ea20000100600 */
[----:B---3--:R-:W-:-:S03]  /*1e580*/  PRMT R19, R89, 0x7610, R19 ;  /* 0x0000761059137816 */ /* 0x008fc60000000013 */
[----:B------:R-:W3:Y:S01]  /*1e590*/  LDL.LU.S16 R89, [R1+0x36e] ;  /* 0x00036e0001597983 */ /* 0x000ee20000300600 */
[----:B------:R-:W-:Y:S01]  /*1e5a0*/  ISETP.LT.AND P5, PT, R66, UR38, !P1 ;  /* 0x0000002642007c0c */ /* 0x000fe2000cfa1270 */
[----:B------:R-:W-:Y:S01]  /*1e5b0*/  VIADD R0, R0, UR30 ;  /* 0x0000001e00007c36 */ /* 0x000fe20008000000 */
[----:B------:R-:W-:Y:S01]  /*1e5c0*/  ISETP.LT.AND P6, PT, R74, UR47, !P1 ;  /* 0x0000002f4a007c0c */ /* 0x000fe2000cfc1270 */
[----:B------:R-:W3:Y:S01]  /*1e5d0*/  LDL.LU R75, [R1+0x80] ;  /* 0x00008000014b7983 */ /* 0x000ee20000300800 */
[----:B------:R-:W-:Y:S01]  /*1e5e0*/  ISETP.LT.AND P2, PT, R73, UR32, !P1 ;  /* 0x0000002049007c0c */ /* 0x000fe2000cf41270 */
[----:B------:R-:W-:Y:S01]  /*1e5f0*/  IMAD.WIDE R16, R0, 0x2, R8 ;  /* 0x0000000200107825 */ /* 0x000fe200078e0208 */
[----:B------:R-:W-:Y:S01]  /*1e600*/  F2FP.BF16.F32.PACK_AB R20, R34, R72 ;  /* 0x000000482214723e */ /* 0x000fe200000010ff */
[----:B------:R-:W0:Y:S02]  /*1e610*/  LDCU UR38, c[0x0][0x398] ;  /* 0x00007300ff2677ac */ /* 0x000e240008000800 */
[----:B------:R-:W-:-:S04]  /*1e620*/  IMAD.WIDE R10, R0, 0x2, R2 ;  /* 0x00000002000a7825 */ /* 0x000fc800078e0202 */
[----:B------:R-:W-:Y:S01]  /*1e630*/  IMAD.WIDE R12, R0, 0x2, R6 ;  /* 0x00000002000c7825 */ /* 0x000fe200078e0206 */
[----:B------:R0:W-:Y:S01]  /*1e640*/  @P5 STG.E.U16 desc[UR22][R16.64], R18 ;  /* 0x0000001210005986 */ /* 0x0001e2000c101516 */
[----:B------:R-:W-:Y:S01]  /*1e650*/  ISETP.LT.AND P1, PT, R92, UR36, !P1 ;  /* 0x000000245c007c0c */ /* 0x000fe2000cf21270 */
[----:B------:R-:W1:Y:S02]  /*1e660*/  LDCU UR36, c[0x0][0x39c] ;  /* 0x00007380ff2477ac */ /* 0x000e640008000800 */
[----:B------:R0:W-:Y:S01]  /*1e670*/  @P6 STG.E.U16 desc[UR22][R10.64], R19 ;  /* 0x000000130a006986 */ /* 0x0001e2000c101516 */
[----:B------:R-:W-:Y:S01]  /*1e680*/  IMAD.WIDE R14, R0, 0x2, R4 ;  /* 0x00000002000e7825 */ /* 0x000fe200078e0204 */
[----:B------:R-:W1:Y:S02]  /*1e690*/  LDCU UR47, c[0x0][0x398] ;  /* 0x00007300ff2f77ac */ /* 0x000e640008000800 */
[----:B------:R1:W-:Y:S01]  /*1e6a0*/  @P2 STG.E.U16 desc[UR22][R12.64], R20 ;  /* 0x000000140c002986 */ /* 0x0003e2000c101516 */
[----:B------:R-:W-:Y:S01]  /*1e6b0*/  ISETP.LT.AND P2, PT, R66, UR51, !P4 ;  /* 0x0000003342007c0c */ /* 0x000fe2000e741270 */
[----:B------:R-:W-:Y:S01]  /*1e6c0*/  VIADD R0, R0, UR30 ;  /* 0x0000001e00007c36 */ /* 0x000fe20008000000 */
[----:B------:R-:W-:Y:S01]  /*1e6d0*/  PRMT R21, R20, 0x7632, R21 ;  /* 0x0000763214157816 */ /* 0x000fe20000000015 */
[----:B0-----:R-:W-:Y:S01]  /*1e6e0*/  VIADD R16, R65, 0x62 ;  /* 0x0000006241107836 */ /* 0x001fe20000000000 */
[----:B------:R-:W0:Y:S01]  /*1e6f0*/  LDCU UR32, c[0x0][0x398] ;  /* 0x00007300ff2077ac */ /* 0x000e220008000800 */
[----:B------:R-:W-:-:S02]  /*1e700*/  IMAD.WIDE R10, R0, 0x2, R8 ;  /* 0x00000002000a7825 */ /* 0x000fc400078e0208 */
[----:B------:R0:W-:Y:S01]  /*1e710*/  @P1 STG.E.U16 desc[UR22][R14.64], R21 ;  /* 0x000000150e001986 */ /* 0x0001e2000c101516 */
[----:B------:R-:W-:Y:S01]  /*1e720*/  ISETP.GE.AND P1, PT, R16, UR57, PT ;  /* 0x0000003910007c0c */ /* 0x000fe2000bf26270 */
[----:B------:R-:W0:Y:S01]  /*1e730*/  LDCU UR51, c[0x0][0x398] ;  /* 0x00007300ff3377ac */ /* 0x000e220008000800 */
[----:B----4-:R-:W-:Y:S01]  /*1e740*/  F2FP.BF16.F32.PACK_AB R35, R35, R71 ;  /* 0x000000472323723e */ /* 0x010fe200000010ff */
[----:B-1----:R-:W-:Y:S01]  /*1e750*/  IMAD.WIDE R12, R0, 0x2, R2 ;  /* 0x00000002000c7825 */ /* 0x002fe200078e0202 */
[----:B------:R-:W4:Y:S01]  /*1e760*/  LDL.S16 R71, [R1+0x370] ;  /* 0x0003700001477983 */ /* 0x000f220000100600 */
[----:B------:R-:W-:Y:S02]  /*1e770*/  PRMT R18, R91, 0x7610, R18 ;  /* 0x000076105b127816 */ /* 0x000fe40000000012 */
[----:B-----5:R-:W-:Y:S01]  /*1e780*/  PRMT R17, R70, 0x7610, R17 ;  /* 0x0000761046117816 */ /* 0x020fe20000000011 */
[----:B------:R-:W5:Y:S01]  /*1e790*/  LDL.LU R91, [R1+0x84] ;  /* 0x00008400015b7983 */ /* 0x000f620000300800 */
[----:B0-----:R-:W-:Y:S01]  /*1e7a0*/  IMAD.WIDE R14, R0, 0x2, R6 ;  /* 0x00000002000e7825 */ /* 0x001fe200078e0206 */
[----:B------:R-:W-:Y:S01]  /*1e7b0*/  ISETP.LT.AND P5, PT, R74, UR58, !P4 ;  /* 0x0000003a4a007c0c */ /* 0x000fe2000e7a1270 */
[----:B------:R-:W0:Y:S01]  /*1e7c0*/  LDCU UR57, c[0x0][0x398] ;  /* 0x00007300ff3977ac */ /* 0x000e220008000800 */
[----:B------:R-:W5:Y:S01]  /*1e7d0*/  LDL.LU.S16 R70, [R1+0x372] ;  /* 0x0003720001467983 */ /* 0x000f620000300600 */
[----:B------:R-:W-:-:S03]  /*1e7e0*/  VIADD R16, R0, UR30 ;  /* 0x0000001e00107c36 */ /* 0x000fc60008000000 */
[----:B------:R1:W-:Y:S04]  /*1e7f0*/  @P2 STG.E.U16 desc[UR22][R10.64], R18 ;  /* 0x000000120a002986 */ /* 0x0003e8000c101516 */
[----:B------:R-:W5:Y:S01]  /*1e800*/  LDL.LU R72, [R1+0x88] ;  /* 0x0000880001487983 */ /* 0x000f620000300800 */
[----:B-1----:R-:W-:Y:S01]  /*1e810*/  IMAD.WIDE R10, R0, 0x2, R4 ;  /* 0x00000002000a7825 */ /* 0x002fe200078e0204 */
[----:B--2---:R-:W-:Y:S02]  /*1e820*/  PRMT R18, R90, 0x7610, R18 ;  /* 0x000076105a127816 */ /* 0x004fe40000000012 */
[----:B------:R-:W2:Y:S01]  /*1e830*/  LDL.S16 R90, [R1+0x374] ;  /* 0x00037400015a7983 */ /* 0x000ea20000100600 */
[----:B---3--:R-:W-:-:S03]  /*1e840*/  PRMT R0, R89, 0x7610, R0 ;  /* 0x0000761059007816 */ /* 0x008fc60000000000 */
[----:B------:R-:W3:Y:S01]  /*1e850*/  LDL.LU.S16 R89, [R1+0x376] ;  /* 0x0003760001597983 */ /* 0x000ee20000300600 */
[----:B------:R-:W-:Y:S02]  /*1e860*/  ISETP.LT.AND P6, PT, R73, UR76, !P4 ;  /* 0x0000004c49007c0c */ /* 0x000fe4000e7c1270 */
[----:B------:R-:W-:Y:S01]  /*1e870*/  ISETP.LT.AND P4, PT, R92, UR37, !P4 ;  /* 0x000000255c007c0c */ /* 0x000fe2000e781270 */
[----:B------:R1:W-:Y:S01]  /*1e880*/  @P5 STG.E.U16 desc[UR22][R12.64], R17 ;  /* 0x000000110c005986 */ /* 0x0003e2000c101516 */
[----:B------:R-:W-:Y:S01]  /*1e890*/  ISETP.LT.AND P5, PT, R66, UR50, !P3 ;  /* 0x0000003242007c0c */ /* 0x000fe2000dfa1270 */
[----:B------:R-:W0:Y:S01]  /*1e8a0*/  LDCU UR50, c[0x0][0x39c] ;  /* 0x00007380ff3277ac */ /* 0x000e220008000800 */
[----:B------:R-:W-:Y:S01]  /*1e8b0*/  PRMT R19, R35, 0x7632, R19 ;  /* 0x0000763223137816 */ /* 0x000fe20000000013 */
[----:B------:R-:W0:Y:S06]  /*1e8c0*/  LDCU UR37, c[0x0][0x398] ;  /* 0x00007300ff2577ac */ /* 0x000e2c0008000800 */
[----:B------:R0:W-:Y:S01]  /*1e8d0*/  @P6 STG.E.U16 desc[UR22][R14.64], R35 ;  /* 0x000000230e006986 */ /* 0x0001e2000c101516 */
[----:B------:R-:W-:Y:S01]  /*1e8e0*/  ISETP.LT.AND P6, PT, R74, UR63, !P3 ;  /* 0x0000003f4a007c0c */ /* 0x000fe2000dfc1270 */
[----:B-1----:R-:W-:-:S02]  /*1e8f0*/  IMAD.WIDE R12, R16, 0x2, R8 ;  /* 0x00000002100c7825 */ /* 0x002fc400078e0208 */
[----:B------:R1:W-:Y:S01]  /*1e900*/  @P4 STG.E.U16 desc[UR22][R10.64], R19 ;  /* 0x000000130a004986 */ /* 0x0003e2000c101516 */
[----:B------:R-:W-:Y:S01]  /*1e910*/  ISETP.LT.AND P4, PT, R92, UR56, !P3 ;  /* 0x000000385c007c0c */ /* 0x000fe2000df81270 */
[----:B------:R-:W-:Y:S01]  /*1e920*/  VIADD R17, R65, 0x63 ;  /* 0x0000006341117836 */ /* 0x000fe20000000000 */
[----:B------:R-:W2:Y:S01]  /*1e930*/  LDCU UR56, c[0x0][0x398] ;  /* 0x00007300ff3877ac */ /* 0x000ea20008000800 */
[----:B------:R1:W-:Y:S01]  /*1e940*/  @P5 STG.E.U16 desc[UR22][R12.64], R18 ;  /* 0x000000120c005986 */ /* 0x0003e2000c101516 */
[----:B0-----:R-:W-:Y:S01]  /*1e950*/  IMAD.WIDE R14, R16, 0x2, R2 ;  /* 0x00000002100e7825 */ /* 0x001fe200078e0202 */
[----:B------:R-:W-:Y:S01]  /*1e960*/  ISETP.LT.AND P5, PT, R73, UR9, !P3 ;  /* 0x0000000949007c0c */ /* 0x000fe2000dfa1270 */
[----:B------:R-:W0:Y:S03]  /*1e970*/  LDCU UR9, c[0x0][0x398] ;  /* 0x00007300ff0977ac */ /* 0x000e260008000800 */
[----:B------:R0:W-:Y:S01]  /*1e980*/  @P6 STG.E.U16 desc[UR22][R14.64], R0 ;  /* 0x000000000e006986 */ /* 0x0001e2000c101516 */
[----:B------:R-:W-:-:S02]  /*1e990*/  ISETP.LT.AND P6, PT, R66, UR59, !P0 ;  /* 0x0000003b42007c0c */ /* 0x000fc4000c7c1270 */
[----:B-1----:R-:W-:Y:S01]  /*1e9a0*/  F2FP.BF16.F32.PACK_AB R19, R36, R75 ;  /* 0x0000004b2413723e */ /* 0x002fe200000010ff */
[C---:B------:R-:W-:Y:S01]  /*1e9b0*/  IMAD.WIDE R10, R16.reuse, 0x2, R6 ;  /* 0x00000002100a7825 */ /* 0x040fe200078e0206 */
[----:B------:R-:W-:Y:S01]  /*1e9c0*/  ISETP.GE.AND P2, PT, R17, UR24, PT ;  /* 0x0000001811007c0c */ /* 0x000fe2000bf46270 */
[----:B------:R-:W1:Y:S01]  /*1e9d0*/  LDCU UR24, c[0x0][0x398] ;  /* 0x00007300ff1877ac */ /* 0x000e620008000800 */
[----:B------:R-:W-:Y:S01]  /*1e9e0*/  PRMT R20, R19, 0x7632, R20 ;  /* 0x0000763213147816 */ /* 0x000fe20000000014 */
[----:B------:R-:W-:-:S04]  /*1e9f0*/  IMAD.WIDE R12, R16, 0x2, R4 ;  /* 0x00000002100c7825 */ /* 0x000fc800078e0204 */
[----:B0-----:R-:W-:Y:S02]  /*1ea00*/  VIADD R0, R16, UR30 ;  /* 0x0000001e10007c36 */ /* 0x001fe40008000000 */
[----:B------:R-:W-:Y:S02]  /*1ea10*/  VIADD R17, R65, 0x64 ;  /* 0x0000006441117836 */ /* 0x000fe40000000000 */
[----:B------:R-:W-:Y:S01]  /*1ea20*/  IMAD.WIDE R14, R0, 0x2, R8 ;  /* 0x00000002000e7825 */ /* 0x000fe200078e0208 */
[----:B------:R0:W-:Y:S02]  /*1ea30*/  @P5 STG.E.U16 desc[UR22][R10.64], R19 ;  /* 0x000000130a005986 */ /* 0x0001e4000c101516 */
[----:B------:R-:W-:Y:S02]  /*1ea40*/  ISETP.GE.AND P3, PT, R17, UR71, PT ;  /* 0x0000004711007c0c */ /* 0x000fe4000bf66270 */
[----:B------:R1:W-:Y:S01]  /*1ea50*/  @P4 STG.E.U16 desc[UR22][R12.64], R20 ;  /* 0x000000140c004986 */ /* 0x0003e2000c101516 */
[----:B----4-:R-:W-:-:S03]  /*1ea60*/  PRMT R18, R71, 0x7610, R18 ;  /* 0x0000761047127816 */ /* 0x010fc60000000012 */
[----:B------:R-:W4:Y:S01]  /*1ea70*/  LDL.LU R71, [R1+0x8c] ;  /* 0x00008c0001477983 */ /* 0x000f220000300800 */
[----:B------:R-:W-:Y:S01]  /*1ea80*/  ISETP.LT.AND P4, PT, R74, UR53, !P0 ;  /* 0x000000354a007c0c */ /* 0x000fe2000c781270 */
[----:B0-----:R-:W-:Y:S01]  /*1ea90*/  IMAD.WIDE R10, R0, 0x2, R2 ;  /* 0x00000002000a7825 */ /* 0x001fe200078e0202 */
[----:B------:R-:W-:Y:S01]  /*1eaa0*/  ISETP.LT.AND P5, PT, R73, UR49, !P0 ;  /* 0x0000003149007c0c */ /* 0x000fe2000c7a1270 */
[----:B------:R0:W-:Y:S01]  /*1eab0*/  @P6 STG.E.U16 desc[UR22][R14.64], R18 ;  /* 0x000000120e006986 */ /* 0x0001e2000c101516 */
[----:B------:R-:W-:Y:S01]  /*1eac0*/  ISETP.LT.AND P6, PT, R92, UR54, !P0 ;  /* 0x000000365c007c0c */ /* 0x000fe2000c7c1270 */
[C---:B-1----:R-:W-:Y:S01]  /*1ead0*/  IMAD.WIDE R12, R0.reuse, 0x2, R6 ;  /* 0x00000002000c7825 */ /* 0x042fe200078e0206 */
[----:B------:R-:W1:Y:S03]  /*1eae0*/  LDCU UR49, c[0x0][0x398] ;  /* 0x00007300ff3177ac */ /* 0x000e660008000800 */
[----:B------:R-:W-:Y:S01]  /*1eaf0*/  VIADD R16, R65, 0x65 ;  /* 0x0000006541107836 */ /* 0x000fe20000000000 */
[----:B------:R-:W1:Y:S01]  /*1eb00*/  LDCU UR53, c[0x0][0x398] ;  /* 0x00007300ff3577ac */ /* 0x000e620008000800 */
[----:B0-----:R-:W-:Y:S01]  /*1eb10*/  IMAD.WIDE R14, R0, 0x2, R4 ;  /* 0x00000002000e7825 */ /* 0x001fe200078e0204 */
[----:B------:R-:W0:Y:S01]  /*1eb20*/  LDCU UR54, c[0x0][0x398] ;  /* 0x00007300ff3677ac */ /* 0x000e220008000800 */
[----:B-----5:R-:W-:-:S02]  /*1eb30*/  F2FP.BF16.F32.PACK_AB R18, R37, R91 ;  /* 0x0000005b2512723e */ /* 0x020fc400000010ff */
[----:B------:R-:W5:Y:S01]  /*1eb40*/  LDL.S16 R91, [R1+0x378] ;  /* 0x00037800015b7983 */ /* 0x000f620000100600 */
[----:B------:R-:W-:-:S03]  /*1eb50*/  PRMT R17, R70, 0x7610, R17 ;  /* 0x0000761046117816 */ /* 0x000fc60000000011 */
[----:B------:R-:W5:Y:S01]  /*1eb60*/  LDL.LU.S16 R70, [R1+0x37a] ;  /* 0x00037a0001467983 */ /* 0x000f620000300600 */
[----:B------:R-:W-:-:S03]  /*1eb70*/  PRMT R19, R18, 0x7632, R19 ;  /* 0x0000763212137816 */ /* 0x000fc60000000013 */
[----:B------:R-:W-:Y:S04]  /*1eb80*/  @P4 STG.E.U16 desc[UR22][R10.64], R17 ;  /* 0x000000110a004986 */ /* 0x000fe8000c101516 */
[----:B------:R2:W-:Y:S04]  /*1eb90*/  @P5 STG.E.U16 desc[UR22][R12.64], R18 ;  /* 0x000000120c005986 */ /* 0x0005e8000c101516 */
[----:B------:R3:W-:Y:S01]  /*1eba0*/  @P6 STG.E.U16 desc[UR22][R14.64], R19 ;  /* 0x000000130e006986 */ /* 0x0007e2000c101516 */
[----:B--2---:R-:W-:-:S03]  /*1ebb0*/  PRMT R18, R90, 0x7610, R18 ;  /* 0x000076105a127816 */ /* 0x004fc60000000012 */
        /* <DEDUP_REMOVED lines=9> */
[----:B------:R-:W-:Y:S01]  /*1ec50*/  ISETP.LT.AND P1, PT, R92, UR14, !P1 ;  /* 0x0000000e5c007c0c */ /* 0x000fe2000cf21270 */
[----:B------:R-:W0:Y:S01]  /*1ec60*/  LDCU UR34, c[0x0][0x398] ;  /* 0x00007300ff2277ac */ /* 0x000e220008000800 */
[----:B------:R-:W-:Y:S01]  /*1ec70*/  F2FP.BF16.F32.PACK_AB R20, R38, R72 ;  /* 0x000000482614723e */ /* 0x000fe200000010ff */
[----:B------:R-:W-:Y:S01]  /*1ec80*/  IMAD.WIDE R12, R0, 0x2, R2 ;  /* 0x00000002000c7825 */ /* 0x000fe200078e0202 */
[----:B------:R-:W-:Y:S01]  /*1ec90*/  ISETP.GE.AND P0, PT, R16, UR39, PT ;  /* 0x0000002710007c0c */ /* 0x000fe2000bf06270 */
[----:B------:R-:W0:Y:S01]  /*1eca0*/  LDCU UR39, c[0x0][0x39c] ;  /* 0x00007380ff2777ac */ /* 0x000e220008000800 */
[----:B------:R-:W-:Y:S01]  /*1ecb0*/  PRMT R21, R20, 0x7632, R21 ;  /* 0x0000763214157816 */ /* 0x000fe20000000015 */
[C---:B------:R-:W-:Y:S01]  /*1ecc0*/  IMAD.WIDE R14, R0.reuse, 0x2, R6 ;  /* 0x00000002000e7825 */ /* 0x040fe200078e0206 */
[----:B------:R5:W-:Y:S01]  /*1ecd0*/  @P6 STG.E.U16 desc[UR22][R10.64], R18 ;  /* 0x000000120a006986 */ /* 0x000be2000c101516 */
[----:B------:R-:W0:Y:S02]  /*1ece0*/  LDCU UR14, c[0x0][0x398] ;  /* 0x00007300ff0e77ac */ /* 0x000e240008000800 */
[----:B------:R-:W-:Y:S01]  /*1ecf0*/  IMAD.WIDE R16, R0, 0x2, R4 ;  /* 0x0000000200107825 */ /* 0x000fe200078e0204 */
[----:B------:R-:W-:Y:S01]  /*1ed00*/  @P5 STG.E.U16 desc[UR22][R12.64], R19 ;  /* 0x000000130c005986 */ /* 0x000fe2000c101516 */
[----:B------:R-:W0:Y:S03]  /*1ed10*/  LDCU UR52, c[0x0][0x398] ;  /* 0x00007300ff3477ac */ /* 0x000e260008000800 */
[----:B------:R-:W-:Y:S01]  /*1ed20*/  @P4 STG.E.U16 desc[UR22][R14.64], R20 ;  /* 0x000000140e004986 */ /* 0x000fe2000c101516 */
[----:B------:R-:W-:Y:S01]  /*1ed30*/  ISETP.LT.AND P4, PT, R66, UR45, !P2 ;  /* 0x0000002d42007c0c */ /* 0x000fe2000d781270 */
[----:B------:R-:W-:Y:S01]  /*1ed40*/  VIADD R0, R0, UR30 ;  /* 0x0000001e00007c36 */ /* 0x000fe20008000000 */
[----:B----4-:R-:W-:Y:S01]  /*1ed50*/  F2FP.BF16.F32.PACK_AB R39, R39, R71 ;  /* 0x000000472727723e */ /* 0x010fe200000010ff */
[----:B------:R4:W-:Y:S01]  /*1ed60*/  @P1 STG.E.U16 desc[UR22][R16.64], R21 ;  /* 0x0000001510001986 */ /* 0x0009e2000c101516 */
[----:B-----5:R-:W-:-:S03]  /*1ed70*/  PRMT R18, R91, 0x7610, R18 ;  /* 0x000076105b127816 */ /* 0x020fc60000000012 */
[----:B------:R-:W5:Y:S01]  /*1ed80*/  LDL.S16 R71, [R1+0x380] ;  /* 0x0003800001477983 */ /* 0x000f620000100600 */
[----:B------:R-:W-:Y:S01]  /*1ed90*/  ISETP.LT.AND P5, PT, R74, UR65, !P2 ;  /* 0x000000414a007c0c */ /* 0x000fe2000d7a1270 */
[----:B------:R-:W0:Y:S01]  /*1eda0*/  LDCU UR45, c[0x0][0x398] ;  /* 0x00007300ff2d77ac */ /* 0x000e220008000800 */
[----:B----4-:R-:W-:Y:S01]  /*1edb0*/  PRMT R17, R70, 0x7610, R17 ;  /* 0x0000761046117816 */ /* 0x010fe20000000011 */
[----:B------:R-:W4:Y:S04]  /*1edc0*/  LDL.LU R91, [R1+0x94] ;  /* 0x00009400015b7983 */ /* 0x000f280000300800 */
[----:B------:R-:W4:Y:S01]  /*1edd0*/  LDL.LU.S16 R70, [R1+0x382] ;  /* 0x0003820001467983 */ /* 0x000f220000300600 */
[----:B------:R-:W-:-:S03]  /*1ede0*/  IMAD.WIDE R10, R0, 0x2, R8 ;  /* 0x00000002000a7825 */ /* 0x000fc600078e0208 */
[----:B------:R-:W4:Y:S01]  /*1edf0*/  LDL.LU R72, [R1+0x98] ;  /* 0x0000980001487983 */ /* 0x000f220000300800 */
[----:B------:R-:W-:-:S03]  /*1ee00*/  VIADD R16, R65, 0x66 ;  /* 0x0000006641107836 */ /* 0x000fc60000000000 */
[----:B------:R0:W-:Y:S01]  /*1ee10*/  @P4 STG.E.U16 desc[UR22][R10.64], R18 ;  /* 0x000000120a004986 */ /* 0x0001e2000c101516 */
[----:B------:R-:W-:Y:S01]  /*1ee20*/  IMAD.WIDE R12, R0, 0x2, R2 ;  /* 0x00000002000c7825 */ /* 0x000fe200078e0202 */
[----:B------:R-:W-:Y:S01]  /*1ee30*/  ISETP.GE.AND P1, PT, R16, UR40, PT ;  /* 0x0000002810007c0c */ /* 0x000fe2000bf26270 */
[----:B------:R-:W1:Y:S02]  /*1ee40*/  LDCU UR40, c[0x0][0x398] ;  /* 0x00007300ff2877ac */ /* 0x000e640008000800 */
[----:B------:R-:W-:-:S04]  /*1ee50*/  IMAD.WIDE R14, R0, 0x2, R6 ;  /* 0x00000002000e7825 */ /* 0x000fc800078e0206 */
[C---:B------:R-:W-:Y:S02]  /*1ee60*/  VIADD R16, R0.reuse, UR30 ;  /* 0x0000001e00107c36 */ /* 0x040fe40008000000 */
[----:B0-----:R-:W-:Y:S01]  /*1ee70*/  IMAD.WIDE R10, R0, 0x2, R4 ;  /* 0x00000002000a7825 */ /* 0x001fe200078e0204 */
        /* <DEDUP_REMOVED lines=8> */
[----:B------:R-:W1:Y:S01]  /*1ef00*/  LDCU UR16, c[0x0][0x39c] ;  /* 0x00007380ff1077ac */ /* 0x000e620008000800 */
[----:B------:R-:W-:Y:S01]  /*1ef10*/  PRMT R19, R39, 0x7632, R19 ;  /* 0x0000763227137816 */ /* 0x000fe20000000013 */
[----:B------:R-:W1:Y:S06]  /*1ef20*/  LDCU UR12, c[0x0][0x398] ;  /* 0x00007300ff0c77ac */ /* 0x000e6c0008000800 */
[----:B------:R1:W-:Y:S01]  /*1ef30*/  @P6 STG.E.U16 desc[UR22][R14.64], R39 ;  /* 0x000000270e006986 */ /* 0x0003e2000c101516 */
[----:B------:R-:W-:Y:S01]  /*1ef40*/  ISETP.LT.AND P6, PT, R74, UR46, !P3 ;  /* 0x0000002e4a007c0c */ /* 0x000fe2000dfc1270 */
[----:B0-----:R-:W-:Y:S01]  /*1ef50*/  IMAD.WIDE R12, R16, 0x2, R8 ;  /* 0x00000002100c7825 */ /* 0x001fe200078e0208 */
[----:B------:R-:W0:Y:S01]  /*1ef60*/  LDCU UR46, c[0x0][0x398] ;  /* 0x00007300ff2e77ac */ /* 0x000e220008000800 */
[----:B------:R0:W-:Y:S01]  /*1ef70*/  @P4 STG.E.U16 desc[UR22][R10.64], R19 ;  /* 0x000000130a004986 */ /* 0x0001e2000c101516 */
[----:B------:R-:W-:Y:S01]  /*1ef80*/  ISETP.LT.AND P4, PT, R92, UR26, !P3 ;  /* 0x0000001a5c007c0c */ /* 0x000fe2000df81270 */
[----:B------:R-:W-:Y:S01]  /*1ef90*/  VIADD R17, R65, 0x67 ;  /* 0x0000006741117836 */ /* 0x000fe20000000000 */
[----:B------:R-:W2:Y:S01]  /*1efa0*/  LDCU UR26, c[0x0][0x398] ;  /* 0x00007300ff1a77ac */ /* 0x000ea20008000800 */
[----:B------:R0:W-:Y:S01]  /*1efb0*/  @P5 STG.E.U16 desc[UR22][R12.64], R18 ;  /* 0x000000120c005986 */ /* 0x0001e2000c101516 */
[----:B-1----:R-:W-:Y:S01]  /*1efc0*/  IMAD.WIDE R14, R16, 0x2, R2 ;  /* 0x00000002100e7825 */ /* 0x002fe200078e0202 */
[----:B------:R-:W-:-:S04]  /*1efd0*/  ISETP.LT.AND P5, PT, R73, UR74, !P3 ;  /* 0x0000004a49007c0c */ /* 0x000fc8000dfa1270 */
[----:B------:R1:W-:Y:S01]  /*1efe0*/  @P6 STG.E.U16 desc[UR22][R14.64], R0 ;  /* 0x000000000e006986 */ /* 0x0003e2000c101516 */
[----:B------:R-:W-:Y:S02]  /*1eff0*/  ISETP.LT.AND P6, PT, R66, UR35, !P0 ;  /* 0x0000002342007c0c */ /* 0x000fe4000c7c1270 */
[----:B0-----:R-:W-:Y:S01]  /*1f000*/  F2FP.BF16.F32.PACK_AB R19, R40, R75 ;  /* 0x0000004b2813723e */ /* 0x001fe200000010ff */
[C---:B------:R-:W-:Y:S01]  /*1f010*/  IMAD.WIDE R10, R16.reuse, 0x2, R6 ;  /* 0x00000002100a7825 */ /* 0x040fe200078e0206 */
[----:B------:R-:W-:Y:S01]  /*1f020*/  ISETP.GE.AND P2, PT, R17, UR72, PT ;  /* 0x0000004811007c0c */ /* 0x000fe2000bf46270 */
[----:B------:R-:W0:Y:S01]  /*1f030*/  LDCU UR35, c[0x0][0x398] ;  /* 0x00007300ff2377ac */ /* 0x000e220008000800 */
[----:B------:R-:W-:Y:S01]  /*1f040*/  PRMT R20, R19, 0x7632, R20 ;  /* 0x0000763213147816 */ /* 0x000fe20000000014 */
[----:B------:R-:W-:-:S04]  /*1f050*/  IMAD.WIDE R12, R16, 0x2, R4 ;  /* 0x00000002100c7825 */ /* 0x000fc800078e0204 */
[----:B-1----:R-:W-:Y:S02]  /*1f060*/  VIADD R0, R16, UR30 ;  /* 0x0000001e10007c36 */ /* 0x002fe40008000000 */
[----:B------:R-:W-:Y:S02]  /*1f070*/  VIADD R17, R65, 0x68 ;  /* 0x0000006841117836 */ /* 0x000fe40000000000 */
[----:B------:R-:W-:Y:S01]  /*1f080*/  IMAD.WIDE R14, R0, 0x2, R8 ;  /* 0x00000002000e7825 */ /* 0x000fe200078e0208 */
[----:B------:R1:W-:Y:S02]  /*1f090*/  @P5 STG.E.U16 desc[UR22][R10.64], R19 ;  /* 0x000000130a005986 */ /* 0x0003e4000c101516 */
[----:B------:R-:W-:Y:S02]  /*1f0a0*/  ISETP.GE.AND P3, PT, R17, UR33, PT ;  /* 0x0000002111007c0c */ /* 0x000fe4000bf66270 */
[----:B-----5:R-:W-:Y:S01]  /*1f0b0*/  PRMT R18, R71, 0x7610, R18 ;  /* 0x0000761047127816 */ /* 0x020fe20000000012 */
[----:B------:R-:W-:Y:S01]  /*1f0c0*/  @P4 STG.E.U16 desc[UR22][R12.64], R20 ;  /* 0x000000140c004986 */ /* 0x000fe2000c101516 */
[----:B------:R-:W-:Y:S01]  /*1f0d0*/  ISETP.LT.AND P4, PT, R74, UR41, !P0 ;  /* 0x000000294a007c0c */ /* 0x000fe2000c781270 */
[----:B-1----:R-:W-:Y:S01]  /*1f0e0*/  IMAD.WIDE R10, R0, 0x2, R2 ;  /* 0x00000002000a7825 */ /* 0x002fe200078e0202 */
[----:B------:R-:W-:Y:S01]  /*1f0f0*/  ISETP.LT.AND P5, PT, R73, UR66, !P0 ;  /* 0x0000004249007c0c */ /* 0x000fe2000c7a1270 */
[----:B------:R1:W-:Y:S01]  /*1f100*/  @P6 STG.E.U16 desc[UR22][R14.64], R18 ;  /* 0x000000120e006986 */ /* 0x0003e2000c101516 */
[----:B------:R-:W5:Y:S01]  /*1f110*/  LDCU UR33, c[0x0][0x398] ;  /* 0x00007300ff2177ac */ /* 0x000f620008000800 */
[----:B----4-:R-:W-:-:S02]  /*1f120*/  PRMT R17, R70, 0x7610, R17 ;  /* 0x0000761046117816 */ /* 0x010fc40000000011 */
[----:B------:R-:W4:Y:S01]  /*1f130*/  LDL.LU R71, [R1+0x9c] ;  /* 0x00009c0001477983 */ /* 0x000f220000300800 */
[----:B------:R-:W-:Y:S01]  /*1f140*/  ISETP.LT.AND P6, PT, R92, UR55, !P0 ;  /* 0x000000375c007c0c */ /* 0x000fe2000c7c1270 */
[----:B------:R-:W-:Y:S01]  /*1f150*/  VIADD R16, R65, 0x69 ;  /* 0x0000006941107836 */ /* 0x000fe20000000000 */
[----:B------:R-:W0:Y:S01]  /*1f160*/  LDCU UR41, c[0x0][0x39c] ;  /* 0x00007380ff2977ac */ /* 0x000e220008000800 */
[----:B-1----:R-:W-:Y:S01]  /*1f170*/  F2FP.BF16.F32.PACK_AB R18, R41, R91 ;  /* 0x0000005b2912723e */ /* 0x002fe200000010ff */
[----:B------:R-:W-:Y:S01]  /*1f180*/  IMAD.WIDE R12, R0, 0x2, R6 ;  /* 0x00000002000c7825 */ /* 0x000fe200078e0206 */
[----:B------:R-:W5:Y:S01]  /*1f190*/  LDL.S16 R91, [R1+0x388] ;  /* 0x00038800015b7983 */ /* 0x000f620000100600 */
[----:B------:R-:W-:Y:S01]  /*1f1a0*/  F2FP.BF16.F32.PACK_AB R20, R42, R72 ;  /* 0x000000482a14723e */ /* 0x000fe200000010ff */
[----:B------:R-:W1:Y:S02]  /*1f1b0*/  LDCU UR55, c[0x0][0x39c] ;  /* 0x00007380ff3777ac */ /* 0x000e640008000800 */
[----:B------:R-:W5:Y:S01]  /*1f1c0*/  LDL.LU.S16 R70, [R1+0x38a] ;  /* 0x00038a0001467983 */ /* 0x000f620000300600 */
[----:B------:R-:W-:Y:S01]  /*1f1d0*/  PRMT R19, R18, 0x7632, R19 ;  /* 0x0000763212137816 */ /* 0x000fe20000000013 */
[----:B------:R-:W-:-:S02]  /*1f1e0*/  IMAD.WIDE R14, R0, 0x2, R4 ;  /* 0x00000002000e7825 */ /* 0x000fc400078e0204 */
[----:B------:R-:W-:Y:S04]  /*1f1f0*/  @P4 STG.E.U16 desc[UR22][R10.64], R17 ;  /* 0x000000110a004986 */ /* 0x000fe8000c101516 */
[----:B------:R2:W-:Y:S04]  /*1f200*/  @P5 STG.E.U16 desc[UR22][R12.64], R18 ;  /* 0x000000120c005986 */ /* 0x0005e8000c101516 */
[----:B------:R3:W-:Y:S01]  /*1f210*/  @P6 STG.E.U16 desc[UR22][R14.64], R19 ;  /* 0x000000130e006986 */ /* 0x0007e2000c101516 */
[----:B--2---:R-:W-:-:S03]  /*1f220*/  PRMT R18, R90, 0x7610, R18 ;  /* 0x000076105a127816 */ /* 0x004fc60000000012 */
[----:B------:R-:W2:Y:S01]  /*1f230*/  LDL.S16 R90, [R1+0x38c] ;  /* 0x00038c00015a7983 */ /* 0x000ea20000100600 */
[----:B---3--:R-:W-:-:S03]  /*1f240*/  PRMT R19, R89, 0x7610, R19 ;  /* 0x0000761059137816 */ /* 0x008fc60000000013 */
[----:B------:R-:W3:Y:S01]  /*1f250*/  LDL.LU.S16 R89, [R1+0x38e] ;  /* 0x00038e0001597983 */ /* 0x000ee20000300600 */
[----:B------:R-:W-:Y:S02]  /*1f260*/  ISETP.LT.AND P6, PT, R66, UR64, !P1 ;  /* 0x0000004042007c0c */ /* 0x000fe4000cfc1270 */
[----:B------:R-:W-:Y:S01]  /*1f270*/  ISETP.LT.AND P5, PT, R74, UR60, !P1 ;  /* 0x0000003c4a007c0c */ /* 0x000fe2000cfa1270 */
[----:B------:R-:W-:Y:S01]  /*1f280*/  VIADD R0, R0, UR30 ;  /* 0x0000001e00007c36 */ /* 0x000fe20008000000 */
[----:B------:R-:W-:Y:S01]  /*1f290*/  ISETP.LT.AND P4, PT, R73, UR68, !P1 ;  /* 0x0000004449007c0c */ /* 0x000fe2000cf81270 */
[----:B------:R-:W3:Y:S01]  /*1f2a0*/  LDL.LU R75, [R1+0xa0] ;  /* 0x0000a000014b7983 */ /* 0x000ee20000300800 */
[----:B------:R-:W-:Y:S01]  /*1f2b0*/  ISETP.LT.AND P1, PT, R92, UR73, !P1 ;  /* 0x000000495c007c0c */ /* 0x000fe2000cf21270 */
[----:B------:R-:W-:Y:S01]  /*1f2c0*/  IMAD.WIDE R10, R0, 0x2, R8 ;  /* 0x00000002000a7825 */ /* 0x000fe200078e0208 */
[----:B------:R-:W-:Y:S01]  /*1f2d0*/  ISETP.GE.AND P0, PT, R16, UR20, PT ;  /* 0x0000001410007c0c */ /* 0x000fe2000bf06270 */
[----:B------:R-:W0:Y:S02]  /*1f2e0*/  LDCU UR20, c[0x0][0x398] ;  /* 0x00007300ff1477ac */ /* 0x000e240008000800 */
[----:B------:R-:W-:Y:S01]  /*1f2f0*/  IMAD.WIDE R12, R0, 0x2, R2 ;  /* 0x00000002000c7825 */ /* 0x000fe200078e0202 */
[----:B------:R-:W-:-:S03]  /*1f300*/  PRMT R21, R20, 0x7632, R21 ;  /* 0x0000763214157816 */ /* 0x000fc60000000015 */
[C---:B------:R-:W-:Y:S01]  /*1f310*/  IMAD.WIDE R14, R0.reuse, 0x2, R6 ;  /* 0x00000002000e7825 */ /* 0x040fe200078e0206 */
[----:B------:R0:W-:Y:S03]  /*1f320*/  @P6 STG.E.U16 desc[UR22][R10.64], R18 ;  /* 0x000000120a006986 */ /* 0x0001e6000c101516 */
[----:B------:R-:W-:Y:S01]  /*1f330*/  IMAD.WIDE R16, R0, 0x2, R4 ;  /* 0x0000000200107825 */ /* 0x000fe200078e0204 */
[----:B------:R-:W-:Y:S04]  /*1f340*/  @P5 STG.E.U16 desc[UR22][R12.64], R19 ;  /* 0x000000130c005986 */ /* 0x000fe8000c101516 */
[----:B------:R-:W-:Y:S01]  /*1f350*/  @P4 STG.E.U16 desc[UR22][R14.64], R20 ;  /* 0x000000140e004986 */ /* 0x000fe2000c101516 */
[----:B------:R-:W-:-:S03]  /*1f360*/  ISETP.LT.AND P4, PT, R66, UR67, !P2 ;  /* 0x0000004342007c0c */ /* 0x000fc6000d781270 */
[----:B------:R1:W-:Y:S01]  /*1f370*/  @P1 STG.E.U16 desc[UR22][R16.64], R21 ;  /* 0x0000001510001986 */ /* 0x0003e2000c101516 */
[----:B------:R-:W-:-:S04]  /*1f380*/  VIADD R0, R0, UR30 ;  /* 0x0000001e00007c36 */ /* 0x000fc80008000000 */
[----:B0-----:R-:W-:-:S04]  /*1f390*/  IMAD.WIDE R10, R0, 0x2, R8 ;  /* 0x00000002000a7825 */ /* 0x001fc800078e0208 */
[----:B-1----:R-:W-:Y:S02]  /*1f3a0*/  VIADD R16, R65, 0x6a ;  /* 0x0000006a41107836 */ /* 0x002fe40000000000 */
[----:B------:R-:W-:-:S03]  /*1f3b0*/  IMAD.WIDE R12, R0, 0x2, R2 ;  /* 0x00000002000c7825 */ /* 0x000fc600078e0202 */
[----:B------:R-:W-:Y:S01]  /*1f3c0*/  ISETP.GE.AND P1, PT, R16, UR43, PT ;  /* 0x0000002b10007c0c */ /* 0x000fe2000bf26270 */
[----:B------:R-:W-:Y:S01]  /*1f3d0*/  IMAD.WIDE R14, R0, 0x2, R6 ;  /* 0x00000002000e7825 */ /* 0x000fe200078e0206 */
[----:B----4-:R-:W-:Y:S02]  /*1f3e0*/  F2FP.BF16.F32.PACK_AB R43, R43, R71 ;  /* 0x000000472b2b723e */ /* 0x010fe400000010ff */
[----:B-----5:R-:W-:Y:S01]  /*1f3f0*/  PRMT R18, R91, 0x7610, R18 ;  /* 0x000076105b127816 */ /* 0x020fe20000000012 */
[----:B------:R-:W4:Y:S01]  /*1f400*/  LDL.S16 R71, [R1+0x390] ;  /* 0x0003900001477983 */ /* 0x000f220000100600 */
[----:B------:R-:W-:-:S03]  /*1f410*/  PRMT R17, R70, 0x7610, R17 ;  /* 0x0000761046117816 */ /* 0x000fc60000000011 */
[----:B------:R-:W5:Y:S01]  /*1f420*/  LDL.LU R91, [R1+0xa4] ;  /* 0x0000a400015b7983 */ /* 0x000f620000300800 */
[----:B------:R-:W-:Y:S01]  /*1f430*/  VIADD R16, R0, UR30 ;  /* 0x0000001e00107c36 */ /* 0x000fe20008000000 */
[----:B------:R-:W-:Y:S01]  /*1f440*/  ISETP.LT.AND P5, PT, R74, UR6, !P2 ;  /* 0x000000064a007c0c */ /* 0x000fe2000d7a1270 */
[----:B------:R-:W0:Y:S01]  /*1f450*/  LDCU UR6, c[0x0][0x398] ;  /* 0x00007300ff0677ac */ /* 0x000e220008000800 */
[----:B------:R-:W5:Y:S01]  /*1f460*/  LDL.LU.S16 R70, [R1+0x392] ;  /* 0x0003920001467983 */ /* 0x000f620000300600 */
[----:B------:R-:W-:Y:S02]  /*1f470*/  ISETP.LT.AND P6, PT, R73, UR4, !P2 ;  /* 0x0000000449007c0c */ /* 0x000fe4000d7c1270 */
[----:B------:R-:W-:Y:S01]  /*1f480*/  PRMT R19, R43, 0x7632, R19 ;  /* 0x000076322b137816 */ /* 0x000fe20000000013 */
[----:B------:R2:W-:Y:S01]  /*1f490*/  @P4 STG.E.U16 desc[UR22][R10.64], R18 ;  /* 0x000000120a004986 */ /* 0x0005e2000c101516 */
[----:B------:R-:W1:Y:S03]  /*1f4a0*/  LDCU UR4, c[0x0][0x398] ;  /* 0x00007300ff0477ac */ /* 0x000e660008000800 */
[----:B------:R-:W5:Y:S01]  /*1f4b0*/  LDL.LU R72, [R1+0xa8] ;  /* 0x0000a80001487983 */ /* 0x000f620000300800 */
[----:B------:R-:W0:Y:S01]  /*1f4c0*/  LDCU UR43, c[0x0][0x398] ;  /* 0x00007300ff2b77ac */ /* 0x000e220008000800 */
[----:B--2---:R-:W-:Y:S01]  /*1f4d0*/  PRMT R18, R90, 0x7610, R18 ;  /* 0x000076105a127816 */ /* 0x004fe20000000012 */
[----:B------:R-:W-:Y:S01]  /*1f4e0*/  IMAD.WIDE R10, R0, 0x2, R4 ;  /* 0x00000002000a7825 */ /* 0x000fe200078e0204 */
[----:B------:R-:W2:Y:S01]  /*1f4f0*/  LDL.S16 R90, [R1+0x394] ;  /* 0x00039400015a7983 */ /* 0x000ea20000100600 */
[----:B---3--:R-:W-:-:S03]  /*1f500*/  PRMT R0, R89, 0x7610, R0 ;  /* 0x0000761059007816 */ /* 0x008fc60000000000 */
[----:B------:R-:W3:Y:S01]  /*1f510*/  LDL.LU.S16 R89, [R1+0x396] ;  /* 0x0003960001597983 */ /* 0x000ee20000300600 */
[----:B------:R-:W-:Y:S01]  /*1f520*/  ISETP.LT.AND P4, PT, R92, UR31, !P2 ;  /* 0x0000001f5c007c0c */ /* 0x000fe2000d781270 */
[----:B------:R-:W0:Y:S02]  /*1f530*/  LDCU UR31, c[0x0][0x398] ;  /* 0x00007300ff1f77ac */ /* 0x000e240008000800 */
[----:B------:R1:W-:Y:S01]  /*1f540*/  @P5 STG.E.U16 desc[UR22][R12.64], R17 ;  /* 0x000000110c005986 */ /* 0x0003e2000c101516 */
[----:B------:R-:W-:-:S03]  /*1f550*/  ISETP.LT.AND P5, PT, R66, UR44, !P3 ;  /* 0x0000002c42007c0c */ /* 0x000fc6000dfa1270 */
[----:B------:R0:W-:Y:S01]  /*1f560*/  @P6 STG.E.U16 desc[UR22][R14.64], R43 ;  /* 0x0000002b0e006986 */ /* 0x0001e2000c101516 */
[----:B------:R-:W-:Y:S01]  /*1f570*/  ISETP.LT.AND P6, PT, R74, UR69, !P3 ;  /* 0x000000454a007c0c */ /* 0x000fe2000dfc1270 */
[----:B-1----:R-:W-:Y:S02]  /*1f580*/  VIADD R17, R65, 0x6b ;  /* 0x0000006b41117836 */ /* 0x002fe40000000000 */
[----:B------:R-:W-:-:S03]  /*1f590*/  IMAD.WIDE R12, R16, 0x2, R8 ;  /* 0x00000002100c7825 */ /* 0x000fc600078e0208 */
[----:B------:R-:W-:Y:S01]  /*1f5a0*/  ISETP.GE.AND P2, PT, R17, UR36, PT ;  /* 0x0000002411007c0c */ /* 0x000fe2000bf46270 */
[----:B0-----:R-:W-:Y:S01]  /*1f5b0*/  IMAD.WIDE R14, R16, 0x2, R2 ;  /* 0x00000002100e7825 */ /* 0x001fe200078e0202 */
[----:B------:R0:W-:Y:S03]  /*1f5c0*/  @P4 STG.E.U16 desc[UR22][R10.64], R19 ;  /* 0x000000130a004986 */ /* 0x0001e6000c101516 */
[----:B------:R-:W-:Y:S01]  /*1f5d0*/  VIADD R17, R65, 0x6c ;  /* 0x0000006c41117836 */ /* 0x000fe20000000000 */
[----:B------:R1:W-:Y:S01]  /*1f5e0*/  @P5 STG.E.U16 desc[UR22][R12.64], R18 ;  /* 0x000000120c005986 */ /* 0x0003e2000c101516 */
[----:B------:R-:W-:Y:S01]  /*1f5f0*/  ISETP.LT.AND P5, PT, R73, UR48, !P3 ;  /* 0x0000003049007c0c */ /* 0x000fe2000dfa1270 */
[----:B------:R-:W2:Y:S01]  /*1f600*/  LDCU UR36, c[0x0][0x398] ;  /* 0x00007300ff2477ac */ /* 0x000ea20008000800 */
[----:B------:R-:W-:Y:S01]  /*1f610*/  ISETP.LT.AND P4, PT, R92, UR10, !P3 ;  /* 0x0000000a5c007c0c */ /* 0x000fe2000df81270 */
[----:B------:R1:W-:Y:S01]  /*1f620*/  @P6 STG.E.U16 desc[UR22][R14.64], R0 ;  /* 0x000000000e006986 */ /* 0x0003e2000c101516 */
[----:B------:R-:W-:Y:S01]  /*1f630*/  ISETP.GE.AND P3, PT, R17, UR50, PT ;  /* 0x0000003211007c0c */ /* 0x000fe2000bf66270 */
[----:B------:R-:W2:Y:S01]  /*1f640*/  LDCU UR10, c[0x0][0x39c] ;  /* 0x00007380ff0a77ac */ /* 0x000ea20008000800 */
[----:B------:R-:W-:-:S02]  /*1f650*/  ISETP.LT.AND P6, PT, R66, UR75, !P0 ;  /* 0x0000004b42007c0c */ /* 0x000fc4000c7c1270 */
[----:B------:R-:W-:Y:S01]  /*1f660*/  F2FP.BF16.F32.PACK_AB R44, R44, R75 ;  /* 0x0000004b2c2c723e */ /* 0x000fe200000010ff */
[----:B0-----:R-:W-:-:S03]  /*1f670*/  IMAD.WIDE R10, R16, 0x2, R6 ;  /* 0x00000002100a7825 */ /* 0x001fc600078e0206 */
[----:B-1----:R-:W-:Y:S01]  /*1f680*/  PRMT R18, R44, 0x7632, R18 ;  /* 0x000076322c127816 */ /* 0x002fe20000000012 */
[C---:B------:R-:W-:Y:S02]  /*1f690*/  VIADD R0, R16.reuse, UR30 ;  /* 0x0000001e10007c36 */ /* 0x040fe40008000000 */
[----:B------:R-:W-:Y:S01]  /*1f6a0*/  IMAD.WIDE R12, R16, 0x2, R4 ;  /* 0x00000002100c7825 */ /* 0x000fe200078e0204 */
[----:B------:R0:W-:Y:S03]  /*1f6b0*/  @P5 STG.E.U16 desc[UR22][R10.64], R44 ;  /* 0x0000002c0a005986 */ /* 0x0001e6000c101516 */
[C---:B------:R-:W-:Y:S01]  /*1f6c0*/  IMAD.WIDE R14, R0.reuse, 0x2, R8 ;  /* 0x00000002000e7825 */ /* 0x040fe200078e0208 */
[----:B------:R1:W-:Y:S03]  /*1f6d0*/  @P4 STG.E.U16 desc[UR22][R12.64], R18 ;  /* 0x000000120c004986 */ /* 0x0003e6000c101516 */
[----:B------:R-:W-:-:S02]  /*1f6e0*/  VIADD R19, R0, UR30 ;  /* 0x0000001e00137c36 */ /* 0x000fc40008000000 */
[----:B0-----:R-:W-:-:S04]  /*1f6f0*/  IMAD.WIDE R10, R0, 0x2, R2 ;  /* 0x00000002000a7825 */ /* 0x001fc800078e0202 */
[----:B-1----:R-:W-:Y:S01]  /*1f700*/  IMAD.WIDE R12, R0, 0x2, R6 ;  /* 0x00000002000c7825 */ /* 0x002fe200078e0206 */
[----:B----4-:R-:W-:Y:S02]  /*1f710*/  PRMT R20, R71, 0x7610, R20 ;  /* 0x0000761047147816 */ /* 0x010fe40000000014 */
[----:B------:R-:W4:Y:S01]  /*1f720*/  LDL.LU R71, [R1+0xac] ;  /* 0x0000ac0001477983 */ /* 0x000f220000300800 */
[----:B-----5:R-:W-:-:S03]  /*1f730*/  F2FP.BF16.F32.PACK_AB R45, R45, R91 ;  /* 0x0000005b2d2d723e */ /* 0x020fc600000010ff */
[----:B------:R-:W5:Y:S01]  /*1f740*/  LDL.S16 R91, [R1+0x398] ;  /* 0x00039800015b7983 */ /* 0x000f620000100600 */
[----:B------:R-:W-:-:S03]  /*1f750*/  PRMT R17, R70, 0x7610, R17 ;  /* 0x0000761046117816 */ /* 0x000fc60000000011 */
[----:B------:R-:W5:Y:S04]  /*1f760*/  LDL.LU.S16 R70, [R1+0x39a] ;  /* 0x00039a0001467983 */ /* 0x000f680000300600 */
[----:B------:R0:W-:Y:S02]  /*1f770*/  @P6 STG.E.U16 desc[UR22][R14.64], R20 ;  /* 0x000000140e006986 */ /* 0x0001e4000c101516 */
[----:B0-----:R-:W-:Y:S01]  /*1f780*/  IMAD.WIDE R14, R0, 0x2, R4 ;  /* 0x00000002000e7825 */ /* 0x001fe200078e0204 */
[----:B--2---:R-:W-:Y:S02]  /*1f790*/  PRMT R0, R90, 0x7610, R0 ;  /* 0x000076105a007816 */ /* 0x004fe40000000000 */
[----:B------:R-:W2:Y:S01]  /*1f7a0*/  LDL.S16 R90, [R1+0x39c] ;  /* 0x00039c00015a7983 */ /* 0x000ea20000100600 */
[----:B---3--:R-:W-:-:S03]  /*1f7b0*/  PRMT R20, R89, 0x7610, R20 ;  /* 0x0000761059147816 */ /* 0x008fc60000000014 */
[----:B------:R-:W3:Y:S01]  /*1f7c0*/  LDL.LU.S16 R89, [R1+0x39e] ;  /* 0x00039e0001597983 */ /* 0x000ee20000300600 */
[----:B------:R-:W-:Y:S02]  /*1f7d0*/  ISETP.LT.AND P4, PT, R74, UR61, !P0 ;  /* 0x0000003d4a007c0c */ /* 0x000fe4000c781270 */
[----:B------:R-:W-:Y:S01]  /*1f7e0*/  ISETP.LT.AND P5, PT, R73, UR28, !P0 ;  /* 0x0000001c49007c0c */ /* 0x000fe2000c7a1270 */
[----:B------:R-:W-:Y:S01]  /*1f7f0*/  VIADD R16, R65, 0x6d ;  /* 0x0000006d41107836 */ /* 0x000fe20000000000 */
[----:B------:R-:W-:Y:S01]  /*1f800*/  ISETP.LT.AND P6, PT, R92, UR42, !P0 ;  /* 0x0000002a5c007c0c */ /* 0x000fe2000c7c1270 */
[----:B------:R-:W3:Y:S01]  /*1f810*/  LDL.LU R75, [R1+0xb0] ;  /* 0x0000b000014b7983 */ /* 0x000ee20000300800 */
[----:B------:R-:W-:Y:S01]  /*1f820*/  PRMT R18, R45, 0x7632, R18 ;  /* 0x000076322d127816 */ /* 0x000fe20000000012 */
[----:B------:R-:W0:Y:S06]  /*1f830*/  LDCU UR28, c[0x0][0x398] ;  /* 0x00007300ff1c77ac */ /* 0x000e2c0008000800 */
[----:B------:R1:W-:Y:S01]  /*1f840*/  @P4 STG.E.U16 desc[UR22][R10.64], R17 ;  /* 0x000000110a004986 */ /* 0x0003e2000c101516 */
[----:B------:R-:W-:Y:S01]  /*1f850*/  F2FP.BF16.F32.PACK_AB R46, R46, R72 ;  /* 0x000000482e2e723e */ /* 0x000fe200000010ff */
[----:B------:R-:W0:Y:S02]  /*1f860*/  LDCU UR42, c[0x0][0x398] ;  /* 0x00007300ff2a77ac */ /* 0x000e240008000800 */
[----:B------:R0:W-:Y:S01]  /*1f870*/  @P5 STG.E.U16 desc[UR22][R12.64], R45 ;  /* 0x0000002d0c005986 */ /* 0x0001e2000c101516 */
[----:B------:R-:W-:Y:S01]  /*1f880*/  ISETP.LT.AND P5, PT, R74, UR38, !P1 ;  /* 0x000000264a007c0c */ /* 0x000fe2000cfa1270 */
[----:B------:R-:W2:Y:S02]  /*1f890*/  LDCU UR38, c[0x0][0x398] ;  /* 0x00007300ff2677ac */ /* 0x000ea40008000800 */
[----:B------:R0:W-:Y:S01]  /*1f8a0*/  @P6 STG.E.U16 desc[UR22][R14.64], R18 ;  /* 0x000000120e006986 */ /* 0x0001e2000c101516 */
[----:B------:R-:W-:Y:S01]  /*1f8b0*/  ISETP.LT.AND P6, PT, R66, UR18, !P1 ;  /* 0x0000001242007c0c */ /* 0x000fe2000cfc1270 */
[----:B------:R-:W2:Y:S01]  /*1f8c0*/  LDCU UR18, c[0x0][0x39c] ;  /* 0x00007380ff1277ac */ /* 0x000ea20008000800 */
[----:B------:R-:W-:-:S02]  /*1f8d0*/  ISETP.LT.AND P4, PT, R73, UR47, !P1 ;  /* 0x0000002f49007c0c */ /* 0x000fc4000cf81270 */
[----:B------:R-:W-:Y:S01]  /*1f8e0*/  ISETP.LT.AND P1, PT, R92, UR32, !P1 ;  /* 0x000000205c007c0c */ /* 0x000fe2000cf21270 */
[C---:B-1----:R-:W-:Y:S01]  /*1f8f0*/  IMAD.WIDE R10, R19.reuse, 0x2, R8 ;  /* 0x00000002130a7825 */ /* 0x042fe200078e0208 */
[----:B------:R-:W-:Y:S01]  /*1f900*/  ISETP.GE.AND P0, PT, R16, UR39, PT ;  /* 0x0000002710007c0c */ /* 0x000fe2000bf06270 */
[----:B------:R-:W1:Y:S02]  /*1f910*/  LDCU UR39, c[0x0][0x398] ;  /* 0x00007300ff2777ac */ /* 0x000e640008000800 */
[C---:B0-----:R-:W-:Y:S01]  /*1f920*/  IMAD.WIDE R12, R19.reuse, 0x2, R2 ;  /* 0x00000002130c7825 */ /* 0x041fe200078e0202 */
[----:B------:R-:W-:Y:S01]  /*1f930*/  PRMT R18, R46, 0x7632, R18 ;  /* 0x000076322e127816 */ /* 0x000fe20000000012 */
[----:B------:R-:W0:Y:S02]  /*1f940*/  LDCU UR32, c[0x0][0x398] ;  /* 0x00007300ff2077ac */ /* 0x000e240008000800 */
[C---:B------:R-:W-:Y:S01]  /*1f950*/  IMAD.WIDE R14, R19.reuse, 0x2, R6 ;  /* 0x00000002130e7825 */ /* 0x040fe200078e0206 */
[----:B------:R0:W-:Y:S03]  /*1f960*/  @P6 STG.E.U16 desc[UR22][R10.64], R0 ;  /* 0x000000000a006986 */ /* 0x0001e6000c101516 */
[C---:B------:R-:W-:Y:S01]  /*1f970*/  IMAD.WIDE R16, R19.reuse, 0x2, R4 ;  /* 0x0000000213107825 */ /* 0x040fe200078e0204 */
[----:B------:R0:W-:Y:S04]  /*1f980*/  @P5 STG.E.U16 desc[UR22][R12.64], R20 ;  /* 0x000000140c005986 */ /* 0x0001e8000c101516 */
[----:B------:R1:W-:Y:S04]  /*1f990*/  @P4 STG.E.U16 desc[UR22][R14.64], R46 ;  /* 0x0000002e0e004986 */ /* 0x0003e8000c101516 */
[----:B------:R5:W-:Y:S01]  /*1f9a0*/  @P1 STG.E.U16 desc[UR22][R16.64], R18 ;  /* 0x0000001210001986 */ /* 0x000be2000c101516 */
[----:B------:R-:W-:Y:S01]  /*1f9b0*/  ISETP.LT.AND P4, PT, R66, UR51, !P2 ;  /* 0x0000003342007c0c */ /* 0x000fe2000d781270 */
[----:B------:R-:W-:-:S04]  /*1f9c0*/  VIADD R19, R19, UR30 ;  /* 0x0000001e13137c36 */ /* 0x000fc80008000000 */
[----:B0-----:R-:W-:-:S04]  /*1f9d0*/  IMAD.WIDE R10, R19, 0x2, R8 ;  /* 0x00000002130a7825 */ /* 0x001fc800078e0208 */
[----:B------:R-:W-:-:S04]  /*1f9e0*/  IMAD.WIDE R12, R19, 0x2, R2 ;  /* 0x00000002130c7825 */ /* 0x000fc800078e0202 */
[----:B-1----:R-:W-:-:S04]  /*1f9f0*/  IMAD.WIDE R14, R19, 0x2, R6 ;  /* 0x00000002130e7825 */ /* 0x002fc800078e0206 */
[----:B------:R-:W-:Y:S01]  /*1fa00*/  VIADD R21, R19, UR30 ;  /* 0x0000001e13157c36 */ /* 0x000fe20008000000 */
[----:B----4-:R-:W-:Y:S02]  /*1fa10*/  F2FP.BF16.F32.PACK_AB R47, R47, R71 ;  /* 0x000000472f2f723e */ /* 0x010fe400000010ff */
[----:B------:R-:W4:Y:S01]  /*1fa20*/  LDL.S16 R71, [R1+0x3b4] ;  /* 0x0003b40001477983 */ /* 0x000f220000100600 */
[----:B-----5:R-:W-:-:S03]  /*1fa30*/  PRMT R17, R91, 0x7610, R17 ;  /* 0x000076105b117816 */ /* 0x020fc60000000011 */
[----:B------:R-:W5:Y:S01]  /*1fa40*/  LDL.LU R91, [R1+0xb4] ;  /* 0x0000b400015b7983 */ /* 0x000f620000300800 */
[----:B------:R-:W-:-:S03]  /*1fa50*/  PRMT R20, R70, 0x7610, R20 ;  /* 0x0000761046147816 */ /* 0x000fc60000000014 */
[----:B------:R-:W5:Y:S04]  /*1fa60*/  LDL.LU.S16 R70, [R1+0x3b6] ;  /* 0x0003b60001467983 */ /* 0x000f680000300600 */
[----:B------:R-:W5:Y:S04]  /*1fa70*/  LDL.LU R72, [R1+0xb8] ;  /* 0x0000b80001487983 */ /* 0x000f680000300800 */
[----:B------:R0:W-:Y:S01]  /*1fa80*/  @P4 STG.E.U16 desc[UR22][R10.64], R17 ;  /* 0x000000110a004986 */ /* 0x0001e2000c101516 */
[----:B--2---:R-:W-:-:S03]  /*1fa90*/  PRMT R18, R90, 0x7610, R18 ;  /* 0x000076105a127816 */ /* 0x004fc60000000012 */
[----:B------:R-:W2:Y:S01]  /*1faa0*/  LDL.S16 R90, [R1+0x3b8] ;  /* 0x0003b800015a7983 */ /* 0x000ea20000100600 */
[----:B0-----:R-:W-:Y:S01]  /*1fab0*/  IMAD.WIDE R10, R19, 0x2, R4 ;  /* 0x00000002130a7825 */ /* 0x001fe200078e0204 */
[----:B---3--:R-:W-:Y:S02]  /*1fac0*/  PRMT R19, R89, 0x7610, R19 ;  /* 0x0000761059137816 */ /* 0x008fe40000000013 */
[----:B------:R-:W3:Y:S01]  /*1fad0*/  LDL.LU.S16 R89, [R1+0x3ba] ;  /* 0x0003ba0001597983 */ /* 0x000ee20000300600 */
[----:B------:R-:W-:Y:S02]  /*1fae0*/  ISETP.LT.AND P5, PT, R74, UR57, !P2 ;  /* 0x000000394a007c0c */ /* 0x000fe4000d7a1270 */
[----:B------:R-:W-:Y:S02]  /*1faf0*/  ISETP.LT.AND P6, PT, R73, UR37, !P2 ;  /* 0x0000002549007c0c */ /* 0x000fe4000d7c1270 */
[----:B------:R-:W-:Y:S01]  /*1fb00*/  PRMT R16, R47, 0x7632, R16 ;  /* 0x000076322f107816 */ /* 0x000fe20000000010 */
[----:B------:R-:W-:Y:S01]  /*1fb10*/  VIADD R0, R65, 0x6e ;  /* 0x0000006e41007836 */ /* 0x000fe20000000000 */
[----:B------:R-:W-:-:S02]  /*1fb20*/  ISETP.LT.AND P4, PT, R92, UR24, !P2 ;  /* 0x000000185c007c0c */ /* 0x000fc4000d781270 */
[----:B------:R-:W-:Y:S01]  /*1fb30*/  F2FP.BF16.F32.PACK_AB R48, R48, R75 ;  /* 0x0000004b3030723e */ /* 0x000fe200000010ff */
[----:B------:R-:W-:-:S04]  /*1fb40*/  VIADD R17, R21, UR30 ;  /* 0x0000001e15117c36 */ /* 0x000fc80008000000 */
[----:B------:R0:W-:Y:S01]  /*1fb50*/  @P5 STG.E.U16 desc[UR22][R12.64], R20 ;  /* 0x000000140c005986 */ /* 0x0001e2000c101516 */
[----:B------:R-:W-:Y:S01]  /*1fb60*/  ISETP.LT.AND P5, PT, R66, UR9, !P3 ;  /* 0x0000000942007c0c */ /* 0x000fe2000dfa1270 */
[----:B------:R-:W1:Y:S02]  /*1fb70*/  LDCU UR9, c[0x0][0x39c] ;  /* 0x00007380ff0977ac */ /* 0x000e640008000800 */
[----:B------:R1:W-:Y:S01]  /*1fb80*/  @P6 STG.E.U16 desc[UR22][R14.64], R47 ;  /* 0x0000002f0e006986 */ /* 0x0003e2000c101516 */
[----:B------:R-:W-:Y:S01]  /*1fb90*/  ISETP.LT.AND P6, PT, R74, UR56, !P3 ;  /* 0x000000384a007c0c */ /* 0x000fe2000dfc1270 */
[----:B------:R-:W2:Y:S02]  /*1fba0*/  LDCU UR37, c[0x0][0x398] ;  /* 0x00007300ff2577ac */ /* 0x000ea40008000800 */
[----:B------:R1:W-:Y:S01]  /*1fbb0*/  @P4 STG.E.U16 desc[UR22][R10.64], R16 ;  /* 0x000000100a004986 */ /* 0x0003e2000c101516 */
[----:B------:R-:W-:Y:S01]  /*1fbc0*/  ISETP.GE.AND P1, PT, R0, UR16, PT ;  /* 0x0000001000007c0c */ /* 0x000fe2000bf26270 */
[----:B------:R-:W2:Y:S01]  /*1fbd0*/  LDCU UR24, c[0x0][0x398] ;  /* 0x00007300ff1877ac */ /* 0x000ea20008000800 */
[----:B0-----:R-:W-:Y:S01]  /*1fbe0*/  IMAD.WIDE R12, R21, 0x2, R8 ;  /* 0x00000002150c7825 */ /* 0x001fe200078e0208 */
[----:B------:R-:W-:Y:S01]  /*1fbf0*/  ISETP.LT.AND P4, PT, R92, UR53, !P3 ;  /* 0x000000355c007c0c */ /* 0x000fe2000df81270 */
[----:B------:R-:W0:Y:S03]  /*1fc00*/  LDCU UR16, c[0x0][0x398] ;  /* 0x00007300ff1077ac */ /* 0x000e260008000800 */
[----:B------:R0:W-:Y:S01]  /*1fc10*/  @P5 STG.E.U16 desc[UR22][R12.64], R18 ;  /* 0x000000120c005986 */ /* 0x0001e2000c101516 */
[----:B------:R-:W-:Y:S01]  /*1fc20*/  ISETP.LT.AND P5, PT, R73, UR49, !P3 ;  /* 0x0000003149007c0c */ /* 0x000fe2000dfa1270 */
[----:B-1----:R-:W-:Y:S01]  /*1fc30*/  IMAD.WIDE R14, R21, 0x2, R2 ;  /* 0x00000002150e7825 */ /* 0x002fe200078e0202 */
[----:B------:R-:W-:-:S03]  /*1fc40*/  PRMT R16, R48, 0x7632, R16 ;  /* 0x0000763230107816 */ /* 0x000fc60000000010 */
[----:B------:R-:W-:Y:S01]  /*1fc50*/  VIADD R0, R65, 0x6f ;  /* 0x0000006f41007836 */ /* 0x000fe20000000000 */
[----:B------:R1:W-:Y:S01]  /*1fc60*/  @P6 STG.E.U16 desc[UR22][R14.64], R19 ;  /* 0x000000130e006986 */ /* 0x0003e2000c101516 */
[C---:B------:R-:W-:Y:S01]  /*1fc70*/  IMAD.WIDE R10, R21.reuse, 0x2, R6 ;  /* 0x00000002150a7825 */ /* 0x040fe200078e0206 */
[----:B------:R-:W-:Y:S01]  /*1fc80*/  ISETP.LT.AND P6, PT, R66, UR34, !P0 ;  /* 0x0000002242007c0c */ /* 0x000fe2000c7c1270 */
[----:B------:R-:W2:Y:S02]  /*1fc90*/  LDCU UR34, c[0x0][0x398] ;  /* 0x00007300ff2277ac */ /* 0x000ea40008000800 */
[----:B0-----:R-:W-:Y:S01]  /*1fca0*/  IMAD.WIDE R12, R21, 0x2, R4 ;  /* 0x00000002150c7825 */ /* 0x001fe200078e0204 */
[----:B------:R-:W-:Y:S01]  /*1fcb0*/  ISETP.GE.AND P2, PT, R0, UR41, PT ;  /* 0x0000002900007c0c */ /* 0x000fe2000bf46270 */
[----:B------:R0:W-:Y:S01]  /*1fcc0*/  @P5 STG.E.U16 desc[UR22][R10.64], R48 ;  /* 0x000000300a005986 */ /* 0x0001e2000c101516 */
[----:B------:R-:W2:Y:S01]  /*1fcd0*/  LDCU UR41, c[0x0][0x398] ;  /* 0x00007300ff2977ac */ /* 0x000ea20008000800 */
[----:B------:R-:W-:-:S02]  /*1fce0*/  VIADD R0, R65, 0x70 ;  /* 0x0000007041007836 */ /* 0x000fc40000000000 */
[----:B------:R4:W-:Y:S01]  /*1fcf0*/  @P4 STG.E.U16 desc[UR22][R12.64], R16 ;  /* 0x000000100c004986 */ /* 0x0009e2000c101516 */
[----:B------:R-:W-:Y:S01]  /*1fd00*/  ISETP.LT.AND P4, PT, R74, UR14, !P0 ;  /* 0x0000000e4a007c0c */ /* 0x000fe2000c781270 */
[----:B-1----:R-:W-:Y:S01]  /*1fd10*/  IMAD.WIDE R14, R17, 0x2, R8 ;  /* 0x00000002110e7825 */ /* 0x002fe200078e0208 */
[----:B------:R-:W-:Y:S01]  /*1fd20*/  ISETP.GE.AND P3, PT, R0, UR55, PT ;  /* 0x0000003700007c0c */ /* 0x000fe2000bf66270 */
[----:B------:R-:W1:Y:S02]  /*1fd30*/  LDCU UR14, c[0x0][0x398] ;  /* 0x00007300ff0e77ac */ /* 0x000e640008000800 */
[----:B------:R-:W-:Y:S01]  /*1fd40*/  VIADD R0, R65, 0x71 ;  /* 0x0000007141007836 */ /* 0x000fe20000000000 */
[----:B------:R-:W-:Y:S01]  /*1fd50*/  ISETP.LT.AND P5, PT, R73, UR45, !P0 ;  /* 0x0000002d49007c0c */ /* 0x000fe2000c7a1270 */
[----:B0-----:R-:W-:Y:S01]  /*1fd60*/  IMAD.WIDE R10, R17, 0x2, R2 ;  /* 0x00000002110a7825 */ /* 0x001fe200078e0202 */
[----:B----4-:R-:W-:Y:S02]  /*1fd70*/  PRMT R20, R71, 0x7610, R20 ;  /* 0x0000761047147816 */ /* 0x010fe40000000014 */
[----:B------:R-:W4:Y:S01]  /*1fd80*/  LDL.LU R71, [R1+0xbc] ;  /* 0x0000bc0001477983 */ /* 0x000f220000300800 */
[----:B-----5:R-:W-:-:S03]  /*1fd90*/  F2FP.BF16.F32.PACK_AB R49, R49, R91 ;  /* 0x0000005b3131723e */ /* 0x020fc600000010ff */
[----:B------:R-:W5:Y:S01]  /*1fda0*/  LDL.S16 R91, [R1+0x3bc] ;  /* 0x0003bc00015b7983 */ /* 0x000f620000100600 */
[----:B------:R-:W-:-:S03]  /*1fdb0*/  PRMT R18, R70, 0x7610, R18 ;  /* 0x0000761046127816 */ /* 0x000fc60000000012 */
[----:B------:R-:W5:Y:S04]  /*1fdc0*/  LDL.LU.S16 R70, [R1+0x3be] ;  /* 0x0003be0001467983 */ /* 0x000f680000300600 */
[----:B------:R0:W-:Y:S01]  /*1fdd0*/  @P6 STG.E.U16 desc[UR22][R14.64], R20 ;  /* 0x000000140e006986 */ /* 0x0001e2000c101516 */
[----:B------:R-:W-:Y:S01]  /*1fde0*/  ISETP.LT.AND P6, PT, R92, UR40, !P0 ;  /* 0x000000285c007c0c */ /* 0x000fe2000c7c1270 */
[----:B------:R-:W-:Y:S01]  /*1fdf0*/  IMAD.WIDE R12, R17, 0x2, R6 ;  /* 0x00000002110c7825 */ /* 0x000fe200078e0206 */
[----:B------:R-:W-:Y:S01]  /*1fe00*/  ISETP.GE.AND P0, PT, R0, UR10, PT ;  /* 0x0000000a00007c0c */ /* 0x000fe2000bf06270 */
[----:B------:R3:W-:Y:S01]  /*1fe10*/  @P4 STG.E.U16 desc[UR22][R10.64], R18 ;  /* 0x000000120a004986 */ /* 0x0007e2000c101516 */
[----:B------:R-:W-:Y:S01]  /*1fe20*/  PRMT R16, R49, 0x7632, R16 ;  /* 0x0000763231107816 */ /* 0x000fe20000000010 */
[C---:B------:R-:W-:Y:S01]  /*1fe30*/  VIADD R19, R17.reuse, UR30 ;  /* 0x0000001e11137c36 */ /* 0x040fe20008000000 */
[----:B------:R-:W-:Y:S01]  /*1fe40*/  F2FP.BF16.F32.PACK_AB R50, R50, R72 ;  /* 0x000000483232723e */ /* 0x000fe200000010ff */
[----:B------:R-:W1:Y:S01]  /*1fe50*/  LDCU UR10, c[0x0][0x39c] ;  /* 0x00007380ff0a77ac */ /* 0x000e620008000800 */
[----:B0-----:R-:W-:Y:S01]  /*1fe60*/  IMAD.WIDE R14, R17, 0x2, R4 ;  /* 0x00000002110e7825 */ /* 0x001fe200078e0204 */
[----:B--2---:R-:W-:Y:S01]  /*1fe70*/  PRMT R0, R90, 0x7610, R0 ;  /* 0x000076105a007816 */ /* 0x004fe20000000000 */
[----:B------:R-:W0:Y:S01]  /*1fe80*/  LDCU UR40, c[0x0][0x398] ;  /* 0x00007300ff2877ac */ /* 0x000e220008000800 */
[----:B------:R-:W2:Y:S01]  /*1fe90*/  LDL.S16 R90, [R1+0x3c0] ;  /* 0x0003c000015a7983 */ /* 0x000ea20000100600 */
[----:B---3--:R-:W-:-:S03]  /*1fea0*/  PRMT R18, R89, 0x7610, R18 ;  /* 0x0000761059127816 */ /* 0x008fc60000000012 */
[----:B------:R-:W3:Y:S04]  /*1feb0*/  LDL.LU.S16 R89, [R1+0x3c2] ;  /* 0x0003c20001597983 */ /* 0x000ee80000300600 */
[----:B------:R0:W-:Y:S01]  /*1fec0*/  @P5 STG.E.U16 desc[UR22][R12.64], R49 ;  /* 0x000000310c005986 */ /* 0x0001e2000c101516 */
[----:B------:R-:W-:-:S03]  /*1fed0*/  ISETP.LT.AND P5, PT, R74, UR46, !P1 ;  /* 0x0000002e4a007c0c */ /* 0x000fc6000cfa1270 */
[----:B------:R1:W-:Y:S01]  /*1fee0*/  @P6 STG.E.U16 desc[UR22][R14.64], R16 ;  /* 0x000000100e006986 */ /* 0x0003e2000c101516 */
[----:B------:R-:W-:Y:S02]  /*1fef0*/  ISETP.LT.AND P6, PT, R66, UR12, !P1 ;  /* 0x0000000c42007c0c */ /* 0x000fe4000cfc1270 */
[----:B------:R-:W-:Y:S01]  /*1ff00*/  ISETP.LT.AND P4, PT, R73, UR33, !P1 ;  /* 0x0000002149007c0c */ /* 0x000fe2000cf81270 */
[C---:B------:R-:W-:Y:S01]  /*1ff10*/  IMAD.WIDE R10, R19.reuse, 0x2, R8 ;  /* 0x00000002130a7825 */ /* 0x040fe200078e0208 */
[----:B------:R-:W3:Y:S03]  /*1ff20*/  LDL.LU R75, [R1+0xc0] ;  /* 0x0000c000014b7983 */ /* 0x000ee60000300800 */
[C---:B0-----:R-:W-:Y:S01]  /*1ff30*/  IMAD.WIDE R12, R19.reuse, 0x2, R2 ;  /* 0x00000002130c7825 */ /* 0x041fe200078e0202 */
[----:B------:R-:W-:Y:S01]  /*1ff40*/  ISETP.LT.AND P1, PT, R92, UR26, !P1 ;  /* 0x0000001a5c007c0c */ /* 0x000fe2000cf21270 */
[----:B------:R-:W0:Y:S02]  /*1ff50*/  LDCU UR12, c[0x0][0x398] ;  /* 0x00007300ff0c77ac */ /* 0x000e240008000800 */
[----:B-1----:R-:W-:-:S02]  /*1ff60*/  IMAD.WIDE R14, R19, 0x2, R6 ;  /* 0x00000002130e7825 */ /* 0x002fc400078e0206 */
[----:B------:R-:W-:Y:S01]  /*1ff70*/  @P6 STG.E.U16 desc[UR22][R10.64], R0 ;  /* 0x000000000a006986 */ /* 0x000fe2000c101516 */
[----:B------:R-:W-:Y:S01]  /*1ff80*/  PRMT R20, R50, 0x7632, R20 ;  /* 0x0000763232147816 */ /* 0x000fe20000000014 */
[C---:B------:R-:W-:Y:S01]  /*1ff90*/  IMAD.WIDE R16, R19.reuse, 0x2, R4 ;  /* 0x0000000213107825 */ /* 0x040fe200078e0204 */
[----:B------:R-:W1:Y:S01]  /*1ffa0*/  LDCU UR26, c[0x0][0x398] ;  /* 0x00007300ff1a77ac */ /* 0x000e620008000800 */
[----:B------:R5:W-:Y:S01]  /*1ffb0*/  @P5 STG.E.U16 desc[UR22][R12.64], R18 ;  /* 0x000000120c005986 */ /* 0x000be2000c101516 */
[----:B------:R-:W0:Y:S03]  /*1ffc0*/  LDCU UR33, c[0x0][0x398] ;  /* 0x00007300ff2177ac */ /* 0x000e260008000800 */
[----:B------:R0:W-:Y:S01]  /*1ffd0*/  @P4 STG.E.U16 desc[UR22][R14.64], R50 ;  /* 0x000000320e004986 */ /* 0x0001e2000c101516 */
[----:B------:R-:W-:Y:S01]  /*1ffe0*/  ISETP.LT.AND P4, PT, R66, UR20, !P2 ;  /* 0x0000001442007c0c */ /* 0x000fe2000d781270 */
[----:B------:R-:W-:Y:S01]  /*1fff0*/  VIADD R19, R19, UR30 ;  /* 0x0000001e13137c36 */ /* 0x000fe20008000000 */
[----:B----4-:R-:W-:-:S02]  /*20000*/  F2FP.BF16.F32.PACK_AB R51, R51, R71 ;  /* 0x000000473333723e */ /* 0x010fc400000010ff */
[----:B-----5:R-:W-:Y:S01]  /*20010*/  PRMT R18, R91, 0x7610, R18 ;  /* 0x000076105b127816 */ /* 0x020fe20000000012 */
[----:B------:R-:W4:Y:S01]  /*20020*/  LDL.S16 R71, [R1+0x3c4] ;  /* 0x0003c40001477983 */ /* 0x000f220000100600 */
[----:B------:R-:W-:-:S03]  /*20030*/  PRMT R21, R70, 0x7610, R21 ;  /* 0x0000761046157816 */ /* 0x000fc60000000015 */
[----:B------:R-:W5:Y:S01]  /*20040*/  LDL.LU R91, [R1+0xc4] ;  /* 0x0000c400015b7983 */ /* 0x000f620000300800 */
[----:B------:R-:W-:Y:S01]  /*20050*/  ISETP.LT.AND P5, PT, R74, UR35, !P2 ;  /* 0x000000234a007c0c */ /* 0x000fe2000d7a1270 */
[----:B------:R-:W-:Y:S01]  /*20060*/  VIADD R0, R65, 0x72 ;  /* 0x0000007241007836 */ /* 0x000fe20000000000 */
[----:B------:R-:W-:Y:S01]  /*20070*/  ISETP.LT.AND P6, PT, R73, UR54, !P2 ;  /* 0x0000003649007c0c */ /* 0x000fe2000d7c1270 */
[----:B------:R-:W5:Y:S01]  /*20080*/  LDL.LU.S16 R70, [R1+0x3c6] ;  /* 0x0003c60001467983 */ /* 0x000f620000300600 */
[----:B0-----:R-:W-:Y:S01]  /*20090*/  IMAD.WIDE R14, R19, 0x2, R8 ;  /* 0x00000002130e7825 */ /* 0x001fe200078e0208 */
[----:B------:R-:W0:Y:S02]  /*200a0*/  LDCU UR20, c[0x0][0x398] ;  /* 0x00007300ff1477ac */ /* 0x000e240008000800 */
[----:B------:R2:W-:Y:S04]  /*200b0*/  @P1 STG.E.U16 desc[UR22][R16.64], R20 ;  /* 0x0000001410001986 */ /* 0x0005e8000c101516 */
[----:B------:R-:W5:Y:S04]  /*200c0*/  LDL.LU R72, [R1+0xc8] ;  /* 0x0000c80001487983 */ /* 0x000f680000300800 */
[----:B------:R3:W-:Y:S01]  /*200d0*/  @P4 STG.E.U16 desc[UR22][R14.64], R18 ;  /* 0x000000120e004986 */ /* 0x0007e2000c101516 */
[----:B--2---:R-:W-:-:S03]  /*200e0*/  PRMT R20, R90, 0x7610, R20 ;  /* 0x000076105a147816 */ /* 0x004fc60000000014 */
[----:B------:R-:W2:Y:S01]  /*200f0*/  LDL.S16 R90, [R1+0x3c8] ;  /* 0x0003c800015a7983 */ /* 0x000ea20000100600 */
[----:B---3--:R-:W-:-:S03]  /*20100*/  PRMT R18, R89, 0x7610, R18 ;  /* 0x0000761059127816 */ /* 0x008fc60000000012 */
[----:B------:R-:W3:Y:S01]  /*20110*/  LDL.LU.S16 R89, [R1+0x3ca] ;  /* 0x0003ca0001597983 */ /* 0x000ee20000300600 */
[----:B------:R-:W-:Y:S01]  /*20120*/  IMAD.WIDE R10, R19, 0x2, R2 ;  /* 0x00000002130a7825 */ /* 0x000fe200078e0202 */
[----:B------:R-:W-:-:S03]  /*20130*/  ISETP.LT.AND P4, PT, R92, UR52, !P2 ;  /* 0x000000345c007c0c */ /* 0x000fc6000d781270 */
[C---:B------:R-:W-:Y:S01]  /*20140*/  IMAD.WIDE R12, R19.reuse, 0x2, R6 ;  /* 0x00000002130c7825 */ /* 0x040fe200078e0206 */
[----:B------:R0:W-:Y:S01]  /*20150*/  @P5 STG.E.U16 desc[UR22][R10.64], R21 ;  /* 0x000000150a005986 */ /* 0x0001e2000c101516 */
[----:B------:R-:W-:Y:S01]  /*20160*/  ISETP.LT.AND P5, PT, R66, UR4, !P3 ;  /* 0x0000000442007c0c */ /* 0x000fe2000dfa1270 */
[----:B------:R-:W1:Y:S02]  /*20170*/  LDCU UR4, c[0x0][0x398] ;  /* 0x00007300ff0477ac */ /* 0x000e640008000800 */
[----:B------:R0:W-:Y:S01]  /*20180*/  @P6 STG.E.U16 desc[UR22][R12.64], R51 ;  /* 0x000000330c006986 */ /* 0x0001e2000c101516 */
[----:B------:R-:W-:Y:S01]  /*20190*/  ISETP.LT.AND P6, PT, R74, UR6, !P3 ;  /* 0x000000064a007c0c */ /* 0x000fe2000dfc1270 */
[----:B------:R-:W-:Y:S01]  /*201a0*/  VIADD R17, R19, UR30 ;  /* 0x0000001e13117c36 */ /* 0x000fe20008000000 */
[----:B------:R-:W-:Y:S01]  /*201b0*/  PRMT R16, R51, 0x7632, R16 ;  /* 0x0000763233107816 */ /* 0x000fe20000000010 */
[----:B------:R-:W-:Y:S01]  /*201c0*/  IMAD.WIDE R14, R19, 0x2, R4 ;  /* 0x00000002130e7825 */ /* 0x000fe200078e0204 */
[----:B------:R-:W-:Y:S01]  /*201d0*/  ISETP.GE.AND P1, PT, R0, UR18, PT ;  /* 0x0000001200007c0c */ /* 0x000fe2000bf26270 */
[----:B------:R-:W1:Y:S02]  /*201e0*/  LDCU UR18, c[0x0][0x398] ;  /* 0x00007300ff1277ac */ /* 0x000e640008000800 */
[C---:B0-----:R-:W-:Y:S01]  /*201f0*/  IMAD.WIDE R10, R17.reuse, 0x2, R8 ;  /* 0x00000002110a7825 */ /* 0x041fe200078e0208 */
[----:B------:R-:W-:Y:S01]  /*20200*/  @P4 STG.E.U16 desc[UR22][R14.64], R16 ;  /* 0x000000100e004986 */ /* 0x000fe2000c101516 */
[----:B------:R-:W-:Y:S01]  /*20210*/  F2FP.BF16.F32.PACK_AB R52, R52, R75 ;  /* 0x0000004b3434723e */ /* 0x000fe200000010ff */
[----:B------:R-:W0:Y:S01]  /*20220*/  LDCU UR6, c[0x0][0x398] ;  /* 0x00007300ff0677ac */ /* 0x000e220008000800 */
[----:B------:R-:W-:Y:S01]  /*20230*/  IMAD.WIDE R12, R17, 0x2, R2 ;  /* 0x00000002110c7825 */ /* 0x000fe200078e0202 */
[----:B------:R1:W-:Y:S01]  /*20240*/  @P5 STG.E.U16 desc[UR22][R10.64], R20 ;  /* 0x000000140a005986 */ /* 0x0003e2000c101516 */
[----:B------:R-:W-:-:S02]  /*20250*/  ISETP.LT.AND P5, PT, R73, UR36, !P3 ;  /* 0x0000002449007c0c */ /* 0x000fc4000dfa1270 */
[----:B------:R-:W-:Y:S01]  /*20260*/  VIADD R0, R65, 0x73 ;  /* 0x0000007341007836 */ /* 0x000fe20000000000 */
[----:B------:R0:W-:Y:S01]  /*20270*/  @P6 STG.E.U16 desc[UR22][R12.64], R18 ;  /* 0x000000120c006986 */ /* 0x0001e2000c101516 */
[----:B------:R-:W-:Y:S01]  /*20280*/  ISETP.LT.AND P4, PT, R92, UR31, !P3 ;  /* 0x0000001f5c007c0c */ /* 0x000fe2000df81270 */
[C---:B------:R-:W-:Y:S01]  /*20290*/  VIADD R19, R17.reuse, UR30 ;  /* 0x0000001e11137c36 */ /* 0x040fe20008000000 */
[----:B------:R-:W-:Y:S01]  /*202a0*/  ISETP.LT.AND P6, PT, R66, UR43, !P0 ;  /* 0x0000002b42007c0c */ /* 0x000fe2000c7c1270 */
[----:B------:R-:W2:Y:S01]  /*202b0*/  LDCU UR31, c[0x0][0x398] ;  /* 0x00007300ff1f77ac */ /* 0x000ea20008000800 */
[----:B------:R-:W-:Y:S01]  /*202c0*/  ISETP.GE.AND P2, PT, R0, UR9, PT ;  /* 0x0000000900007c0c */ /* 0x000fe2000bf46270 */
[C---:B-1----:R-:W-:Y:S01]  /*202d0*/  IMAD.WIDE R10, R17.reuse, 0x2, R6 ;  /* 0x00000002110a7825 */ /* 0x042fe200078e0206 */
[----:B------:R-:W-:Y:S01]  /*202e0*/  PRMT R16, R52, 0x7632, R16 ;  /* 0x0000763234107816 */ /* 0x000fe20000000010 */
[----:B------:R-:W1:Y:S02]  /*202f0*/  LDCU UR9, c[0x0][0x398] ;  /* 0x00007300ff0977ac */ /* 0x000e640008000800 */
[----:B0-----:R-:W-:-:S04]  /*20300*/  IMAD.WIDE R12, R17, 0x2, R4 ;  /* 0x00000002110c7825 */ /* 0x001fc800078e0204 */
[----:B------:R-:W-:Y:S02]  /*20310*/  VIADD R0, R65, 0x74 ;  /* 0x0000007441007836 */ /* 0x000fe40000000000 */
[----:B------:R-:W-:Y:S01]  /*20320*/  IMAD.WIDE R14, R19, 0x2, R8 ;  /* 0x00000002130e7825 */ /* 0x000fe200078e0208 */
[----:B------:R0:W-:Y:S02]  /*20330*/  @P5 STG.E.U16 desc[UR22][R10.64], R52 ;  /* 0x000000340a005986 */ /* 0x0001e4000c101516 */
[----:B------:R-:W-:Y:S01]  /*20340*/  ISETP.GE.AND P3, PT, R0, UR10, PT ;  /* 0x0000000a00007c0c */ /* 0x000fe2000bf66270 */
[----:B------:R-:W-:Y:S01]  /*20350*/  VIADD R0, R65, 0x75 ;  /* 0x0000007541007836 */ /* 0x000fe20000000000 */
[----:B------:R0:W-:Y:S01]  /*20360*/  @P4 STG.E.U16 desc[UR22][R12.64], R16 ;  /* 0x000000100c004986 */ /* 0x0001e2000c101516 */
[----:B------:R-:W-:Y:S01]  /*20370*/  ISETP.LT.AND P4, PT, R74, UR28, !P0 ;  /* 0x0000001c4a007c0c */ /* 0x000fe2000c781270 */
[----:B------:R-:W0:Y:S01]  /*20380*/  LDCU UR10, c[0x0][0x398] ;  /* 0x00007300ff0a77ac */ /* 0x000e220008000800 */
[----:B------:R-:W-:Y:S01]  /*20390*/  ISETP.LT.AND P5, PT, R73, UR39, !P0 ;  /* 0x0000002749007c0c */ /* 0x000fe2000c7a1270 */
[----:B------:R-:W0:Y:S01]  /*203a0*/  LDCU UR28, c[0x0][0x398] ;  /* 0x00007300ff1c77ac */ /* 0x000e220008000800 */
[----:B----4-:R-:W-:-:S02]  /*203b0*/  PRMT R21, R71, 0x7610, R21 ;  /* 0x0000761047157816 */ /* 0x010fc40000000015 */
[----:B------:R-:W4:Y:S01]  /*203c0*/  LDL.LU R71, [R1+0xcc] ;  /* 0x0000cc0001477983 */ /* 0x000f220000300800 */
[----:B-----5:R-:W-:-:S03]  /*203d0*/  F2FP.BF16.F32.PACK_AB R53, R53, R91 ;  /* 0x0000005b3535723e */ /* 0x020fc600000010ff */
[----:B------:R-:W5:Y:S01]  /*203e0*/  LDL.S16 R91, [R1+0x3cc] ;  /* 0x0003cc00015b7983 */ /* 0x000f620000100600 */
[----:B------:R-:W-:-:S03]  /*203f0*/  PRMT R17, R70, 0x7610, R17 ;  /* 0x0000761046117816 */ /* 0x000fc60000000011 */
[----:B------:R-:W5:Y:S04]  /*20400*/  LDL.LU.S16 R70, [R1+0x3ce] ;  /* 0x0003ce0001467983 */ /* 0x000f680000300600 */
[----:B------:R0:W-:Y:S01]  /*20410*/  @P6 STG.E.U16 desc[UR22][R14.64], R21 ;  /* 0x000000150e006986 */ /* 0x0001e2000c101516 */
[----:B------:R-:W-:Y:S02]  /*20420*/  ISETP.LT.AND P6, PT, R92, UR42, !P0 ;  /* 0x0000002a5c007c0c */ /* 0x000fe4000c7c1270 */
[----:B------:R-:W-:Y:S02]  /*20430*/  ISETP.GE.AND P0, PT, R0, UR5, PT ;  /* 0x0000000500007c0c */ /* 0x000fe4000bf06270 */
[----:B---3--:R-:W-:Y:S01]  /*20440*/  PRMT R18, R89, 0x7610, R18 ;  /* 0x0000761059127816 */ /* 0x008fe20000000012 */
[C---:B0-----:R-:W-:Y:S01]  /*20450*/  IMAD.WIDE R10, R19.reuse, 0x2, R2 ;  /* 0x00000002130a7825 */ /* 0x041fe200078e0202 */
[----:B--2---:R-:W-:Y:S01]  /*20460*/  PRMT R0, R90, 0x7610, R0 ;  /* 0x000076105a007816 */ /* 0x004fe20000000000 */
[----:B------:R-:W0:Y:S01]  /*20470*/  LDCU UR5, c[0x0][0x398] ;  /* 0x00007300ff0577ac */ /* 0x000e220008000800 */
[----:B------:R-:W2:Y:S04]  /*20480*/  LDL.S16 R90, [R1+0x3d0] ;  /* 0x0003d000015a7983 */ /* 0x000ea80000100600 */
[----:B------:R-:W3:Y:S01]  /*20490*/  LDL.LU.S16 R89, [R1+0x3d2] ;  /* 0x0003d20001597983 */ /* 0x000ee20000300600 */
[----:B------:R-:W-:Y:S01]  /*204a0*/  IMAD.WIDE R12, R19, 0x2, R6 ;  /* 0x00000002130c7825 */ /* 0x000fe200078e0206 */
[----:B------:R-:W-:-:S03]  /*204b0*/  PRMT R16, R53, 0x7632, R16 ;  /* 0x0000763235107816 */ /* 0x000fc60000000010 */
[----:B------:R-:W-:Y:S01]  /*204c0*/  IMAD.WIDE R14, R19, 0x2, R4 ;  /* 0x00000002130e7825 */ /* 0x000fe200078e0204 */
[----:B------:R0:W-:Y:S04]  /*204d0*/  @P4 STG.E.U16 desc[UR22][R10.64], R17 ;  /* 0x000000110a004986 */ /* 0x0001e8000c101516 */
[----:B------:R1:W-:Y:S01]  /*204e0*/  @P5 STG.E.U16 desc[UR22][R12.64], R53 ;  /* 0x000000350c005986 */ /* 0x0003e2000c101516 */
[----:B------:R-:W-:-:S03]  /*204f0*/  ISETP.LT.AND P5, PT, R74, UR37, !P1 ;  /* 0x000000254a007c0c */ /* 0x000fc6000cfa1270 */
[----:B------:R1:W-:Y:S01]  /*20500*/  @P6 STG.E.U16 desc[UR22][R14.64], R16 ;  /* 0x000000100e006986 */ /* 0x0003e2000c101516 */
[----:B------:R-:W-:Y:S01]  /*20510*/  ISETP.LT.AND P6, PT, R66, UR32, !P1 ;  /* 0x0000002042007c0c */ /* 0x000fe2000cfc1270 */
[----:B------:R-:W-:Y:S01]  /*20520*/  VIADD R19, R19, UR30 ;  /* 0x0000001e13137c36 */ /* 0x000fe20008000000 */
[----:B------:R-:W-:Y:S01]  /*20530*/  ISETP.LT.AND P4, PT, R73, UR16, !P1 ;  /* 0x0000001049007c0c */ /* 0x000fe2000cf81270 */
[----:B------:R-:W3:Y:S01]  /*20540*/  LDL.LU R75, [R1+0xd0] ;  /* 0x0000d000014b7983 */ /* 0x000ee20000300800 */
[----:B------:R-:W-:Y:S01]  /*20550*/  F2FP.BF16.F32.PACK_AB R54, R54, R72 ;  /* 0x000000483636723e */ /* 0x000fe200000010ff */
[C---:B0-----:R-:W-:Y:S01]  /*20560*/  IMAD.WIDE R10, R19.reuse, 0x2, R8 ;  /* 0x00000002130a7825 */ /* 0x041fe200078e0208 */
[----:B------:R-:W0:Y:S03]  /*20570*/  LDCU UR32, c[0x0][0x398] ;  /* 0x00007300ff2077ac */ /* 0x000e260008000800 */
[C---:B-1----:R-:W-:Y:S01]  /*20580*/  IMAD.WIDE R12, R19.reuse, 0x2, R2 ;  /* 0x00000002130c7825 */ /* 0x042fe200078e0202 */
[----:B------:R-:W1:Y:S03]  /*20590*/  LDCU UR16, c[0x0][0x398] ;  /* 0x00007300ff1077ac */ /* 0x000e660008000800 */
[----:B------:R-:W-:Y:S01]  /*205a0*/  @P6 STG.E.U16 desc[UR22][R10.64], R0 ;  /* 0x000000000a006986 */ /* 0x000fe2000c101516 */
[----:B------:R-:W-:-:S03]  /*205b0*/  IMAD.WIDE R14, R19, 0x2, R6 ;  /* 0x00000002130e7825 */ /* 0x000fc600078e0206 */
[----:B------:R0:W-:Y:S01]  /*205c0*/  @P5 STG.E.U16 desc[UR22][R12.64], R18 ;  /* 0x000000120c005986 */ /* 0x0001e2000c101516 */
[----:B------:R-:W-:Y:S01]  /*205d0*/  ISETP.LT.AND P1, PT, R92, UR24, !P1 ;  /* 0x000000185c007c0c */ /* 0x000fe2000cf21270 */
[C---:B------:R-:W-:Y:S01]  /*205e0*/  IMAD.WIDE R16, R19.reuse, 0x2, R4 ;  /* 0x0000000213107825 */ /* 0x040fe200078e0204 */
[----:B------:R-:W-:Y:S01]  /*205f0*/  PRMT R20, R54, 0x7632, R20 ;  /* 0x0000763236147816 */ /* 0x000fe20000000014 */
[----:B------:R-:W-:Y:S01]  /*20600*/  @P4 STG.E.U16 desc[UR22][R14.64], R54 ;  /* 0x000000360e004986 */ /* 0x000fe2000c101516 */
[----:B------:R-:W-:Y:S01]  /*20610*/  ISETP.LT.AND P4, PT, R66, UR38, !P2 ;  /* 0x0000002642007c0c */ /* 0x000fe2000d781270 */
[----:B------:R-:W-:Y:S01]  /*20620*/  VIADD R19, R19, UR30 ;  /* 0x0000001e13137c36 */ /* 0x000fe20008000000 */
[----:B----4-:R-:W-:Y:S02]  /*20630*/  F2FP.BF16.F32.PACK_AB R55, R55, R71 ;  /* 0x000000473737723e */ /* 0x010fe400000010ff */
[----:B-----5:R-:W-:Y:S01]  /*20640*/  PRMT R21, R70, 0x7610, R21 ;  /* 0x0000761046157816 */ /* 0x020fe20000000015 */
[----:B------:R-:W4:Y:S01]  /*20650*/  LDL.S16 R71, [R1+0x3d4] ;  /* 0x0003d40001477983 */ /* 0x000f220000100600 */
[----:B0-----:R-:W-:Y:S01]  /*20660*/  PRMT R18, R91, 0x7610, R18 ;  /* 0x000076105b127816 */ /* 0x001fe20000000012 */
[----:B------:R-:W-:Y:S01]  /*20670*/  VIADD R0, R65, 0x76 ;  /* 0x0000007641007836 */ /* 0x000fe20000000000 */
[----:B------:R-:W-:Y:S01]  /*20680*/  ISETP.LT.AND P5, PT, R74, UR34, !P2 ;  /* 0x000000224a007c0c */ /* 0x000fe2000d7a1270 */
[----:B------:R-:W5:Y:S01]  /*20690*/  LDL.LU R91, [R1+0xd4] ;  /* 0x0000d400015b7983 */ /* 0x000f620000300800 */
[----:B------:R-:W-:Y:S01]  /*206a0*/  ISETP.LT.AND P6, PT, R73, UR41, !P2 ;  /* 0x0000002949007c0c */ /* 0x000fe2000d7c1270 */
[----:B------:R-:W0:Y:S02]  /*206b0*/  LDCU UR24, c[0x0][0x398] ;  /* 0x00007300ff1877ac */ /* 0x000e240008000800 */
[----:B------:R-:W5:Y:S01]  /*206c0*/  LDL.LU.S16 R70, [R1+0x3d6] ;  /* 0x0003d60001467983 */ /* 0x000f620000300600 */
[----:B------:R-:W-:-:S03]  /*206d0*/  IMAD.WIDE R10, R19, 0x2, R8 ;  /* 0x00000002130a7825 */ /* 0x000fc600078e0208 */
[----:B------:R2:W-:Y:S04]  /*206e0*/  @P1 STG.E.U16 desc[UR22][R16.64], R20 ;  /* 0x0000001410001986 */ /* 0x0005e8000c101516 */
[----:B------:R-:W5:Y:S04]  /*206f0*/  LDL.LU R72, [R1+0xd8] ;  /* 0x0000d80001487983 */ /* 0x000f680000300800 */
[----:B------:R3:W-:Y:S01]  /*20700*/  @P4 STG.E.U16 desc[UR22][R10.64], R18 ;  /* 0x000000120a004986 */ /* 0x0007e2000c101516 */
[----:B--2---:R-:W-:-:S03]  /*20710*/  PRMT R20, R90, 0x7610, R20 ;  /* 0x000076105a147816 */ /* 0x004fc60000000014 */
[----:B------:R-:W2:Y:S01]  /*20720*/  LDL.S16 R90, [R1+0x3d8] ;  /* 0x0003d800015a7983 */ /* 0x000ea20000100600 */
[----:B---3--:R-:W-:-:S03]  /*20730*/  PRMT R18, R89, 0x7610, R18 ;  /* 0x0000761059127816 */ /* 0x008fc60000000012 */
[----:B------:R-:W3:Y:S01]  /*20740*/  LDL.LU.S16 R89, [R1+0x3da] ;  /* 0x0003da0001597983 */ /* 0x000ee20000300600 */
[C---:B------:R-:W-:Y:S01]  /*20750*/  IMAD.WIDE R12, R19.reuse, 0x2, R2 ;  /* 0x00000002130c7825 */ /* 0x040fe200078e0202 */
[----:B------:R-:W-:Y:S01]  /*20760*/  ISETP.LT.AND P4, PT, R92, UR14, !P2 ;  /* 0x0000000e5c007c0c */ /* 0x000fe2000d781270 */
[----:B------:R-:W0:Y:S02]  /*20770*/  LDCU UR14, c[0x0][0x398] ;  /* 0x00007300ff0e77ac */ /* 0x000e240008000800 */
[----:B------:R-:W-:Y:S01]  /*20780*/  IMAD.WIDE R14, R19, 0x2, R6 ;  /* 0x00000002130e7825 */ /* 0x000fe200078e0206 */
[----:B------:R1:W-:Y:S01]  /*20790*/  @P5 STG.E.U16 desc[UR22][R12.64], R21 ;  /* 0x000000150c005986 */ /* 0x0003e2000c101516 */
[----:B------:R-:W-:-:S03]  /*207a0*/  ISETP.LT.AND P5, PT, R66, UR40, !P3 ;  /* 0x0000002842007c0c */ /* 0x000fc6000dfa1270 */
[----:B------:R0:W-:Y:S01]  /*207b0*/  @P6 STG.E.U16 desc[UR22][R14.64], R55 ;  /* 0x000000370e006986 */ /* 0x0001e2000c101516 */
[----:B------:R-:W-:Y:S01]  /*207c0*/  ISETP.LT.AND P6, PT, R74, UR12, !P3 ;  /* 0x0000000c4a007c0c */ /* 0x000fe2000dfc1270 */
[----:B------:R-:W-:Y:S01]  /*207d0*/  VIADD R17, R19, UR30 ;  /* 0x0000001e13117c36 */ /* 0x000fe20008000000 */
[----:B------:R-:W-:Y:S01]  /*207e0*/  PRMT R16, R55, 0x7632, R16 ;  /* 0x0000763237107816 */ /* 0x000fe20000000010 */
[----:B------:R-:W-:Y:S01]  /*207f0*/  IMAD.WIDE R10, R19, 0x2, R4 ;  /* 0x00000002130a7825 */ /* 0x000fe200078e0204 */
[----:B------:R-:W-:Y:S01]  /*20800*/  ISETP.GE.AND P1, PT, R0, UR13, PT ;  /* 0x0000000d00007c0c */ /* 0x000fe2000bf26270 */
[----:B------:R-:W2:Y:S02]  /*20810*/  LDCU UR13, c[0x0][0x398] ;  /* 0x00007300ff0d77ac */ /* 0x000ea40008000800 */
[C---:B-1----:R-:W-:Y:S01]  /*20820*/  IMAD.WIDE R12, R17.reuse, 0x2, R8 ;  /* 0x00000002110c7825 */ /* 0x042fe200078e0208 */
[----:B------:R1:W-:Y:S01]  /*20830*/  @P4 STG.E.U16 desc[UR22][R10.64], R16 ;  /* 0x000000100a004986 */ /* 0x0003e2000c101516 */
[----:B------:R-:W-:Y:S01]  /*20840*/  F2FP.BF16.F32.PACK_AB R56, R56, R75 ;  /* 0x0000004b3838723e */ /* 0x000fe200000010ff */
[----:B------:R-:W2:Y:S01]  /*20850*/  LDCU UR12, c[0x0][0x398] ;  /* 0x00007300ff0c77ac */ /* 0x000ea20008000800 */
[----:B0-----:R-:W-:Y:S01]  /*20860*/  IMAD.WIDE R14, R17, 0x2, R2 ;  /* 0x00000002110e7825 */ /* 0x001fe200078e0202 */
[----:B------:R0:W-:Y:S01]  /*20870*/  @P5 STG.E.U16 desc[UR22][R12.64], R20 ;  /* 0x000000140c005986 */ /* 0x0001e2000c101516 */
[----:B------:R-:W-:-:S02]  /*20880*/  ISETP.LT.AND P5, PT, R73, UR26, !P3 ;  /* 0x0000001a49007c0c */ /* 0x000fc4000dfa1270 */
[----:B------:R-:W-:Y:S01]  /*20890*/  VIADD R0, R65, 0x77 ;  /* 0x0000007741007836 */ /* 0x000fe20000000000 */
[----:B------:R0:W-:Y:S01]  /*208a0*/  @P6 STG.E.U16 desc[UR22][R14.64], R18 ;  /* 0x000000120e006986 */ /* 0x0001e2000c101516 */
[----:B------:R-:W-:Y:S01]  /*208b0*/  ISETP.LT.AND P4, PT, R92, UR20, !P3 ;  /* 0x000000145c007c0c */ /* 0x000fe2000df81270 */
[C---:B------:R-:W-:Y:S01]  /*208c0*/  VIADD R19, R17.reuse, UR30 ;  /* 0x0000001e11137c36 */ /* 0x040fe20008000000 */
[----:B------:R-:W-:Y:S01]  /*208d0*/  ISETP.LT.AND P6, PT, R66, UR18, !P0 ;  /* 0x0000001242007c0c */ /* 0x000fe2000c7c1270 */
[C---:B-1----:R-:W-:Y:S01]  /*208e0*/  IMAD.WIDE R10, R17.reuse, 0x2, R6 ;  /* 0x00000002110a7825 */ /* 0x042fe200078e0206 */
[----:B------:R-:W-:Y:S01]  /*208f0*/  ISETP.GE.AND P2, PT, R0, UR29, PT ;  /* 0x0000001d00007c0c */ /* 0x000fe2000bf46270 */
[----:B------:R-:W1:Y:S02]  /*20900*/  LDCU UR29, c[0x0][0x398] ;  /* 0x00007300ff1d77ac */ /* 0x000e640008000800 */
[----:B0-----:R-:W-:Y:S01]  /*20910*/  IMAD.WIDE R12, R17, 0x2, R4 ;  /* 0x00000002110c7825 */ /* 0x001fe200078e0204 */
[----:B------:R-:W-:Y:S01]  /*20920*/  PRMT R16, R56, 0x7632, R16 ;  /* 0x0000763238107816 */ /* 0x000fe20000000010 */
[----:B------:R-:W0:Y:S02]  /*20930*/  LDCU UR18, c[0x0][0x398] ;  /* 0x00007300ff1277ac */ /* 0x000e240008000800 */
[----:B------:R-:W-:-:S02]  /*20940*/  VIADD R0, R65, 0x78 ;  /* 0x0000007841007836 */ /* 0x000fc40000000000 */
[----:B------:R-:W-:Y:S01]  /*20950*/  IMAD.WIDE R14, R19, 0x2, R8 ;  /* 0x00000002130e7825 */ /* 0x000fe200078e0208 */
[----:B------:R0:W-:Y:S01]  /*20960*/  @P5 STG.E.U16 desc[UR22][R10.64], R56 ;  /* 0x000000380a005986 */ /* 0x0001e2000c101516 */
[----:B------:R-:W0:Y:S01]  /*20970*/  LDCU UR20, c[0x0][0x398] ;  /* 0x00007300ff1477ac */ /* 0x000e220008000800 */
[----:B------:R-:W-:Y:S01]  /*20980*/  ISETP.GE.AND P3, PT, R0, UR27, PT ;  /* 0x0000001b00007c0c */ /* 0x000fe2000bf66270 */
[----:B------:R-:W-:Y:S01]  /*20990*/  VIADD R0, R65, 0x79 ;  /* 0x0000007941007836 */ /* 0x000fe20000000000 */
[----:B------:R0:W-:Y:S01]  /*209a0*/  @P4 STG.E.U16 desc[UR22][R12.64], R16 ;  /* 0x000000100c004986 */ /* 0x0001e2000c101516 */
[----:B------:R-:W-:Y:S02]  /*209b0*/  ISETP.LT.AND P4, PT, R74, UR33, !P0 ;  /* 0x000000214a007c0c */ /* 0x000fe4000c781270 */
        /* <DEDUP_REMOVED lines=10> */
[----:B---3--:R-:W-:Y:S01]  /*20a60*/  PRMT R18, R89, 0x7610, R18 ;  /* 0x0000761059127816 */ /* 0x008fe20000000012 */
[----:B0-----:R-:W-:Y:S01]  /*20a70*/  IMAD.WIDE R10, R19, 0x2, R2 ;  /* 0x00000002130a7825 */ /* 0x001fe200078e0202 */
[----:B------:R-:W-:Y:S01]  /*20a80*/  ISETP.GE.AND P0, PT, R0, UR7, PT ;  /* 0x0000000700007c0c */ /* 0x000fe2000bf06270 */
[----:B------:R-:W0:Y:S01]  /*20a90*/  LDCU UR6, c[0x0][0x398] ;  /* 0x00007300ff0677ac */ /* 0x000e220008000800 */
[----:B--2---:R-:W-:-:S02]  /*20aa0*/  PRMT R0, R90, 0x7610, R0 ;  /* 0x000076105a007816 */ /* 0x004fc40000000000 */
[----:B------:R-:W2:Y:S01]  /*20ab0*/  LDL.S16 R90, [R1+0x3e0] ;  /* 0x0003e000015a7983 */ /* 0x000ea20000100600 */
[----:B------:R-:W-:Y:S01]  /*20ac0*/  IMAD.WIDE R12, R19, 0x2, R6 ;  /* 0x00000002130c7825 */ /* 0x000fe200078e0206 */
[----:B------:R-:W-:Y:S01]  /*20ad0*/  PRMT R16, R57, 0x7632, R16 ;  /* 0x0000763239107816 */ /* 0x000fe20000000010 */
[----:B------:R-:W3:Y:S01]  /*20ae0*/  LDCU UR7, c[0x0][0x398] ;  /* 0x00007300ff0777ac */ /* 0x000ee20008000800 */
[----:B------:R-:W3:Y:S01]  /*20af0*/  LDL.LU.S16 R89, [R1+0x3e2] ;  /* 0x0003e20001597983 */ /* 0x000ee20000300600 */
[----:B------:R-:W-:-:S03]  /*20b00*/  IMAD.WIDE R14, R19, 0x2, R4 ;  /* 0x00000002130e7825 */ /* 0x000fc600078e0204 */
[----:B------:R0:W-:Y:S04]  /*20b10*/  @P4 STG.E.U16 desc[UR22][R10.64], R17 ;  /* 0x000000110a004986 */ /* 0x0001e8000c101516 */
[----:B------:R1:W-:Y:S01]  /*20b20*/  @P5 STG.E.U16 desc[UR22][R12.64], R57 ;  /* 0x000000390c005986 */ /* 0x0003e2000c101516 */
[----:B------:R-:W-:Y:S01]  /*20b30*/  ISETP.LT.AND P5, PT, R74, UR10, !P1 ;  /* 0x0000000a4a007c0c */ /* 0x000fe2000cfa1270 */
[----:B------:R-:W-:Y:S01]  /*20b40*/  VIADD R19, R19, UR30 ;  /* 0x0000001e13137c36 */ /* 0x000fe20008000000 */
[----:B------:R-:W-:Y:S01]  /*20b50*/  ISETP.LT.AND P4, PT, R73, UR28, !P1 ;  /* 0x0000001c49007c0c */ /* 0x000fe2000cf81270 */
[----:B------:R1:W-:Y:S01]  /*20b60*/  @P6 STG.E.U16 desc[UR22][R14.64], R16 ;  /* 0x000000100e006986 */ /* 0x0003e2000c101516 */
[----:B------:R-:W-:Y:S01]  /*20b70*/  ISETP.LT.AND P6, PT, R66, UR9, !P1 ;  /* 0x0000000942007c0c */ /* 0x000fe2000cfc1270 */
[----:B------:R-:W2:Y:S01]  /*20b80*/  LDCU UR9, c[0x0][0x398] ;  /* 0x00007300ff0977ac */ /* 0x000ea20008000800 */
[C---:B0-----:R-:W-:Y:S01]  /*20b90*/  IMAD.WIDE R10, R19.reuse, 0x2, R8 ;  /* 0x00000002130a7825 */ /* 0x041fe200078e0208 */
[----:B------:R-:W-:Y:S01]  /*20ba0*/  F2FP.BF16.F32.PACK_AB R58, R58, R72 ;  /* 0x000000483a3a723e */ /* 0x000fe200000010ff */
[----:B------:R-:W3:Y:S01]  /*20bb0*/  LDL.LU R75, [R1+0xe0] ;  /* 0x0000e000014b7983 */ /* 0x000ee20000300800 */
[----:B------:R-:W0:Y:S01]  /*20bc0*/  LDCU UR10, c[0x0][0x398] ;  /* 0x00007300ff0a77ac */ /* 0x000e220008000800 */
[----:B-1----:R-:W-:Y:S01]  /*20bd0*/  IMAD.WIDE R12, R19, 0x2, R2 ;  /* 0x00000002130c7825 */ /* 0x002fe200078e0202 */
[----:B------:R-:W-:-:S03]  /*20be0*/  ISETP.LT.AND P1, PT, R92, UR5, !P1 ;  /* 0x000000055c007c0c */ /* 0x000fc6000cf21270 */
[----:B------:R-:W-:-:S03]  /*20bf0*/  IMAD.WIDE R14, R19, 0x2, R6 ;  /* 0x00000002130e7825 */ /* 0x000fc600078e0206 */
[----:B------:R1:W-:Y:S01]  /*20c00*/  @P6 STG.E.U16 desc[UR22][R10.64], R0 ;  /* 0x000000000a006986 */ /* 0x0003e2000c101516 */
[C---:B------:R-:W-:Y:S01]  /*20c10*/  IMAD.WIDE R16, R19.reuse, 0x2, R4 ;  /* 0x0000000213107825 */ /* 0x040fe200078e0204 */
[----:B------:R-:W-:Y:S02]  /*20c20*/  PRMT R20, R58, 0x7632, R20 ;  /* 0x000076323a147816 */ /* 0x000fe40000000014 */
[----:B------:R0:W-:Y:S01]  /*20c30*/  @P5 STG.E.U16 desc[UR22][R12.64], R18 ;  /* 0x000000120c005986 */ /* 0x0001e2000c101516 */
[----:B------:R-:W0:Y:S03]  /*20c40*/  LDCU UR5, c[0x0][0x398] ;  /* 0x00007300ff0577ac */ /* 0x000e260008000800 */
[----:B------:R-:W-:Y:S01]  /*20c50*/  @P4 STG.E.U16 desc[UR22][R14.64], R58 ;  /* 0x0000003a0e004986 */ /* 0x000fe2000c101516 */
[----:B------:R-:W-:Y:S01]  /*20c60*/  ISETP.LT.AND P4, PT, R66, UR31, !P2 ;  /* 0x0000001f42007c0c */ /* 0x000fe2000d781270 */
[----:B------:R-:W-:-:S02]  /*20c70*/  VIADD R19, R19, UR30 ;  /* 0x0000001e13137c36 */ /* 0x000fc40008000000 */
[----:B------:R2:W-:Y:S02]  /*20c80*/  @P1 STG.E.U16 desc[UR22][R16.64], R20 ;  /* 0x0000001410001986 */ /* 0x0005e4000c101516 */
[----:B-1----:R-:W-:Y:S01]  /*20c90*/  IMAD.WIDE R10, R19, 0x2, R8 ;  /* 0x00000002130a7825 */ /* 0x002fe200078e0208 */
[----:B----4-:R-:W-:Y:S02]  /*20ca0*/  F2FP.BF16.F32.PACK_AB R59, R59, R71 ;  /* 0x000000473b3b723e */ /* 0x010fe400000010ff */
[----:B------:R-:W4:Y:S01]  /*20cb0*/  LDL.S16 R71, [R1+0x3e4] ;  /* 0x0003e40001477983 */ /* 0x000f220000100600 */
[----:B-----5:R-:W-:-:S03]  /*20cc0*/  PRMT R21, R70, 0x7610, R21 ;  /* 0x0000761046157816 */ /* 0x020fc60000000015 */
[----:B------:R-:W5:Y:S01]  /*20cd0*/  LDL.LU R70, [R1+0xe4] ;  /* 0x0000e40001467983 */ /* 0x000f620000300800 */
[----:B0-----:R-:W-:-:S05]  /*20ce0*/  PRMT R18, R91, 0x7610, R18 ;  /* 0x000076105b127816 */ /* 0x001fca0000000012 */
[----:B------:R3:W-:Y:S01]  /*20cf0*/  @P4 STG.E.U16 desc[UR22][R10.64], R18 ;  /* 0x000000120a004986 */ /* 0x0007e2000c101516 */
[----:B--2---:R-:W-:-:S03]  /*20d00*/  PRMT R20, R90, 0x7610, R20 ;  /* 0x000076105a147816 */ /* 0x004fc60000000014 */
[----:B------:R-:W2:Y:S01]  /*20d10*/  LDL.LU.S16 R90, [R1+0x3e6] ;  /* 0x0003e600015a7983 */ /* 0x000ea20000300600 */
[----:B---3--:R-:W-:-:S03]  /*20d20*/  PRMT R18, R89, 0x7610, R18 ;  /* 0x0000761059127816 */ /* 0x008fc60000000012 */
[----:B------:R-:W3:Y:S04]  /*20d30*/  LDL.LU R72, [R1+0xe8] ;  /* 0x0000e80001487983 */ /* 0x000ee80000300800 */
[----:B------:R-:W3:Y:S04]  /*20d40*/  LDL.S16 R91, [R1+0x3e8] ;  /* 0x0003e800015b7983 */ /* 0x000ee80000100600 */
[----:B------:R-:W3:Y:S01]  /*20d50*/  LDL.LU.S16 R89, [R1+0x3ea] ;  /* 0x0003ea0001597983 */ /* 0x000ee20000300600 */
[----:B------:R-:W-:Y:S01]  /*20d60*/  ISETP.LT.AND P5, PT, R74, UR16, !P2 ;  /* 0x000000104a007c0c */ /* 0x000fe2000d7a1270 */
[----:B------:R-:W-:Y:S01]  /*20d70*/  IMAD.WIDE R12, R19, 0x2, R2 ;  /* 0x00000002130c7825 */ /* 0x000fe200078e0202 */
[----:B------:R-:W-:Y:S01]  /*20d80*/  ISETP.LT.AND P6, PT, R73, UR24, !P2 ;  /* 0x0000001849007c0c */ /* 0x000fe2000d7c1270 */
[----:B------:R-:W0:Y:S01]  /*20d90*/  LDCU UR16, c[0x0][0x398] ;  /* 0x00007300ff1077ac */ /* 0x000e220008000800 */
[----:B------:R-:W-:Y:S01]  /*20da0*/  ISETP.LT.AND P2, PT, R92, UR32, !P2 ;  /* 0x000000205c007c0c */ /* 0x000fe2000d741270 */
[----:B------:R-:W-:-:S08]  /*20db0*/  VIADD R17, R19, UR30 ;  /* 0x0000001e13117c36 */ /* 0x000fd00008000000 */
[----:B------:R1:W-:Y:S01]  /*20dc0*/  @P5 STG.E.U16 desc[UR22][R12.64], R21 ;  /* 0x000000150c005986 */ /* 0x0003e2000c101516 */
[----:B------:R-:W-:Y:S01]  /*20dd0*/  ISETP.LT.AND P5, PT, R66, UR13, !P3 ;  /* 0x0000000d42007c0c */ /* 0x000fe2000dfa1270 */
[----:B------:R-:W-:Y:S01]  /*20de0*/  VIADD R0, R65, 0x7a ;  /* 0x0000007a41007836 */ /* 0x000fe20000000000 */
[----:B------:R-:W-:Y:S01]  /*20df0*/  PRMT R16, R59, 0x7632, R16 ;  /* 0x000076323b107816 */ /* 0x000fe20000000010 */
[C---:B------:R-:W-:Y:S01]  /*20e00*/  IMAD.WIDE R14, R19.reuse, 0x2, R6 ;  /* 0x00000002130e7825 */ /* 0x040fe200078e0206 */
[----:B------:R-:W-:Y:S01]  /*20e10*/  F2FP.BF16.F32.PACK_AB R60, R60, R75 ;  /* 0x0000004b3c3c723e */ /* 0x000fe200000010ff */
[----:B------:R-:W0:Y:S02]  /*20e20*/  LDCU UR13, c[0x0][0x398] ;  /* 0x00007300ff0d77ac */ /* 0x000e240008000800 */
[----:B------:R-:W-:Y:S01]  /*20e30*/  IMAD.WIDE R10, R19, 0x2, R4 ;  /* 0x00000002130a7825 */ /* 0x000fe200078e0204 */
[----:B------:R-:W-:-:S03]  /*20e40*/  ISETP.GE.AND P1, PT, R0, UR19, PT ;  /* 0x0000001300007c0c */ /* 0x000fc6000bf26270 */
[----:B-1----:R-:W-:Y:S01]  /*20e50*/  IMAD.WIDE R12, R17, 0x2, R8 ;  /* 0x00000002110c7825 */ /* 0x002fe200078e0208 */
[----:B------:R1:W-:Y:S01]  /*20e60*/  @P6 STG.E.U16 desc[UR22][R14.64], R59 ;  /* 0x0000003b0e006986 */ /* 0x0003e2000c101516 */
[----:B------:R-:W-:Y:S01]  /*20e70*/  ISETP.LT.AND P6, PT, R74, UR14, !P3 ;  /* 0x0000000e4a007c0c */ /* 0x000fe2000dfc1270 */
[----:B------:R-:W0:Y:S01]  /*20e80*/  LDCU UR19, c[0x0][0x398] ;  /* 0x00007300ff1377ac */ /* 0x000e220008000800 */
[----:B------:R-:W-:Y:S01]  /*20e90*/  VIADD R0, R65, 0x7b ;  /* 0x0000007b41007836 */ /* 0x000fe20000000000 */
[----:B------:R1:W-:Y:S01]  /*20ea0*/  @P2 STG.E.U16 desc[UR22][R10.64], R16 ;  /* 0x000000100a002986 */ /* 0x0003e2000c101516 */
[----:B------:R-:W-:Y:S01]  /*20eb0*/  ISETP.LT.AND P2, PT, R92, UR29, !P3 ;  /* 0x0000001d5c007c0c */ /* 0x000fe2000df41270 */
[----:B------:R-:W-:Y:S01]  /*20ec0*/  VIADD R19, R17, UR30 ;  /* 0x0000001e11137c36 */ /* 0x000fe20008000000 */
[----:B------:R-:W0:Y:S01]  /*20ed0*/  LDCU UR14, c[0x0][0x398] ;  /* 0x00007300ff0e77ac */ /* 0x000e220008000800 */
[----:B------:R0:W-:Y:S01]  /*20ee0*/  @P5 STG.E.U16 desc[UR22][R12.64], R20 ;  /* 0x000000140c005986 */ /* 0x0001e2000c101516 */
[----:B------:R-:W-:-:S02]  /*20ef0*/  ISETP.LT.AND P5, PT, R73, UR12, !P3 ;  /* 0x0000000c49007c0c */ /* 0x000fc4000dfa1270 */
[----:B------:R-:W-:Y:S01]  /*20f00*/  ISETP.GE.AND P4, PT, R0, UR25, PT ;  /* 0x0000001900007c0c */ /* 0x000fe2000bf86270 */
[----:B------:R-:W-:Y:S01]  /*20f10*/  VIADD R0, R65, 0x7c ;  /* 0x0000007c41007836 */ /* 0x000fe20000000000 */
[----:B------:R-:W2:Y:S01]  /*20f20*/  LDCU UR12, c[0x0][0x398] ;  /* 0x00007300ff0c77ac */ /* 0x000ea20008000800 */
[----:B-1----:R-:W-:Y:S01]  /*20f30*/  IMAD.WIDE R14, R17, 0x2, R2 ;  /* 0x00000002110e7825 */ /* 0x002fe200078e0202 */
[----:B------:R-:W-:-:S03]  /*20f40*/  PRMT R16, R60, 0x7632, R16 ;  /* 0x000076323c107816 */ /* 0x000fc60000000010 */
[----:B------:R-:W-:Y:S01]  /*20f50*/  IMAD.WIDE R10, R17, 0x2, R6 ;  /* 0x00000002110a7825 */ /* 0x000fe200078e0206 */
[----:B------:R-:W-:-:S03]  /*20f60*/  ISETP.GE.AND P3, PT, R0, UR21, PT ;  /* 0x0000001500007c0c */ /* 0x000fc6000bf66270 */
[----:B0-----:R-:W-:Y:S01]  /*20f70*/  IMAD.WIDE R12, R17, 0x2, R4 ;  /* 0x00000002110c7825 */ /* 0x001fe200078e0204 */
[----:B------:R0:W-:Y:S03]  /*20f80*/  @P6 STG.E.U16 desc[UR22][R14.64], R18 ;  /* 0x000000120e006986 */ /* 0x0001e6000c101516 */
[----:B------:R-:W-:Y:S01]  /*20f90*/  VIADD R0, R65, 0x7d ;  /* 0x0000007d41007836 */ /* 0x000fe20000000000 */
[----:B------:R1:W-:Y:S04]  /*20fa0*/  @P5 STG.E.U16 desc[UR22][R10.64], R60 ;  /* 0x0000003c0a005986 */ /* 0x0003e8000c101516 */
[----:B------:R0:W-:Y:S01]  /*20fb0*/  @P2 STG.E.U16 desc[UR22][R12.64], R16 ;  /* 0x000000100c002986 */ /* 0x0001e2000c101516 */
[----:B------:R-:W-:Y:S01]  /*20fc0*/  ISETP.GE.AND P2, PT, R0, UR11, PT ;  /* 0x0000000b00007c0c */ /* 0x000fe2000bf46270 */
[----:B------:R-:W0:Y:S01]  /*20fd0*/  LDCU UR11, c[0x0][0x398] ;  /* 0x00007300ff0b77ac */ /* 0x000e220008000800 */
[----:B----4-:R-:W-:-:S02]  /*20fe0*/  PRMT R21, R71, 0x7610, R21 ;  /* 0x0000761047157816 */ /* 0x010fc40000000015 */
[----:B------:R-:W4:Y:S01]  /*20ff0*/  LDL.LU R71, [R1+0xec] ;  /* 0x0000ec0001477983 */ /* 0x000f220000300800 */
[----:B-----5:R-:W-:-:S03]  /*21000*/  F2FP.BF16.F32.PACK_AB R61, R61, R70 ;  /* 0x000000463d3d723e */ /* 0x020fc600000010ff */
[----:B------:R-:W5:Y:S01]  /*21010*/  LDL.S16 R70, [R1+0x3ec] ;  /* 0x0003ec0001467983 */ /* 0x000f620000100600 */
[----:B--2---:R-:W-:-:S03]  /*21020*/  PRMT R17, R90, 0x7610, R17 ;  /* 0x000076105a117816 */ /* 0x004fc60000000011 */
[----:B------:R-:W2:Y:S01]  /*21030*/  LDL.LU.S16 R90, [R1+0x3ee] ;  /* 0x0003ee00015a7983 */ /* 0x000ea20000300600 */
[----:B---3--:R-:W-:-:S03]  /*21040*/  PRMT R0, R91, 0x7610, R0 ;  /* 0x000076105b007816 */ /* 0x008fc60000000000 */
[----:B------:R-:W3:Y:S01]  /*21050*/  LDL.S16 R91, [R1+0x3f0] ;  /* 0x0003f000015b7983 */ /* 0x000ee20000100600 */
[----:B0-----:R-:W-:-:S03]  /*21060*/  PRMT R18, R89, 0x7610, R18 ;  /* 0x0000761059127816 */ /* 0x001fc60000000012 */
[----:B------:R-:W3:Y:S01]  /*21070*/  LDL.LU.S16 R89, [R1+0x3f2] ;  /* 0x0003f20001597983 */ /* 0x000ee20000300600 */
[----:B------:R-:W-:Y:S01]  /*21080*/  ISETP.LT.AND P6, PT, R66, UR18, !P0 ;  /* 0x0000001242007c0c */ /* 0x000fe2000c7c1270 */
[C---:B------:R-:W-:Y:S01]  /*21090*/  IMAD.WIDE R14, R19.reuse, 0x2, R8 ;  /* 0x00000002130e7825 */ /* 0x040fe200078e0208 */
[----:B------:R-:W-:Y:S01]  /*210a0*/  ISETP.LT.AND P5, PT, R74, UR20, !P0 ;  /* 0x000000144a007c0c */ /* 0x000fe2000c7a1270 */
[----:B------:R-:W0:Y:S02]  /*210b0*/  LDCU UR18, c[0x0][0x398] ;  /* 0x00007300ff1277ac */ /* 0x000e240008000800 */
[----:B-1----:R-:W-:-:S08]  /*210c0*/  IMAD.WIDE R10, R19, 0x2, R2 ;  /* 0x00000002130a7825 */ /* 0x002fd000078e0202 */
[----:B------:R1:W-:Y:S01]  /*210d0*/  @P6 STG.E.U16 desc[UR22][R14.64], R21 ;  /* 0x000000150e006986 */ /* 0x0003e2000c101516 */
[----:B------:R-:W-:Y:S01]  /*210e0*/  ISETP.LT.AND P6, PT, R73, UR4, !P0 ;  /* 0x0000000449007c0c */ /* 0x000fe2000c7c1270 */
[----:B------:R-:W-:Y:S01]  /*210f0*/  IMAD.WIDE R12, R19, 0x2, R6 ;  /* 0x00000002130c7825 */ /* 0x000fe200078e0206 */
[----:B------:R-:W-:Y:S01]  /*21100*/  ISETP.LT.AND P0, PT, R92, UR6, !P0 ;  /* 0x000000065c007c0c */ /* 0x000fe2000c701270 */
[----:B------:R0:W-:Y:S01]  /*21110*/  @P5 STG.E.U16 desc[UR22][R10.64], R17 ;  /* 0x000000110a005986 */ /* 0x0001e2000c101516 */
[----:B------:R-:W-:Y:S01]  /*21120*/  PRMT R16, R61, 0x7632, R16 ;  /* 0x000076323d107816 */ /* 0x000fe20000000010 */
[----:B------:R-:W2:Y:S01]  /*21130*/  LDCU UR4, c[0x0][0x398] ;  /* 0x00007300ff0477ac */ /* 0x000ea20008000800 */
[----:B------:R-:W-:Y:S02]  /*21140*/  ISETP.LT.AND P5, PT, R74, UR5, !P1 ;  /* 0x000000054a007c0c */ /* 0x000fe4000cfa1270 */
[----:B------:R-:W-:Y:S01]  /*21150*/  F2FP.BF16.F32.PACK_AB R62, R62, R72 ;  /* 0x000000483e3e723e */ /* 0x000fe200000010ff */
[----:B------:R-:W2:Y:S01]  /*21160*/  LDCU UR6, c[0x0][0x398] ;  /* 0x00007300ff0677ac */ /* 0x000ea20008000800 */
[----:B-1----:R-:W-:-:S03]  /*21170*/  IMAD.WIDE R14, R19, 0x2, R4 ;  /* 0x00000002130e7825 */ /* 0x002fc600078e0204 */
[----:B------:R1:W-:Y:S01]  /*21180*/  @P6 STG.E.U16 desc[UR22][R12.64], R61 ;  /* 0x0000003d0c006986 */ /* 0x0003e2000c101516 */
[----:B------:R-:W-:Y:S01]  /*21190*/  ISETP.LT.AND P6, PT, R66, UR7, !P1 ;  /* 0x0000000742007c0c */ /* 0x000fe2000cfc1270 */
[----:B------:R-:W-:Y:S01]  /*211a0*/  VIADD R19, R19, UR30 ;  /* 0x0000001e13137c36 */ /* 0x000fe20008000000 */
[----:B------:R-:W-:Y:S01]  /*211b0*/  PRMT R20, R62, 0x7632, R20 ;  /* 0x000076323e147816 */ /* 0x000fe20000000014 */
[----:B------:R1:W-:Y:S01]  /*211c0*/  @P0 STG.E.U16 desc[UR22][R14.64], R16 ;  /* 0x000000100e000986 */ /* 0x0003e2000c101516 */
[----:B------:R-:W-:Y:S01]  /*211d0*/  ISETP.LT.AND P0, PT, R73, UR9, !P1 ;  /* 0x0000000949007c0c */ /* 0x000fe2000cf01270 */
[C---:B0-----:R-:W-:Y:S01]  /*211e0*/  IMAD.WIDE R10, R19.reuse, 0x2, R8 ;  /* 0x00000002130a7825 */ /* 0x041fe200078e0208 */
[----:B------:R-:W-:Y:S01]  /*211f0*/  ISETP.LT.AND P1, PT, R92, UR10, !P1 ;  /* 0x0000000a5c007c0c */ /* 0x000fe2000cf21270 */
[----:B------:R-:W0:Y:S02]  /*21200*/  LDCU UR10, c[0x0][0x398] ;  /* 0x00007300ff0a77ac */ /* 0x000e240008000800 */
[C---:B-1----:R-:W-:Y:S01]  /*21210*/  IMAD.WIDE R12, R19.reuse, 0x2, R2 ;  /* 0x00000002130c7825 */ /* 0x042fe200078e0202 */
[----:B------:R-:W1:Y:S03]  /*21220*/  LDCU UR5, c[0x0][0x398] ;  /* 0x00007300ff0577ac */ /* 0x000e660008000800 */
[----:B------:R0:W-:Y:S01]  /*21230*/  @P6 STG.E.U16 desc[UR22][R10.64], R0 ;  /* 0x000000000a006986 */ /* 0x0001e2000c101516 */
[C---:B------:R-:W-:Y:S01]  /*21240*/  IMAD.WIDE R14, R19.reuse, 0x2, R6 ;  /* 0x00000002130e7825 */ /* 0x040fe200078e0206 */
[----:B------:R-:W1:Y:S02]  /*21250*/  LDCU UR7, c[0x0][0x398] ;  /* 0x00007300ff0777ac */ /* 0x000e640008000800 */
[----:B------:R5:W-:Y:S01]  /*21260*/  @P5 STG.E.U16 desc[UR22][R12.64], R18 ;  /* 0x000000120c005986 */ /* 0x000be2000c101516 */
[C---:B------:R-:W-:Y:S01]  /*21270*/  IMAD.WIDE R16, R19.reuse, 0x2, R4 ;  /* 0x0000000213107825 */ /* 0x040fe200078e0204 */
[----:B------:R-:W1:Y:S02]  /*21280*/  LDCU UR9, c[0x0][0x398] ;  /* 0x00007300ff0977ac */ /* 0x000e640008000800 */
[----:B------:R-:W-:Y:S04]  /*21290*/  @P0 STG.E.U16 desc[UR22][R14.64], R62 ;  /* 0x0000003e0e000986 */ /* 0x000fe8000c101516 */
[----:B------:R-:W-:Y:S01]  /*212a0*/  @P1 STG.E.U16 desc[UR22][R16.64], R20 ;  /* 0x0000001410001986 */ /* 0x000fe2000c101516 */
[----:B------:R-:W-:Y:S01]  /*212b0*/  ISETP.LT.AND P1, PT, R66, UR16, !P4 ;  /* 0x0000001042007c0c */ /* 0x000fe2000e721270 */
[----:B------:R-:W-:-:S02]  /*212c0*/  VIADD R19, R19, UR30 ;  /* 0x0000001e13137c36 */ /* 0x000fc40008000000 */
[----:B0-----:R-:W-:Y:S02]  /*212d0*/  VIADD R0, R65, 0x7e ;  /* 0x0000007e41007836 */ /* 0x001fe40000000000 */
[----:B------:R-:W-:-:S03]  /*212e0*/  IMAD.WIDE R10, R19, 0x2, R8 ;  /* 0x00000002130a7825 */ /* 0x000fc600078e0208 */
[----:B------:R-:W-:Y:S01]  /*212f0*/  ISETP.GE.AND P0, PT, R0, UR15, PT ;  /* 0x0000000f00007c0c */ /* 0x000fe2000bf06270 */
[----:B------:R-:W-:Y:S01]  /*21300*/  VIADD R0, R65, 0x7f ;  /* 0x0000007f41007836 */ /* 0x000fe20000000000 */
[----:B-----5:R-:W-:Y:S02]  /*21310*/  PRMT R18, R70, 0x7610, R18 ;  /* 0x0000761046127816 */ /* 0x020fe40000000012 */
[----:B------:R-:W5:Y:S04]  /*21320*/  LDL.LU R70, [R1+0xf0] ;  /* 0x0000f00001467983 */ /* 0x000f680000300800 */
[----:B------:R3:W-:Y:S01]  /*21330*/  @P1 STG.E.U16 desc[UR22][R10.64], R18 ;  /* 0x000000120a001986 */ /* 0x0007e2000c101516 */
[----:B--2---:R-:W-:-:S03]  /*21340*/  PRMT R21, R90, 0x7610, R21 ;  /* 0x000076105a157816 */ /* 0x004fc60000000015 */
[----:B------:R-:W2:Y:S04]  /*21350*/  LDL.S16 R90, [R1+0x3f4] ;  /* 0x0003f400015a7983 */ /* 0x000ea80000100600 */
[----:B------:R-:W2:Y:S01]  /*21360*/  LDL.LU R65, [R1+0x5fc] ;  /* 0x0005fc0001417983 */ /* 0x000ea20000300800 */
[----:B---3--:R-:W-:-:S03]  /*21370*/  PRMT R18, R89, 0x7610, R18 ;  /* 0x0000761059127816 */ /* 0x008fc60000000012 */
[----:B------:R-:W3:Y:S01]  /*21380*/  LDL.LU.S16 R89, [R1+0x3f6] ;  /* 0x0003f60001597983 */ /* 0x000ee20000300600 */
[----:B------:R-:W-:Y:S02]  /*21390*/  ISETP.LT.AND P5, PT, R74, UR19, !P4 ;  /* 0x000000134a007c0c */ /* 0x000fe4000e7a1270 */
[----:B------:R-:W-:Y:S02]  /*213a0*/  ISETP.LT.AND P6, PT, R73, UR13, !P4 ;  /* 0x0000000d49007c0c */ /* 0x000fe4000e7c1270 */
[----:B----4-:R-:W-:Y:S01]  /*213b0*/  F2FP.BF16.F32.PACK_AB R63, R63, R71 ;  /* 0x000000473f3f723e */ /* 0x010fe200000010ff */
[----:B------:R-:W-:Y:S01]  /*213c0*/  IMAD.WIDE R12, R19, 0x2, R2 ;  /* 0x00000002130c7825 */ /* 0x000fe200078e0202 */
[----:B------:R-:W-:Y:S01]  /*213d0*/  ISETP.LT.AND P4, PT, R92, UR14, !P4 ;  /* 0x0000000e5c007c0c */ /* 0x000fe2000e781270 */
[----:B------:R-:W4:Y:S01]  /*213e0*/  LDL.LU R76, [R1+0xf4] ;  /* 0x0000f400014c7983 */ /* 0x000f220000300800 */
[----:B------:R-:W-:Y:S01]  /*213f0*/  PRMT R16, R63, 0x7632, R16 ;  /* 0x000076323f107816 */ /* 0x000fe20000000010 */
[----:B------:R-:W-:-:S04]  /*21400*/  IMAD.WIDE R14, R19, 0x2, R6 ;  /* 0x00000002130e7825 */ /* 0x000fc800078e0206 */
[C---:B------:R-:W-:Y:S01]  /*21410*/  IMAD.WIDE R10, R19.reuse, 0x2, R4 ;  /* 0x00000002130a7825 */ /* 0x040fe200078e0204 */
[----:B------:R0:W-:Y:S01]  /*21420*/  @P5 STG.E.U16 desc[UR22][R12.64], R21 ;  /* 0x000000150c005986 */ /* 0x0001e2000c101516 */
[----:B------:R-:W-:Y:S01]  /*21430*/  ISETP.LT.AND P5, PT, R66, UR12, !P3 ;  /* 0x0000000c42007c0c */ /* 0x000fe2000dfa1270 */
[----:B------:R-:W1:Y:S02]  /*21440*/  LDCU UR13, c[0x0][0x398] ;  /* 0x00007300ff0d77ac */ /* 0x000e640008000800 */
[----:B------:R0:W-:Y:S01]  /*21450*/  @P6 STG.E.U16 desc[UR22][R14.64], R63 ;  /* 0x0000003f0e006986 */ /* 0x0001e2000c101516 */
[----:B------:R-:W-:Y:S01]  /*21460*/  VIADD R17, R19, UR30 ;  /* 0x0000001e13117c36 */ /* 0x000fe20008000000 */
[----:B------:R-:W-:Y:S01]  /*21470*/  PRMT R20, R91, 0x7610, R20 ;  /* 0x000076105b147816 */ /* 0x000fe20000000014 */
[----:B------:R-:W1:Y:S01]  /*21480*/  LDCU UR12, c[0x0][0x398] ;  /* 0x00007300ff0c77ac */ /* 0x000e620008000800 */
[----:B------:R1:W-:Y:S01]  /*21490*/  @P4 STG.E.U16 desc[UR22][R10.64], R16 ;  /* 0x000000100a004986 */ /* 0x0003e2000c101516 */
[----:B------:R-:W-:Y:S01]  /*214a0*/  ISETP.LT.AND P4, PT, R73, UR4, !P3 ;  /* 0x0000000449007c0c */ /* 0x000fe2000df81270 */
[----:B------:R-:W5:Y:S01]  /*214b0*/  LDCU UR4, c[0x0][0x398] ;  /* 0x00007300ff0477ac */ /* 0x000f620008000800 */
[----:B------:R-:W-:Y:S01]  /*214c0*/  ISETP.LT.AND P6, PT, R74, UR18, !P3 ;  /* 0x000000124a007c0c */ /* 0x000fe2000dfc1270 */
[----:B------:R-:W4:Y:S01]  /*214d0*/  LDL.S16 R75, [R1+0x3f8] ;  /* 0x0003f800014b7983 */ /* 0x000f220000100600 */
[----:B------:R-:W-:Y:S01]  /*214e0*/  ISETP.LT.AND P3, PT, R92, UR6, !P3 ;  /* 0x000000065c007c0c */ /* 0x000fe2000df61270 */
[C---:B0-----:R-:W-:Y:S01]  /*214f0*/  IMAD.WIDE R12, R17.reuse, 0x2, R8 ;  /* 0x00000002110c7825 */ /* 0x041fe200078e0208 */
[----:B------:R-:W-:Y:S01]  /*21500*/  ISETP.GE.AND P1, PT, R0, UR17, PT ;  /* 0x0000001100007c0c */ /* 0x000fe2000bf26270 */
[----:B------:R-:W4:Y:S01]  /*21510*/  LDL.LU R72, [R1+0xf8] ;  /* 0x0000f80001487983 */ /* 0x000f220000300800 */
[----:B------:R-:W0:Y:S01]  /*21520*/  LDCU UR14, c[0x0][0x398] ;  /* 0x00007300ff0e77ac */ /* 0x000e220008000800 */
[----:B------:R-:W-:-:S02]  /*21530*/  IMAD.WIDE R14, R17, 0x2, R2 ;  /* 0x00000002110e7825 */ /* 0x000fc400078e0202 */
[----:B------:R0:W-:Y:S02]  /*21540*/  @P5 STG.E.U16 desc[UR22][R12.64], R20 ;  /* 0x000000140c005986 */ /* 0x0001e4000c101516 */
[----:B-1----:R-:W-:Y:S01]  /*21550*/  IMAD.WIDE R10, R17, 0x2, R6 ;  /* 0x00000002110a7825 */ /* 0x002fe200078e0206 */
[----:B------:R-:W1:Y:S01]  /*21560*/  LDCU UR6, c[0x0][0x398] ;  /* 0x00007300ff0677ac */ /* 0x000e620008000800 */
[----:B------:R-:W-:Y:S01]  /*21570*/  @P6 STG.E.U16 desc[UR22][R14.64], R18 ;  /* 0x000000120e006986 */ /* 0x000fe2000c101516 */
[----:B------:R-:W-:-:S03]  /*21580*/  ISETP.LT.AND P5, PT, R66, UR11, !P2 ;  /* 0x0000000b42007c0c */ /* 0x000fc6000d7a1270 */
[----:B------:R-:W4:Y:S01]  /*21590*/  LDL.LU.S16 R71, [R1+0x3fa] ;  /* 0x0003fa0001477983 */ /* 0x000f220000300600 */
[----:B0-----:R-:W-:Y:S01]  /*215a0*/  IMAD.WIDE R12, R17, 0x2, R4 ;  /* 0x00000002110c7825 */ /* 0x001fe200078e0204 */
[----:B-----5:R-:W-:-:S04]  /*215b0*/  F2FP.BF16.F32.PACK_AB R64, R64, R70 ;  /* 0x000000464040723e */ /* 0x020fc800000010ff */
[----:B------:R-:W-:Y:S01]  /*215c0*/  PRMT R0, R64, 0x7632, R0 ;  /* 0x0000763240007816 */ /* 0x000fe20000000000 */
[----:B------:R3:W-:Y:S01]  /*215d0*/  @P4 STG.E.U16 desc[UR22][R10.64], R64 ;  /* 0x000000400a004986 */ /* 0x0007e2000c101516 */
[----:B------:R-:W-:Y:S02]  /*215e0*/  ISETP.LT.AND P4, PT, R66, UR4, !P1 ;  /* 0x0000000442007c0c */ /* 0x000fe4000cf81270 */
[----:B--2---:R-:W-:Y:S01]  /*215f0*/  PRMT R21, R90, 0x7610, R21 ;  /* 0x000076105a157816 */ /* 0x004fe20000000015 */
[----:B------:R0:W-:Y:S01]  /*21600*/  @P3 STG.E.U16 desc[UR22][R12.64], R0 ;  /* 0x000000000c003986 */ /* 0x0001e2000c101516 */
[----:B------:R-:W-:Y:S01]  /*21610*/  ISETP.LT.AND P3, PT, R66, UR10, !P0 ;  /* 0x0000000a42007c0c */ /* 0x000fe2000c761270 */
[----:B------:R-:W-:Y:S01]  /*21620*/  VIADD R19, R17, UR30 ;  /* 0x0000001e11137c36 */ /* 0x000fe20008000000 */
[----:B------:R-:W-:Y:S01]  /*21630*/  ISETP.LT.AND P6, PT, R74, UR5, !P2 ;  /* 0x000000054a007c0c */ /* 0x000fe2000d7c1270 */
[----:B------:R-:W2:Y:S01]  /*21640*/  LDL.LU R66, [R1+0x5f8] ;  /* 0x0005f80001427983 */ /* 0x000ea20000300800 */
[----:B------:R-:W5:Y:S03]  /*21650*/  LDCU UR5, c[0x0][0x398] ;  /* 0x00007300ff0577ac */ /* 0x000f660008000800 */
[----:B------:R-:W2:Y:S01]  /*21660*/  LDL.S16 R91, [R1+0x3fc] ;  /* 0x0003fc00015b7983 */ /* 0x000ea20000100600 */
[----:B------:R-:W0:Y:S01]  /*21670*/  LDCU UR4, c[0x0][0x398] ;  /* 0x00007300ff0477ac */ /* 0x000e220008000800 */
[----:B---3--:R-:W-:-:S02]  /*21680*/  PRMT R11, R89, 0x7610, R11 ;  /* 0x00007610590b7816 */ /* 0x008fc4000000000b */
[----:B------:R-:W3:Y:S04]  /*21690*/  LDL.LU.S16 R70, [R1+0x3fe] ;  /* 0x0003fe0001467983 */ /* 0x000ee80000300600 */
[----:B------:R-:W3:Y:S04]  /*216a0*/  LDL.S16 R90, [R1+0xfc] ;  /* 0x0000fc00015a7983 */ /* 0x000ee80000100600 */
[----:B------:R-:W3:Y:S01]  /*216b0*/  LDL.LU.S16 R89, [R1+0xfe] ;  /* 0x0000fe0001597983 */ /* 0x000ee20000300600 */
[----:B------:R-:W-:-:S05]  /*216c0*/  IMAD.WIDE R14, R19, 0x2, R8 ;  /* 0x00000002130e7825 */ /* 0x000fca00078e0208 */
[----:B------:R1:W-:Y:S01]  /*216d0*/  @P5 STG.E.U16 desc[UR22][R14.64], R21 ;  /* 0x000000150e005986 */ /* 0x0003e2000c101516 */
[----:B------:R-:W-:Y:S01]  /*216e0*/  ISETP.LT.AND P5, PT, R73, UR7, !P2 ;  /* 0x0000000749007c0c */ /* 0x000fe2000d7a1270 */
[----:B------:R-:W-:Y:S01]  /*216f0*/  IMAD.WIDE R16, R19, 0x2, R2 ;  /* 0x0000000213107825 */ /* 0x000fe200078e0202 */
[----:B------:R-:W-:Y:S02]  /*21700*/  ISETP.LT.AND P2, PT, R92, UR9, !P2 ;  /* 0x000000095c007c0c */ /* 0x000fe4000d741270 */
[----:B----4-:R-:W-:Y:S02]  /*21710*/  F2FP.BF16.F32.PACK_AB R65, R65, R76 ;  /* 0x0000004c4141723e */ /* 0x010fe400000010ff */
[----:B------:R4:W-:Y:S01]  /*21720*/  @P6 STG.E.U16 desc[UR22][R16.64], R11 ;  /* 0x0000000b10006986 */ /* 0x0009e2000c101516 */
[----:B0-----:R-:W-:Y:S01]  /*21730*/  IMAD.WIDE R12, R19, 0x2, R4 ;  /* 0x00000002130c7825 */ /* 0x001fe200078e0204 */
[----:B------:R-:W-:-:S03]  /*21740*/  PRMT R0, R65, 0x7632, R0 ;  /* 0x0000763241007816 */ /* 0x000fc60000000000 */
[----:B-1----:R-:W-:Y:S01]  /*21750*/  VIADD R21, R19, UR30 ;  /* 0x0000001e13157c36 */ /* 0x002fe20008000000 */
[----:B------:R-:W-:-:S03]  /*21760*/  PRMT R18, R75, 0x7610, R18 ;  /* 0x000076104b127816 */ /* 0x000fc60000000012 */
[----:B------:R-:W-:-:S04]  /*21770*/  IMAD.WIDE R14, R21, 0x2, R8 ;  /* 0x00000002150e7825 */ /* 0x000fc800078e0208 */
[----:B----4-:R-:W-:-:S05]  /*21780*/  IMAD.WIDE R10, R19, 0x2, R6 ;  /* 0x00000002130a7825 */ /* 0x010fca00078e0206 */
[----:B------:R0:W-:Y:S01]  /*21790*/  @P5 STG.E.U16 desc[UR22][R10.64], R65 ;  /* 0x000000410a005986 */ /* 0x0001e2000c101516 */
[----:B------:R-:W-:-:S03]  /*217a0*/  ISETP.LT.AND P5, PT, R74, UR13, !P0 ;  /* 0x0000000d4a007c0c */ /* 0x000fc6000c7a1270 */
[----:B------:R1:W-:Y:S04]  /*217b0*/  @P2 STG.E.U16 desc[UR22][R12.64], R0 ;  /* 0x000000000c002986 */ /* 0x0003e8000c101516 */
[----:B------:R4:W-:Y:S01]  /*217c0*/  @P3 STG.E.U16 desc[UR22][R14.64], R18 ;  /* 0x000000120e003986 */ /* 0x0009e2000c101516 */
[----:B------:R-:W-:Y:S02]  /*217d0*/  ISETP.LT.AND P3, PT, R73, UR12, !P0 ;  /* 0x0000000c49007c0c */ /* 0x000fe4000c761270 */
[----:B------:R-:W-:Y:S01]  /*217e0*/  ISETP.LT.AND P0, PT, R92, UR14, !P0 ;  /* 0x0000000e5c007c0c */ /* 0x000fe2000c701270 */
[----:B0-----:R-:W-:Y:S01]  /*217f0*/  IMAD.WIDE R10, R21, 0x2, R2 ;  /* 0x00000002150a7825 */ /* 0x001fe200078e0202 */
[----:B------:R-:W-:Y:S02]  /*21800*/  ISETP.LT.AND P6, PT, R74, UR6, !P1 ;  /* 0x000000064a007c0c */ /* 0x000fe4000cfc1270 */
[----:B-----5:R-:W-:Y:S01]  /*21810*/  ISETP.LT.AND P2, PT, R73, UR5, !P1 ;  /* 0x0000000549007c0c */ /* 0x020fe2000cf41270 */
[----:B-1----:R-:W-:Y:S01]  /*21820*/  IMAD.WIDE R12, R21, 0x2, R6 ;  /* 0x00000002150c7825 */ /* 0x002fe200078e0206 */
[----:B------:R-:W-:-:S02]  /*21830*/  PRMT R16, R71, 0x7610, R16 ;  /* 0x0000761047107816 */ /* 0x000fc40000000010 */
[----:B------:R-:W-:Y:S01]  /*21840*/  ISETP.LT.AND P1, PT, R92, UR4, !P1 ;  /* 0x000000045c007c0c */ /* 0x000fe2000cf21270 */
[C---:B------:R-:W-:Y:S02]  /*21850*/  VIADD R17, R21.reuse, UR30 ;  /* 0x0000001e15117c36 */ /* 0x040fe40008000000 */
[----:B----4-:R-:W-:Y:S01]  /*21860*/  IMAD.WIDE R14, R21, 0x2, R4 ;  /* 0x00000002150e7825 */ /* 0x010fe200078e0204 */
[----:B------:R0:W-:Y:S03]  /*21870*/  @P5 STG.E.U16 desc[UR22][R10.64], R16 ;  /* 0x000000100a005986 */ /* 0x0001e6000c101516 */
[----:B------:R-:W-:-:S04]  /*21880*/  IMAD.WIDE R8, R17, 0x2, R8 ;  /* 0x0000000211087825 */ /* 0x000fc800078e0208 */
[----:B------:R-:W-:-:S04]  /*21890*/  IMAD.WIDE R2, R17, 0x2, R2 ;  /* 0x0000000211027825 */ /* 0x000fc800078e0202 */
[----:B------:R-:W-:-:S04]  /*218a0*/  IMAD.WIDE R6, R17, 0x2, R6 ;  /* 0x0000000211067825 */ /* 0x000fc800078e0206 */
[----:B------:R-:W-:Y:S01]  /*218b0*/  IMAD.WIDE R4, R17, 0x2, R4 ;  /* 0x0000000211047825 */ /* 0x000fe200078e0204 */
[----:B--2---:R-:W-:-:S04]  /*218c0*/  F2FP.BF16.F32.PACK_AB R66, R66, R72 ;  /* 0x000000484242723e */ /* 0x004fc800000010ff */
[----:B------:R-:W-:Y:S01]  /*218d0*/  PRMT R0, R66, 0x7632, R0 ;  /* 0x0000763242007816 */ /* 0x000fe20000000000 */
[----:B------:R1:W-:Y:S01]  /*218e0*/  @P3 STG.E.U16 desc[UR22][R12.64], R66 ;  /* 0x000000420c003986 */ /* 0x0003e2000c101516 */
[----:B0-----:R-:W-:-:S03]  /*218f0*/  PRMT R11, R91, 0x7610, R11 ;  /* 0x000076105b0b7816 */ /* 0x001fc6000000000b */
[----:B------:R0:W-:Y:S01]  /*21900*/  @P0 STG.E.U16 desc[UR22][R14.64], R0 ;  /* 0x000000000e000986 */ /* 0x0001e2000c101516 */
[----:B---3--:R-:W-:-:S03]  /*21910*/  PRMT R17, R90, 0x7610, R17 ;  /* 0x000076105a117816 */ /* 0x008fc60000000011 */
[----:B------:R0:W-:Y:S01]  /*21920*/  @P4 STG.E.U16 desc[UR22][R8.64], R11 ;  /* 0x0000000b08004986 */ /* 0x0001e2000c101516 */
[----:B-1----:R-:W-:Y:S02]  /*21930*/  PRMT R13, R70, 0x7610, R13 ;  /* 0x00007610460d7816 */ /* 0x002fe4000000000d */
[----:B------:R-:W-:-:S03]  /*21940*/  PRMT R18, R89, 0x7610, R18 ;  /* 0x0000761059127816 */ /* 0x000fc60000000012 */
[----:B------:R0:W-:Y:S04]  /*21950*/  @P6 STG.E.U16 desc[UR22][R2.64], R13 ;  /* 0x0000000d02006986 */ /* 0x0001e8000c101516 */
[----:B------:R0:W-:Y:S04]  /*21960*/  @P2 STG.E.U16 desc[UR22][R6.64], R17 ;  /* 0x0000001106002986 */ /* 0x0001e8000c101516 */
[----:B------:R0:W-:Y:S01]  /*21970*/  @P1 STG.E.U16 desc[UR22][R4.64], R18 ;  /* 0x0000001204001986 */ /* 0x0001e2000c101516 */
[----:B------:R-:W-:Y:S06]  /*21980*/  BAR.SYNC.DEFER_BLOCKING 0x0 ;  /* 0x0000000000007b1d */ /* 0x000fec0000010000 */
[----:B------:R-:W-:Y:S05]  /*21990*/  BRA.U UP0, `(.L_x_13) ;  /* 0x0000000100a07547 */ /* 0x000fea000b800000 */
[----:B------:R-:W1:Y:S01]  /*219a0*/  S2UR UR5, SR_CgaCtaId ;  /* 0x00000000000579c3 */ /* 0x000e620000008800 */
[----:B------:R-:W-:Y:S01]  /*219b0*/  NOP ;  /* 0x0000000000007918 */ /* 0x000fe20000000000 */
[----:B------:R-:W-:Y:S01]  /*219c0*/  UMOV UR4, 0x50 ;  /* 0x0000005000047882 */ /* 0x000fe20000000000 */
[----:B0-----:R-:W-:Y:S02]  /*219d0*/  IMAD.U32 R0, RZ, RZ, UR8 ;  /* 0x00000008ff007e24 */ /* 0x001fe4000f8e00ff */
[----:B------:R-:W-:Y:S02]  /*219e0*/  IMAD.MOV.U32 R3, RZ, RZ, 0xffff ;  /* 0x0000ffffff037424 */ /* 0x000fe400078e00ff */
[----:B------:R-:W-:Y:S01]  /*219f0*/  IMAD.MOV.U32 R7, RZ, RZ, 0x1 ;  /* 0x00000001ff077424 */ /* 0x000fe200078e00ff */
[----:B------:R-:W-:-:S04]  /*21a00*/  LOP3.LUT R0, R0, 0xffff, RZ, 0xc0, !PT ;  /* 0x0000ffff00007812 */ /* 0x000fc800078ec0ff */
[----:B------:R-:W-:-:S05]  /*21a10*/  SHF.R.U32.HI R0, RZ, 0x5, R0 ;  /* 0x00000005ff007819 */ /* 0x000fca0000011600 */
[----:B------:R-:W-:Y:S01]  /*21a20*/  VIADD R2, R0, 0x10 ;  /* 0x0000001000027836 */ /* 0x000fe20000000000 */
[----:B------:R-:W-:Y:S01]  /*21a30*/  SHF.L.U32 R0, R3, R0, RZ ;  /* 0x0000000003007219 */ /* 0x000fe200000006ff */
[----:B-1----:R-:W-:-:S03]  /*21a40*/  ULEA UR6, UR5, UR4, 0x18 ;  /* 0x0000000405067291 */ /* 0x002fc6000f8ec0ff */
[----:B------:R-:W-:-:S04]  /*21a50*/  SHF.L.U32 R3, R7, R2, RZ ;  /* 0x0000000207037219 */ /* 0x000fc800000006ff */
[----:B------:R-:W-:Y:S02]  /*21a60*/  LOP3.LUT R0, R3, R0, RZ, 0xfc, !PT ;  /* 0x0000000003007212 */ /* 0x000fe400078efcff */
[----:B------:R-:W0:Y:S02]  /*21a70*/  LDS R5, [UR6] ;  /* 0x00000006ff057984 */ /* 0x000e240008000800 */
[C---:B------:R-:W-:Y:S02]  /*21a80*/  LOP3.LUT R2, R0.reuse, 0xffff, RZ, 0xc0, !PT ;  /* 0x0000ffff00027812 */ /* 0x040fe400078ec0ff */
[----:B0-----:R-:W-:-:S04]  /*21a90*/  LOP3.LUT R3, R0, 0xffff, R5, 0x80, !PT ;  /* 0x0000ffff00037812 */ /* 0x001fc800078e8005 */
[----:B------:R-:W-:-:S13]  /*21aa0*/  ISETP.NE.AND P0, PT, R3, R2, PT ;  /* 0x000000020300720c */ /* 0x000fda0003f05270 */
[----:B------:R-:W-:Y:S05]  /*21ab0*/  @P0 BRA `(.L_x_14) ;  /* 0x0000000000500947 */ /* 0x000fea0003800000 */
[----:B------:R-:W-:Y:S02]  /*21ac0*/  SHF.R.U32.HI R5, RZ, 0x10, R5 ;  /* 0x00000010ff057819 */ /* 0x000fe40000011605 */
[----:B------:R-:W-:-:S04]  /*21ad0*/  SHF.R.U32.HI R2, RZ, 0x10, R0 ;  /* 0x00000010ff027819 */ /* 0x000fc80000011600 */
[----:B------:R-:W-:-:S04]  /*21ae0*/  LOP3.LUT R5, R5, R2, RZ, 0xc0, !PT ;  /* 0x0000000205057212 */ /* 0x000fc800078ec0ff */
[----:B------:R-:W-:-:S13]  /*21af0*/  ISETP.NE.AND P0, PT, R5, R2, PT ;  /* 0x000000020500720c */ /* 0x000fda0003f05270 */
[----:B------:R-:W-:Y:S05]  /*21b00*/  @P0 BRA `(.L_x_15) ;  /* 0x0000000000300947 */ /* 0x000fea0003800000 */
[----:B------:R-:W-:Y:S01]  /*21b10*/  R2UR UR4, R0 ;  /* 0x00000000000472ca */ /* 0x000fe200000e0000 */
[----:B------:R-:W-:Y:S01]  /*21b20*/  VOTEU.ANY UR5, UPT, PT ;  /* 0x0000000000057886 */ /* 0x000fe200038e0100 */
[----:B------:R-:W0:Y:S01]  /*21b30*/  S2R R0, SR_LANEID ;  /* 0x0000000000007919 */ /* 0x000e220000000000 */
[----:B------:R-:W-:-:S10]  /*21b40*/  UFLO.U32 UR5, UR5 ;  /* 0x00000005000572bd */ /* 0x000fd400080e0000 */
[----:B------:R-:W-:-:S06]  /*21b50*/  ULOP3.LUT UR4, URZ, UR4, URZ, 0x33, !UPT ;  /* 0x00000004ff047292 */ /* 0x000fcc000f8e33ff */
[----:B------:R-:W-:-:S04]  /*21b60*/  IMAD.U32 R2, RZ, RZ, UR4 ;  /* 0x00000004ff027e24 */ /* 0x000fc8000f8e00ff */
[----:B------:R-:W1:Y:S02]  /*21b70*/  REDUX UR7, R2 ;  /* 0x00000000020773c4 */ /* 0x000e640000000000 */
[----:B------:R2:W-:Y:S01]  /*21b80*/  UTCATOMSWS.AND URZ, UR4 ;  /* 0x0000000400ff79e3 */ /* 0x0005e20008000000 */
[----:B0-----:R-:W-:Y:S01]  /*21b90*/  ISETP.EQ.U32.AND P0, PT, R0, UR5, PT ;  /* 0x0000000500007c0c */ /* 0x001fe2000bf02070 */
[----:B-1----:R-:W-:-:S12]  /*21ba0*/  IMAD.U32 R0, RZ, RZ, UR7 ;  /* 0x00000007ff007e24 */ /* 0x002fd8000f8e00ff */
[----:B------:R2:W-:Y:S01]  /*21bb0*/  @P0 ATOMS.AND RZ, [UR6], R0 ;  /* 0x00000000ffff098c */ /* 0x0005e2000a800006 */
[----:B------:R-:W-:Y:S05]  /*21bc0*/  BRA `(.L_x_13) ;  /* 0x0000000000147947 */ /* 0x000fea0003800000 */
.L_x_15:
[----:B------:R-:W-:-:S07]  /*21bd0*/  MOV R2, 0x21bf0 ;  /* 0x00021bf000027802 */ /* 0x000fce0000000f00 */
[----:B------:R-:W-:Y:S05]  /*21be0*/  CALL.REL.NOINC `($__internal_0_$__cuda_sm10x_tcgen05_guardrail_trap_col_being_dealloced_not_returned_by_alloc) ;  /* 0x0000000000387944 */ /* 0x000fea0003c00000 */
[----:B------:R-:W-:Y:S05]  /*21bf0*/  BRA `(.L_x_13) ;  /* 0x0000000000087947 */ /* 0x000fea0003800000 */
.L_x_14:
[----:B------:R-:W-:-:S07]  /*21c00*/  MOV R2, 0x21c20 ;  /* 0x00021c2000027802 */ /* 0x000fce0000000f00 */
[----:B------:R-:W-:Y:S05]  /*21c10*/  CALL.REL.NOINC `($__internal_2_$__cuda_sm10x_tcgen05_guardrail_trap_unallocated_columns_being_dealloced) ;  /* 0x0000000000447944 */ /* 0x000fea0003c00000 */
.L_x_13:
[----:B------:R-:W-:Y:S01]  /*21c20*/  NOP ;  /* 0x0000000000007918 */ /* 0x000fe20000000000 */
[----:B--2---:R-:W-:Y:S05]  /*21c30*/  EXIT ;  /* 0x000000000000794d */ /* 0x004fea0003800000 */
.L_x_8:
[----:B-----5:R1:W-:Y:S04]  /*21c40*/  STL [R1+0x5f8], R0 ;  /* 0x0005f80001007387 */ /* 0x0203e80000100800 */
[----:B-1----:R-:W2:Y:S02]  /*21c50*/  LDL R0, [R1+0x3b4] ;  /* 0x0003b40001007983 */ /* 0x002ea40000100800 */
[----:B--2---:R1:W2:Y:S02]  /*21c60*/  SYNCS.PHASECHK.TRANS64.TRYWAIT P2, [UR11], R0 ;  /* 0x00000000ff0075a7 */ /* 0x0042a4000804110b */
[----:B-1----:R1:W5:Y:S02]  /*21c70*/  LDL.LU R0, [R1+0x5f8] ;  /* 0x0005f80001007983 */ /* 0x0023640000300800 */
[----:B-12---:R-:W-:Y:S05]  /*21c80*/  @!P2 BRA `(.L_x_8) ;  /* 0xfffffffc00eca947 */ /* 0x006fea000383ffff */
[----:B------:R-:W-:Y:S05]  /*21c90*/  BRA `(.L_x_16) ;  /* 0xfffffe6400a07947 */ /* 0x000fea000383ffff */
.L_x_12:
[----:B------:R-:W0:Y:S02]  /*21ca0*/  SYNCS.PHASECHK.TRANS64.TRYWAIT P0, [UR11], R0 ;  /* 0x00000000ff0075a7 */ /* 0x000e24000800110b */
[----:B0-----:R-:W-:Y:S05]  /*21cb0*/  @!P0 BRA `(.L_x_12) ;  /* 0xfffffffc00f88947 */ /* 0x001fea000383ffff */
[----:B------:R-:W-:Y:S05]  /*21cc0*/  BRA `(.L_x_11) ;  /* 0xfffffed400ac7947 */ /* 0x000fea000383ffff */
        .weak           $__internal_0_$__cuda_sm10x_tcgen05_guardrail_trap_col_being_dealloced_not_returned_by_alloc
        .type           $__internal_0_$__cuda_sm10x_tcgen05_guardrail_trap_col_being_dealloced_not_returned_by_alloc,@function
        .size           $__internal_0_$__cuda_sm10x_tcgen05_guardrail_trap_col_being_dealloced_not_returned_by_alloc,($__internal_1_$__cuda_sm10x_tcgen05_guardrail_trap_phase_invalid_during_alloc - $__internal_0_$__cuda_sm10x_tcgen05_guardrail_trap_col_being_dealloced_not_returned_by_alloc)
$__internal_0_$__cuda_sm10x_tcgen05_guardrail_trap_col_being_dealloced_not_returned_by_alloc:
[----:B------:R-:W-:Y:S05]  /*21cd0*/  BPT.TRAP 0x1 ;  /* 0x000000040000795c */ /* 0x000fea0000300000 */
[----:B------:R-:W-:-:S04]  /*21ce0*/  IMAD.MOV.U32 R3, RZ, RZ, 0x0 ;  /* 0x00000000ff037424 */ /* 0x000fc800078e00ff */
[----:B------:R-:W-:Y:S05]  /*21cf0*/  RET.REL.NODEC R2 `(matmul_kernel) ;  /* 0xfffffde002c07950 */ /* 0x000fea0003c3ffff */
        .weak           $__internal_1_$__cuda_sm10x_tcgen05_guardrail_trap_phase_invalid_during_alloc
        .type           $__internal_1_$__cuda_sm10x_tcgen05_guardrail_trap_phase_invalid_during_alloc,@function
        .size           $__internal_1_$__cuda_sm10x_tcgen05_guardrail_trap_phase_invalid_during_alloc,($__internal_2_$__cuda_sm10x_tcgen05_guardrail_trap_unallocated_columns_being_dealloced - $__internal_1_$__cuda_sm10x_tcgen05_guardrail_trap_phase_invalid_during_alloc)
$__internal_1_$__cuda_sm10x_tcgen05_guardrail_trap_phase_invalid_during_alloc:
[----:B------:R-:W-:Y:S05]  /*21d00*/  BPT.TRAP 0x1 ;  /* 0x000000040000795c */ /* 0x000fea0000300000 */
[----:B------:R-:W-:-:S04]  /*21d10*/  IMAD.MOV.U32 R3, RZ, RZ, 0x0 ;  /* 0x00000000ff037424 */ /* 0x000fc800078e00ff */
[----:B------:R-:W-:Y:S05]  /*21d20*/  RET.REL.NODEC R2 `(matmul_kernel) ;  /* 0xfffffde002b47950 */ /* 0x000fea0003c3ffff */
        .weak           $__internal_2_$__cuda_sm10x_tcgen05_guardrail_trap_unallocated_columns_being_dealloced
        .type           $__internal_2_$__cuda_sm10x_tcgen05_guardrail_trap_unallocated_columns_being_dealloced,@function
        .size           $__internal_2_$__cuda_sm10x_tcgen05_guardrail_trap_unallocated_columns_being_dealloced,(.L_x_20 - $__internal_2_$__cuda_sm10x_tcgen05_guardrail_trap_unallocated_columns_being_dealloced)
$__internal_2_$__cuda_sm10x_tcgen05_guardrail_trap_unallocated_columns_being_dealloced:
[----:B------:R-:W-:Y:S05]  /*21d30*/  BPT.TRAP 0x1 ;  /* 0x000000040000795c */ /* 0x000fea0000300000 */
[----:B------:R-:W-:-:S04]  /*21d40*/  IMAD.MOV.U32 R3, RZ, RZ, 0x0 ;  /* 0x00000000ff037424 */ /* 0x000fc800078e00ff */
[----:B------:R-:W-:Y:S05]  /*21d50*/  RET.REL.NODEC R2 `(matmul_kernel) ;  /* 0xfffffde002a87950 */ /* 0x000fea0003c3ffff */
.L_x_17:
[----:B------:R-:W-:-:S00]  /*21d60*/  BRA `(.L_x_17) ;  /* 0xfffffffc00fc7947 */ /* 0x000fc0000383ffff */
[----:B------:R-:W-:-:S00]  /*21d70*/  NOP ;  /* 0x0000000000007918 */ /* 0x000fc00000000000 */
        /* <DEDUP_REMOVED lines=8> */
.L_x_20:


//--------------------- .nv.shared.matmul_kernel  --------------------------
	.section	.nv.shared.matmul_kernel,"aw",@nobits
	.sectionflags	@""
	.align	16
	.zero		1024


//--------------------- .nv.shared.reserved.0     --------------------------
	.section	.nv.shared.reserved.0,"aw",@nobits
	.align	8
	.weak		__nv_reservedSMEM_offset_0_alias
	.size		__nv_reservedSMEM_offset_0_alias, 0, 64
	.other		__nv_reservedSMEM_offset_0_alias,@"STO_CUDA_RESERVED_SHARED STV_DEFAULT"
__nv_reservedSMEM_offset_0_alias:
	.zero		0
.nv.shared.reserved.0:
	.zero		64
	.weak		__nv_reservedSMEM_allocation_phase
	.type		__nv_reservedSMEM_allocation_phase,@object
	.size		__nv_reservedSMEM_allocation_phase,(.L_0 - __nv_reservedSMEM_allocation_phase)
__nv_reservedSMEM_allocation_phase:
	.zero		1
.L_0:
	.zero		7
	.weak		__nv_reservedSMEM_devtool_atexit_pc
	.type		__nv_reservedSMEM_devtool_atexit_pc,@object
	.size		__nv_reservedSMEM_devtool_atexit_pc,(__nv_reservedSMEM_allocation_mask - __nv_reservedSMEM_devtool_atexit_pc)
__nv_reservedSMEM_devtool_atexit_pc:
	.zero		8
	.weak		__nv_reservedSMEM_allocation_mask
	.type		__nv_reservedSMEM_allocation_mask,@object
	.size		__nv_reservedSMEM_allocation_mask,(.L_2 - __nv_reservedSMEM_allocation_mask)
__nv_reservedSMEM_allocation_mask:
	.zero		4
.L_2:


//--------------------- .nv.constant0.matmul_kernel --------------------------
	.section	.nv.constant0.matmul_kernel,"a",@progbits
	.sectionflags	@""
	.align	4
.nv.constant0.matmul_kernel:
	.zero		976


//--------------------- SYMBOLS --------------------------

	.type		.nv.reservedSmem.offset0,@object
	.size		.nv.reservedSmem.offset0,0x4
	.type		.nv.reservedSmem.cap,@object
	.size		.nv.reservedSmem.cap,0x4
